//
// Generated by NVIDIA NVVM Compiler
//
// Compiler Build ID: CL-36424714
// Cuda compilation tools, release 13.0, V13.0.88
// Based on NVVM 20.0.0
//

.version 9.0
.target sm_100
.address_size 64

	// .globl	_Z7mysaxpyjfPKfPf
// _ZZN3cub18CUB_300001_SM_10006detail9transform23transform_kernel_ublkcpINS2_19async_copy_policy_tILi128EEEiN4cuda3std3__410multipliesIfEEN6thrust24THRUST_300001_SM_1000_NS6detail15normal_iteratorINSC_10device_ptrIfEEEEJffEEEvT0_iT1_T2_DpNS2_16aligned_base_ptrIT3_EEE3bar has been demoted
// _ZZN3cub18CUB_300001_SM_10006detail9transform23transform_kernel_ublkcpINS2_19async_copy_policy_tILi128EEElN4cuda3std3__410multipliesIfEEN6thrust24THRUST_300001_SM_1000_NS6detail15normal_iteratorINSC_10device_ptrIfEEEEJffEEEvT0_iT1_T2_DpNS2_16aligned_base_ptrIT3_EEE3bar has been demoted
// _ZZN3cub18CUB_300001_SM_10006detail9transform23transform_kernel_ublkcpINS2_19async_copy_policy_tILi128EEEiN4cuda3std3__44plusIfEEN6thrust24THRUST_300001_SM_1000_NS6detail15normal_iteratorINSC_10device_ptrIfEEEEJffEEEvT0_iT1_T2_DpNS2_16aligned_base_ptrIT3_EEE3bar has been demoted
// _ZZN3cub18CUB_300001_SM_10006detail9transform23transform_kernel_ublkcpINS2_19async_copy_policy_tILi128EEElN4cuda3std3__44plusIfEEN6thrust24THRUST_300001_SM_1000_NS6detail15normal_iteratorINSC_10device_ptrIfEEEEJffEEEvT0_iT1_T2_DpNS2_16aligned_base_ptrIT3_EEE3bar has been demoted
.global .align 1 .b8 _ZN34_INTERNAL_d448e257_4_k_cu_54babb5d4cuda3std3__45__cpo5beginE[1];
.global .align 1 .b8 _ZN34_INTERNAL_d448e257_4_k_cu_54babb5d4cuda3std3__45__cpo3endE[1];
.global .align 1 .b8 _ZN34_INTERNAL_d448e257_4_k_cu_54babb5d4cuda3std3__45__cpo6cbeginE[1];
.global .align 1 .b8 _ZN34_INTERNAL_d448e257_4_k_cu_54babb5d4cuda3std3__45__cpo4cendE[1];
.global .align 1 .b8 _ZN34_INTERNAL_d448e257_4_k_cu_54babb5d4cuda3std3__45__cpo6rbeginE[1];
.global .align 1 .b8 _ZN34_INTERNAL_d448e257_4_k_cu_54babb5d4cuda3std3__45__cpo4rendE[1];
.global .align 1 .b8 _ZN34_INTERNAL_d448e257_4_k_cu_54babb5d4cuda3std3__45__cpo7crbeginE[1];
.global .align 1 .b8 _ZN34_INTERNAL_d448e257_4_k_cu_54babb5d4cuda3std3__45__cpo5crendE[1];
.global .align 1 .b8 _ZN34_INTERNAL_d448e257_4_k_cu_54babb5d4cuda3std3__436_GLOBAL__N__d448e257_4_k_cu_54babb5d6ignoreE[1];
.global .align 1 .b8 _ZN34_INTERNAL_d448e257_4_k_cu_54babb5d4cuda3std3__419piecewise_constructE[1];
.global .align 1 .b8 _ZN34_INTERNAL_d448e257_4_k_cu_54babb5d4cuda3std3__48in_placeE[1];
.global .align 1 .b8 _ZN34_INTERNAL_d448e257_4_k_cu_54babb5d4cuda3std3__420unreachable_sentinelE[1];
.global .align 1 .b8 _ZN34_INTERNAL_d448e257_4_k_cu_54babb5d4cuda3std3__47nulloptE[1];
.global .align 1 .b8 _ZN34_INTERNAL_d448e257_4_k_cu_54babb5d4cuda3std3__48unexpectE[1];
.global .align 1 .b8 _ZN34_INTERNAL_d448e257_4_k_cu_54babb5d4cuda3std6ranges3__45__cpo4swapE[1];
.global .align 1 .b8 _ZN34_INTERNAL_d448e257_4_k_cu_54babb5d4cuda3std6ranges3__45__cpo9iter_moveE[1];
.global .align 1 .b8 _ZN34_INTERNAL_d448e257_4_k_cu_54babb5d4cuda3std6ranges3__45__cpo5beginE[1];
.global .align 1 .b8 _ZN34_INTERNAL_d448e257_4_k_cu_54babb5d4cuda3std6ranges3__45__cpo3endE[1];
.global .align 1 .b8 _ZN34_INTERNAL_d448e257_4_k_cu_54babb5d4cuda3std6ranges3__45__cpo6cbeginE[1];
.global .align 1 .b8 _ZN34_INTERNAL_d448e257_4_k_cu_54babb5d4cuda3std6ranges3__45__cpo4cendE[1];
.global .align 1 .b8 _ZN34_INTERNAL_d448e257_4_k_cu_54babb5d4cuda3std6ranges3__45__cpo7advanceE[1];
.global .align 1 .b8 _ZN34_INTERNAL_d448e257_4_k_cu_54babb5d4cuda3std6ranges3__45__cpo9iter_swapE[1];
.global .align 1 .b8 _ZN34_INTERNAL_d448e257_4_k_cu_54babb5d4cuda3std6ranges3__45__cpo4nextE[1];
.global .align 1 .b8 _ZN34_INTERNAL_d448e257_4_k_cu_54babb5d4cuda3std6ranges3__45__cpo4prevE[1];
.global .align 1 .b8 _ZN34_INTERNAL_d448e257_4_k_cu_54babb5d4cuda3std6ranges3__45__cpo4dataE[1];
.global .align 1 .b8 _ZN34_INTERNAL_d448e257_4_k_cu_54babb5d4cuda3std6ranges3__45__cpo5cdataE[1];
.global .align 1 .b8 _ZN34_INTERNAL_d448e257_4_k_cu_54babb5d4cuda3std6ranges3__45__cpo4sizeE[1];
.global .align 1 .b8 _ZN34_INTERNAL_d448e257_4_k_cu_54babb5d4cuda3std6ranges3__45__cpo5ssizeE[1];
.global .align 1 .b8 _ZN34_INTERNAL_d448e257_4_k_cu_54babb5d4cuda3std6ranges3__45__cpo8distanceE[1];
.global .align 1 .b8 _ZN34_INTERNAL_d448e257_4_k_cu_54babb5d6thrust24THRUST_300001_SM_1000_NS8cuda_cub3parE[1];
.global .align 1 .b8 _ZN34_INTERNAL_d448e257_4_k_cu_54babb5d6thrust24THRUST_300001_SM_1000_NS8cuda_cub10par_nosyncE[1];
.global .align 1 .b8 _ZN34_INTERNAL_d448e257_4_k_cu_54babb5d6thrust24THRUST_300001_SM_1000_NS6system6detail10sequential3seqE[1];
.global .align 1 .b8 _ZN34_INTERNAL_d448e257_4_k_cu_54babb5d6thrust24THRUST_300001_SM_1000_NS12placeholders2_1E[1];
.global .align 1 .b8 _ZN34_INTERNAL_d448e257_4_k_cu_54babb5d6thrust24THRUST_300001_SM_1000_NS12placeholders2_2E[1];
.global .align 1 .b8 _ZN34_INTERNAL_d448e257_4_k_cu_54babb5d6thrust24THRUST_300001_SM_1000_NS12placeholders2_3E[1];
.global .align 1 .b8 _ZN34_INTERNAL_d448e257_4_k_cu_54babb5d6thrust24THRUST_300001_SM_1000_NS12placeholders2_4E[1];
.global .align 1 .b8 _ZN34_INTERNAL_d448e257_4_k_cu_54babb5d6thrust24THRUST_300001_SM_1000_NS12placeholders2_5E[1];
.global .align 1 .b8 _ZN34_INTERNAL_d448e257_4_k_cu_54babb5d6thrust24THRUST_300001_SM_1000_NS12placeholders2_6E[1];
.global .align 1 .b8 _ZN34_INTERNAL_d448e257_4_k_cu_54babb5d6thrust24THRUST_300001_SM_1000_NS12placeholders2_7E[1];
.global .align 1 .b8 _ZN34_INTERNAL_d448e257_4_k_cu_54babb5d6thrust24THRUST_300001_SM_1000_NS12placeholders2_8E[1];
.global .align 1 .b8 _ZN34_INTERNAL_d448e257_4_k_cu_54babb5d6thrust24THRUST_300001_SM_1000_NS12placeholders2_9E[1];
.global .align 1 .b8 _ZN34_INTERNAL_d448e257_4_k_cu_54babb5d6thrust24THRUST_300001_SM_1000_NS12placeholders3_10E[1];
.global .align 1 .b8 _ZN34_INTERNAL_d448e257_4_k_cu_54babb5d6thrust24THRUST_300001_SM_1000_NS3seqE[1];
.extern .shared .align 128 .b8 _ZN3cub18CUB_300001_SM_10006detail9transform4smemE[];

.visible .entry _Z7mysaxpyjfPKfPf(
	.param .u32 _Z7mysaxpyjfPKfPf_param_0,
	.param .f32 _Z7mysaxpyjfPKfPf_param_1,
	.param .u64 .ptr .align 1 _Z7mysaxpyjfPKfPf_param_2,
	.param .u64 .ptr .align 1 _Z7mysaxpyjfPKfPf_param_3
)
{
	.reg .pred 	%p<2>;
	.reg .b32 	%r<6>;
	.reg .b32 	%f<5>;
	.reg .b64 	%rd<8>;

	ld.param.u32 	%r2, [_Z7mysaxpyjfPKfPf_param_0];
	ld.param.f32 	%f1, [_Z7mysaxpyjfPKfPf_param_1];
	ld.param.u64 	%rd1, [_Z7mysaxpyjfPKfPf_param_2];
	ld.param.u64 	%rd2, [_Z7mysaxpyjfPKfPf_param_3];
	mov.u32 	%r3, %tid.x;
	mov.u32 	%r4, %ntid.x;
	mov.u32 	%r5, %ctaid.x;
	mad.lo.s32 	%r1, %r4, %r5, %r3;
	setp.ge.u32 	%p1, %r1, %r2;
	@%p1 bra 	$L__BB0_2;
	cvta.to.global.u64 	%rd3, %rd1;
	cvta.to.global.u64 	%rd4, %rd2;
	mul.wide.s32 	%rd5, %r1, 4;
	add.s64 	%rd6, %rd3, %rd5;
	ld.global.f32 	%f2, [%rd6];
	add.s64 	%rd7, %rd4, %rd5;
	ld.global.f32 	%f3, [%rd7];
	fma.rn.f32 	%f4, %f1, %f2, %f3;
	st.global.f32 	[%rd7], %f4;
$L__BB0_2:
	ret;

}
	// .globl	_ZN3cub18CUB_300001_SM_10006detail11EmptyKernelIvEEvv
.visible .entry _ZN3cub18CUB_300001_SM_10006detail11EmptyKernelIvEEvv()
{


	ret;

}
	// .globl	_ZN3cub18CUB_300001_SM_10006detail8for_each13static_kernelINS2_12policy_hub_t12policy_500_tEmN6thrust24THRUST_300001_SM_1000_NS8cuda_cub20__uninitialized_fill7functorINS7_10device_ptrIfEEfEEEEvT0_T1_
.visible .entry _ZN3cub18CUB_300001_SM_10006detail8for_each13static_kernelINS2_12policy_hub_t12policy_500_tEmN6thrust24THRUST_300001_SM_1000_NS8cuda_cub20__uninitialized_fill7functorINS7_10device_ptrIfEEfEEEEvT0_T1_(
	.param .u64 _ZN3cub18CUB_300001_SM_10006detail8for_each13static_kernelINS2_12policy_hub_t12policy_500_tEmN6thrust24THRUST_300001_SM_1000_NS8cuda_cub20__uninitialized_fill7functorINS7_10device_ptrIfEEfEEEEvT0_T1__param_0,
	.param .align 8 .b8 _ZN3cub18CUB_300001_SM_10006detail8for_each13static_kernelINS2_12policy_hub_t12policy_500_tEmN6thrust24THRUST_300001_SM_1000_NS8cuda_cub20__uninitialized_fill7functorINS7_10device_ptrIfEEfEEEEvT0_T1__param_1[16]
)
.maxntid 256
{
	.reg .pred 	%p<4>;
	.reg .b16 	%rs<5>;
	.reg .b32 	%r<10>;
	.reg .b32 	%f<3>;
	.reg .b64 	%rd<16>;

	ld.param.f32 	%f2, [_ZN3cub18CUB_300001_SM_10006detail8for_each13static_kernelINS2_12policy_hub_t12policy_500_tEmN6thrust24THRUST_300001_SM_1000_NS8cuda_cub20__uninitialized_fill7functorINS7_10device_ptrIfEEfEEEEvT0_T1__param_1+8];
	ld.param.u64 	%rd4, [_ZN3cub18CUB_300001_SM_10006detail8for_each13static_kernelINS2_12policy_hub_t12policy_500_tEmN6thrust24THRUST_300001_SM_1000_NS8cuda_cub20__uninitialized_fill7functorINS7_10device_ptrIfEEfEEEEvT0_T1__param_1];
	ld.param.u64 	%rd5, [_ZN3cub18CUB_300001_SM_10006detail8for_each13static_kernelINS2_12policy_hub_t12policy_500_tEmN6thrust24THRUST_300001_SM_1000_NS8cuda_cub20__uninitialized_fill7functorINS7_10device_ptrIfEEfEEEEvT0_T1__param_0];
	mov.u32 	%r7, %ctaid.x;
	mul.wide.u32 	%rd1, %r7, 512;
	sub.s64 	%rd2, %rd5, %rd1;
	setp.lt.u64 	%p1, %rd2, 512;
	@%p1 bra 	$L__BB2_2;
	mov.u32 	%r9, %tid.x;
	cvta.to.global.u64 	%rd11, %rd4;
	cvt.u64.u32 	%rd12, %r9;
	add.s64 	%rd13, %rd1, %rd12;
	shl.b64 	%rd14, %rd13, 2;
	add.s64 	%rd15, %rd11, %rd14;
	st.global.f32 	[%rd15], %f2;
	st.global.f32 	[%rd15+1024], %f2;
	bra.uni 	$L__BB2_6;
$L__BB2_2:
	cvta.to.global.u64 	%rd6, %rd4;
	mov.u32 	%r1, %tid.x;
	cvt.u64.u32 	%rd7, %r1;
	setp.le.u64 	%p2, %rd2, %rd7;
	add.s64 	%rd8, %rd1, %rd7;
	shl.b64 	%rd9, %rd8, 2;
	add.s64 	%rd3, %rd6, %rd9;
	@%p2 bra 	$L__BB2_4;
	st.global.f32 	[%rd3], %f2;
$L__BB2_4:
	add.s32 	%r8, %r1, 256;
	cvt.u64.u32 	%rd10, %r8;
	setp.le.u64 	%p3, %rd2, %rd10;
	@%p3 bra 	$L__BB2_6;
	st.global.f32 	[%rd3+1024], %f2;
$L__BB2_6:
	ret;

}
	// .globl	_ZN3cub18CUB_300001_SM_10006detail8for_each13static_kernelINS2_12policy_hub_t12policy_500_tElN6thrust24THRUST_300001_SM_1000_NS8cuda_cub6__fill7functorINS7_6detail15normal_iteratorINS7_10device_ptrIfEEEEfEEEEvT0_T1_
.visible .entry _ZN3cub18CUB_300001_SM_10006detail8for_each13static_kernelINS2_12policy_hub_t12policy_500_tElN6thrust24THRUST_300001_SM_1000_NS8cuda_cub6__fill7functorINS7_6detail15normal_iteratorINS7_10device_ptrIfEEEEfEEEEvT0_T1_(
	.param .u64 _ZN3cub18CUB_300001_SM_10006detail8for_each13static_kernelINS2_12policy_hub_t12policy_500_tElN6thrust24THRUST_300001_SM_1000_NS8cuda_cub6__fill7functorINS7_6detail15normal_iteratorINS7_10device_ptrIfEEEEfEEEEvT0_T1__param_0,
	.param .align 8 .b8 _ZN3cub18CUB_300001_SM_10006detail8for_each13static_kernelINS2_12policy_hub_t12policy_500_tElN6thrust24THRUST_300001_SM_1000_NS8cuda_cub6__fill7functorINS7_6detail15normal_iteratorINS7_10device_ptrIfEEEEfEEEEvT0_T1__param_1[16]
)
.maxntid 256
{
	.reg .pred 	%p<4>;
	.reg .b16 	%rs<5>;
	.reg .b32 	%r<10>;
	.reg .b32 	%f<3>;
	.reg .b64 	%rd<17>;

	ld.param.f32 	%f2, [_ZN3cub18CUB_300001_SM_10006detail8for_each13static_kernelINS2_12policy_hub_t12policy_500_tElN6thrust24THRUST_300001_SM_1000_NS8cuda_cub6__fill7functorINS7_6detail15normal_iteratorINS7_10device_ptrIfEEEEfEEEEvT0_T1__param_1+8];
	ld.param.u64 	%rd5, [_ZN3cub18CUB_300001_SM_10006detail8for_each13static_kernelINS2_12policy_hub_t12policy_500_tElN6thrust24THRUST_300001_SM_1000_NS8cuda_cub6__fill7functorINS7_6detail15normal_iteratorINS7_10device_ptrIfEEEEfEEEEvT0_T1__param_1];
	ld.param.u64 	%rd6, [_ZN3cub18CUB_300001_SM_10006detail8for_each13static_kernelINS2_12policy_hub_t12policy_500_tElN6thrust24THRUST_300001_SM_1000_NS8cuda_cub6__fill7functorINS7_6detail15normal_iteratorINS7_10device_ptrIfEEEEfEEEEvT0_T1__param_0];
	mov.u32 	%r7, %ctaid.x;
	mul.wide.u32 	%rd1, %r7, 512;
	sub.s64 	%rd2, %rd6, %rd1;
	setp.lt.s64 	%p1, %rd2, 512;
	@%p1 bra 	$L__BB3_2;
	mov.u32 	%r9, %tid.x;
	cvta.to.global.u64 	%rd12, %rd5;
	cvt.u64.u32 	%rd13, %r9;
	add.s64 	%rd14, %rd1, %rd13;
	shl.b64 	%rd15, %rd14, 2;
	add.s64 	%rd16, %rd12, %rd15;
	st.global.f32 	[%rd16], %f2;
	st.global.f32 	[%rd16+1024], %f2;
	bra.uni 	$L__BB3_6;
$L__BB3_2:
	cvta.to.global.u64 	%rd7, %rd5;
	mov.u32 	%r1, %tid.x;
	cvt.s64.s32 	%rd3, %rd2;
	cvt.u64.u32 	%rd8, %r1;
	setp.le.s64 	%p2, %rd3, %rd8;
	add.s64 	%rd9, %rd1, %rd8;
	shl.b64 	%rd10, %rd9, 2;
	add.s64 	%rd4, %rd7, %rd10;
	@%p2 bra 	$L__BB3_4;
	st.global.f32 	[%rd4], %f2;
$L__BB3_4:
	add.s32 	%r8, %r1, 256;
	cvt.u64.u32 	%rd11, %r8;
	setp.le.s64 	%p3, %rd3, %rd11;
	@%p3 bra 	$L__BB3_6;
	st.global.f32 	[%rd4+1024], %f2;
$L__BB3_6:
	ret;

}
	// .globl	_ZN3cub18CUB_300001_SM_10006detail9transform16transform_kernelINS2_10policy_hubILb1EN4cuda3std3__45tupleIJN6thrust24THRUST_300001_SM_1000_NS6detail15normal_iteratorINSA_10device_ptrIfEEEESF_EEEE10policy1000Ei13saxpy_functorSF_JPfSK_EEEvT0_iT1_T2_DpNS2_10kernel_argIT3_EE
.visible .entry _ZN3cub18CUB_300001_SM_10006detail9transform16transform_kernelINS2_10policy_hubILb1EN4cuda3std3__45tupleIJN6thrust24THRUST_300001_SM_1000_NS6detail15normal_iteratorINSA_10device_ptrIfEEEESF_EEEE10policy1000Ei13saxpy_functorSF_JPfSK_EEEvT0_iT1_T2_DpNS2_10kernel_argIT3_EE(
	.param .u32 _ZN3cub18CUB_300001_SM_10006detail9transform16transform_kernelINS2_10policy_hubILb1EN4cuda3std3__45tupleIJN6thrust24THRUST_300001_SM_1000_NS6detail15normal_iteratorINSA_10device_ptrIfEEEESF_EEEE10policy1000Ei13saxpy_functorSF_JPfSK_EEEvT0_iT1_T2_DpNS2_10kernel_argIT3_EE_param_0,
	.param .u32 _ZN3cub18CUB_300001_SM_10006detail9transform16transform_kernelINS2_10policy_hubILb1EN4cuda3std3__45tupleIJN6thrust24THRUST_300001_SM_1000_NS6detail15normal_iteratorINSA_10device_ptrIfEEEESF_EEEE10policy1000Ei13saxpy_functorSF_JPfSK_EEEvT0_iT1_T2_DpNS2_10kernel_argIT3_EE_param_1,
	.param .align 4 .b8 _ZN3cub18CUB_300001_SM_10006detail9transform16transform_kernelINS2_10policy_hubILb1EN4cuda3std3__45tupleIJN6thrust24THRUST_300001_SM_1000_NS6detail15normal_iteratorINSA_10device_ptrIfEEEESF_EEEE10policy1000Ei13saxpy_functorSF_JPfSK_EEEvT0_iT1_T2_DpNS2_10kernel_argIT3_EE_param_2[4],
	.param .align 8 .b8 _ZN3cub18CUB_300001_SM_10006detail9transform16transform_kernelINS2_10policy_hubILb1EN4cuda3std3__45tupleIJN6thrust24THRUST_300001_SM_1000_NS6detail15normal_iteratorINSA_10device_ptrIfEEEESF_EEEE10policy1000Ei13saxpy_functorSF_JPfSK_EEEvT0_iT1_T2_DpNS2_10kernel_argIT3_EE_param_3[8],
	.param .align 8 .b8 _ZN3cub18CUB_300001_SM_10006detail9transform16transform_kernelINS2_10policy_hubILb1EN4cuda3std3__45tupleIJN6thrust24THRUST_300001_SM_1000_NS6detail15normal_iteratorINSA_10device_ptrIfEEEESF_EEEE10policy1000Ei13saxpy_functorSF_JPfSK_EEEvT0_iT1_T2_DpNS2_10kernel_argIT3_EE_param_4[16],
	.param .align 8 .b8 _ZN3cub18CUB_300001_SM_10006detail9transform16transform_kernelINS2_10policy_hubILb1EN4cuda3std3__45tupleIJN6thrust24THRUST_300001_SM_1000_NS6detail15normal_iteratorINSA_10device_ptrIfEEEESF_EEEE10policy1000Ei13saxpy_functorSF_JPfSK_EEEvT0_iT1_T2_DpNS2_10kernel_argIT3_EE_param_5[16]
)
.maxntid 128
{
	.reg .pred 	%p<38>;
	.reg .b32 	%r<81>;
	.reg .b32 	%f<93>;
	.reg .b64 	%rd<97>;

	ld.param.f32 	%f2, [_ZN3cub18CUB_300001_SM_10006detail9transform16transform_kernelINS2_10policy_hubILb1EN4cuda3std3__45tupleIJN6thrust24THRUST_300001_SM_1000_NS6detail15normal_iteratorINSA_10device_ptrIfEEEESF_EEEE10policy1000Ei13saxpy_functorSF_JPfSK_EEEvT0_iT1_T2_DpNS2_10kernel_argIT3_EE_param_2];
	ld.param.u32 	%r45, [_ZN3cub18CUB_300001_SM_10006detail9transform16transform_kernelINS2_10policy_hubILb1EN4cuda3std3__45tupleIJN6thrust24THRUST_300001_SM_1000_NS6detail15normal_iteratorINSA_10device_ptrIfEEEESF_EEEE10policy1000Ei13saxpy_functorSF_JPfSK_EEEvT0_iT1_T2_DpNS2_10kernel_argIT3_EE_param_0];
	ld.param.u64 	%rd27, [_ZN3cub18CUB_300001_SM_10006detail9transform16transform_kernelINS2_10policy_hubILb1EN4cuda3std3__45tupleIJN6thrust24THRUST_300001_SM_1000_NS6detail15normal_iteratorINSA_10device_ptrIfEEEESF_EEEE10policy1000Ei13saxpy_functorSF_JPfSK_EEEvT0_iT1_T2_DpNS2_10kernel_argIT3_EE_param_5];
	ld.param.u64 	%rd25, [_ZN3cub18CUB_300001_SM_10006detail9transform16transform_kernelINS2_10policy_hubILb1EN4cuda3std3__45tupleIJN6thrust24THRUST_300001_SM_1000_NS6detail15normal_iteratorINSA_10device_ptrIfEEEESF_EEEE10policy1000Ei13saxpy_functorSF_JPfSK_EEEvT0_iT1_T2_DpNS2_10kernel_argIT3_EE_param_4];
	ld.param.u64 	%rd29, [_ZN3cub18CUB_300001_SM_10006detail9transform16transform_kernelINS2_10policy_hubILb1EN4cuda3std3__45tupleIJN6thrust24THRUST_300001_SM_1000_NS6detail15normal_iteratorINSA_10device_ptrIfEEEESF_EEEE10policy1000Ei13saxpy_functorSF_JPfSK_EEEvT0_iT1_T2_DpNS2_10kernel_argIT3_EE_param_3];
	ld.param.u32 	%r44, [_ZN3cub18CUB_300001_SM_10006detail9transform16transform_kernelINS2_10policy_hubILb1EN4cuda3std3__45tupleIJN6thrust24THRUST_300001_SM_1000_NS6detail15normal_iteratorINSA_10device_ptrIfEEEESF_EEEE10policy1000Ei13saxpy_functorSF_JPfSK_EEEvT0_iT1_T2_DpNS2_10kernel_argIT3_EE_param_1];
	cvta.to.global.u64 	%rd1, %rd29;
	cvta.to.global.u64 	%rd2, %rd25;
	cvta.to.global.u64 	%rd3, %rd27;
	shl.b32 	%r1, %r44, 7;
	mov.u32 	%r46, %ctaid.x;
	mul.lo.s32 	%r2, %r1, %r46;
	sub.s32 	%r3, %r45, %r2;
	min.s32 	%r4, %r1, %r3;
	shl.b32 	%r5, %r4, 2;
	mov.u32 	%r6, %tid.x;
	shl.b32 	%r71, %r6, 7;
	setp.ge.s32 	%p1, %r71, %r5;
	@%p1 bra 	$L__BB4_5;
	mul.wide.u32 	%rd4, %r6, 128;
	add.s64 	%rd30, %rd2, %rd4;
	mul.wide.s32 	%rd5, %r2, 4;
	add.s64 	%rd94, %rd30, %rd5;
	mov.u32 	%r70, %r71;
$L__BB4_2:
	.pragma "nounroll";
	// begin inline asm
	prefetch.global.L2 [%rd94];
	// end inline asm
	add.s32 	%r70, %r70, 16384;
	add.s64 	%rd94, %rd94, 16384;
	setp.lt.s32 	%p2, %r70, %r5;
	@%p2 bra 	$L__BB4_2;
	add.s64 	%rd32, %rd3, %rd4;
	add.s64 	%rd95, %rd32, %rd5;
$L__BB4_4:
	.pragma "nounroll";
	// begin inline asm
	prefetch.global.L2 [%rd95];
	// end inline asm
	add.s32 	%r71, %r71, 16384;
	add.s64 	%rd95, %rd95, 16384;
	setp.lt.s32 	%p3, %r71, %r5;
	@%p3 bra 	$L__BB4_4;
$L__BB4_5:
	mul.wide.s32 	%rd96, %r2, 4;
	add.s64 	%rd12, %rd2, %rd96;
	add.s64 	%rd13, %rd3, %rd96;
	add.s64 	%rd14, %rd1, %rd96;
	setp.gt.s32 	%p4, %r1, %r3;
	@%p4 bra 	$L__BB4_18;
	setp.lt.s32 	%p5, %r44, 1;
	@%p5 bra 	$L__BB4_59;
	setp.lt.u32 	%p6, %r44, 8;
	mov.b32 	%r79, 0;
	@%p6 bra 	$L__BB4_10;
	and.b32  	%r48, %r44, 2147483640;
	neg.s32 	%r73, %r48;
	mul.wide.u32 	%rd35, %r6, 4;
	add.s64 	%rd15, %rd1, %rd35;
	add.s64 	%rd36, %rd96, 1536;
	add.s64 	%rd17, %rd2, %rd36;
	add.s32 	%r72, %r6, 128;
	add.s64 	%rd18, %rd3, %rd36;
	add.s64 	%rd19, %rd1, %rd36;
$L__BB4_9:
	.pragma "nounroll";
	and.b32  	%r79, %r44, 2147483640;
	mul.wide.s32 	%rd37, %r72, 4;
	add.s64 	%rd38, %rd17, %rd37;
	add.s64 	%rd39, %rd18, %rd37;
	add.s64 	%rd40, %rd19, %rd37;
	cvta.to.global.u64 	%rd41, %rd25;
	mul.wide.u32 	%rd42, %r6, 4;
	add.s64 	%rd43, %rd41, %rd42;
	add.s64 	%rd44, %rd43, %rd96;
	cvta.to.global.u64 	%rd45, %rd27;
	add.s64 	%rd46, %rd45, %rd42;
	add.s64 	%rd47, %rd46, %rd96;
	ld.global.f32 	%f3, [%rd44];
	ld.global.f32 	%f4, [%rd47];
	fma.rn.f32 	%f5, %f2, %f3, %f4;
	add.s64 	%rd48, %rd15, %rd96;
	st.global.f32 	[%rd48], %f5;
	ld.global.f32 	%f6, [%rd38+-1536];
	ld.global.f32 	%f7, [%rd39+-1536];
	fma.rn.f32 	%f8, %f2, %f6, %f7;
	st.global.f32 	[%rd40+-1536], %f8;
	ld.global.f32 	%f9, [%rd38+-1024];
	ld.global.f32 	%f10, [%rd39+-1024];
	fma.rn.f32 	%f11, %f2, %f9, %f10;
	st.global.f32 	[%rd40+-1024], %f11;
	ld.global.f32 	%f12, [%rd38+-512];
	ld.global.f32 	%f13, [%rd39+-512];
	fma.rn.f32 	%f14, %f2, %f12, %f13;
	st.global.f32 	[%rd40+-512], %f14;
	ld.global.f32 	%f15, [%rd38];
	ld.global.f32 	%f16, [%rd39];
	fma.rn.f32 	%f17, %f2, %f15, %f16;
	st.global.f32 	[%rd40], %f17;
	ld.global.f32 	%f18, [%rd38+512];
	ld.global.f32 	%f19, [%rd39+512];
	fma.rn.f32 	%f20, %f2, %f18, %f19;
	st.global.f32 	[%rd40+512], %f20;
	ld.global.f32 	%f21, [%rd38+1024];
	ld.global.f32 	%f22, [%rd39+1024];
	fma.rn.f32 	%f23, %f2, %f21, %f22;
	st.global.f32 	[%rd40+1024], %f23;
	ld.global.f32 	%f24, [%rd38+1536];
	ld.global.f32 	%f25, [%rd39+1536];
	fma.rn.f32 	%f26, %f2, %f24, %f25;
	st.global.f32 	[%rd40+1536], %f26;
	add.s32 	%r73, %r73, 8;
	add.s64 	%rd96, %rd96, 4096;
	add.s32 	%r72, %r72, 1024;
	setp.eq.s32 	%p7, %r73, 0;
	@%p7 bra 	$L__BB4_10;
	bra.uni 	$L__BB4_9;
$L__BB4_10:
	and.b32  	%r38, %r44, 7;
	setp.eq.s32 	%p8, %r38, 0;
	@%p8 bra 	$L__BB4_59;
	and.b32  	%r39, %r44, 3;
	setp.lt.u32 	%p9, %r38, 4;
	@%p9 bra 	$L__BB4_13;
	shl.b32 	%r49, %r79, 7;
	add.s32 	%r50, %r49, %r6;
	mul.wide.s32 	%rd49, %r50, 4;
	add.s64 	%rd50, %rd12, %rd49;
	add.s64 	%rd51, %rd13, %rd49;
	ld.global.f32 	%f27, [%rd50];
	ld.global.f32 	%f28, [%rd51];
	fma.rn.f32 	%f29, %f2, %f27, %f28;
	add.s64 	%rd52, %rd14, %rd49;
	st.global.f32 	[%rd52], %f29;
	ld.global.f32 	%f30, [%rd50+512];
	ld.global.f32 	%f31, [%rd51+512];
	fma.rn.f32 	%f32, %f2, %f30, %f31;
	st.global.f32 	[%rd52+512], %f32;
	ld.global.f32 	%f33, [%rd50+1024];
	ld.global.f32 	%f34, [%rd51+1024];
	fma.rn.f32 	%f35, %f2, %f33, %f34;
	st.global.f32 	[%rd52+1024], %f35;
	ld.global.f32 	%f36, [%rd50+1536];
	ld.global.f32 	%f37, [%rd51+1536];
	fma.rn.f32 	%f38, %f2, %f36, %f37;
	st.global.f32 	[%rd52+1536], %f38;
	add.s32 	%r79, %r79, 4;
$L__BB4_13:
	setp.eq.s32 	%p10, %r39, 0;
	@%p10 bra 	$L__BB4_59;
	setp.eq.s32 	%p11, %r39, 1;
	@%p11 bra 	$L__BB4_16;
	shl.b32 	%r51, %r79, 7;
	add.s32 	%r52, %r51, %r6;
	mul.wide.s32 	%rd53, %r52, 4;
	add.s64 	%rd54, %rd12, %rd53;
	add.s64 	%rd55, %rd13, %rd53;
	ld.global.f32 	%f39, [%rd54];
	ld.global.f32 	%f40, [%rd55];
	fma.rn.f32 	%f41, %f2, %f39, %f40;
	add.s64 	%rd56, %rd14, %rd53;
	st.global.f32 	[%rd56], %f41;
	ld.global.f32 	%f42, [%rd54+512];
	ld.global.f32 	%f43, [%rd55+512];
	fma.rn.f32 	%f44, %f2, %f42, %f43;
	st.global.f32 	[%rd56+512], %f44;
	add.s32 	%r79, %r79, 2;
$L__BB4_16:
	and.b32  	%r53, %r44, 1;
	setp.eq.b32 	%p12, %r53, 1;
	not.pred 	%p13, %p12;
	@%p13 bra 	$L__BB4_59;
	shl.b32 	%r54, %r79, 7;
	add.s32 	%r55, %r54, %r6;
	mul.wide.s32 	%rd57, %r55, 4;
	add.s64 	%rd58, %rd12, %rd57;
	add.s64 	%rd59, %rd13, %rd57;
	ld.global.f32 	%f45, [%rd58];
	ld.global.f32 	%f46, [%rd59];
	fma.rn.f32 	%f47, %f2, %f45, %f46;
	add.s64 	%rd60, %rd14, %rd57;
	st.global.f32 	[%rd60], %f47;
	bra.uni 	$L__BB4_59;
$L__BB4_18:
	setp.lt.s32 	%p14, %r44, 1;
	@%p14 bra 	$L__BB4_59;
	and.b32  	%r14, %r44, 7;
	setp.lt.u32 	%p15, %r44, 8;
	mov.b32 	%r75, 0;
	@%p15 bra 	$L__BB4_38;
	and.b32  	%r75, %r44, 2147483640;
	mov.b32 	%r74, 0;
$L__BB4_21:
	.pragma "nounroll";
	shl.b32 	%r58, %r74, 7;
	add.s32 	%r22, %r58, %r6;
	setp.ge.s32 	%p16, %r22, %r4;
	@%p16 bra 	$L__BB4_23;
	mul.wide.u32 	%rd61, %r22, 4;
	add.s64 	%rd62, %rd12, %rd61;
	add.s64 	%rd63, %rd13, %rd61;
	ld.global.f32 	%f48, [%rd62];
	ld.global.f32 	%f49, [%rd63];
	fma.rn.f32 	%f50, %f2, %f48, %f49;
	add.s64 	%rd64, %rd14, %rd61;
	st.global.f32 	[%rd64], %f50;
$L__BB4_23:
	add.s32 	%r59, %r22, 128;
	setp.ge.s32 	%p17, %r59, %r4;
	mul.wide.s32 	%rd65, %r59, 4;
	add.s64 	%rd22, %rd12, %rd65;
	add.s64 	%rd23, %rd13, %rd65;
	add.s64 	%rd24, %rd14, %rd65;
	@%p17 bra 	$L__BB4_25;
	ld.global.f32 	%f51, [%rd22];
	ld.global.f32 	%f52, [%rd23];
	fma.rn.f32 	%f53, %f2, %f51, %f52;
	st.global.f32 	[%rd24], %f53;
$L__BB4_25:
	add.s32 	%r60, %r22, 256;
	setp.ge.s32 	%p18, %r60, %r4;
	@%p18 bra 	$L__BB4_27;
	ld.global.f32 	%f54, [%rd22+512];
	ld.global.f32 	%f55, [%rd23+512];
	fma.rn.f32 	%f56, %f2, %f54, %f55;
	st.global.f32 	[%rd24+512], %f56;
$L__BB4_27:
	add.s32 	%r61, %r22, 384;
	setp.ge.s32 	%p19, %r61, %r4;
	@%p19 bra 	$L__BB4_29;
	ld.global.f32 	%f57, [%rd22+1024];
	ld.global.f32 	%f58, [%rd23+1024];
	fma.rn.f32 	%f59, %f2, %f57, %f58;
	st.global.f32 	[%rd24+1024], %f59;
$L__BB4_29:
	add.s32 	%r62, %r22, 512;
	setp.ge.s32 	%p20, %r62, %r4;
	@%p20 bra 	$L__BB4_31;
	ld.global.f32 	%f60, [%rd22+1536];
	ld.global.f32 	%f61, [%rd23+1536];
	fma.rn.f32 	%f62, %f2, %f60, %f61;
	st.global.f32 	[%rd24+1536], %f62;
$L__BB4_31:
	add.s32 	%r63, %r22, 640;
	setp.ge.s32 	%p21, %r63, %r4;
	@%p21 bra 	$L__BB4_33;
	ld.global.f32 	%f63, [%rd22+2048];
	ld.global.f32 	%f64, [%rd23+2048];
	fma.rn.f32 	%f65, %f2, %f63, %f64;
	st.global.f32 	[%rd24+2048], %f65;
$L__BB4_33:
	add.s32 	%r64, %r22, 768;
	setp.ge.s32 	%p22, %r64, %r4;
	@%p22 bra 	$L__BB4_35;
	ld.global.f32 	%f66, [%rd22+2560];
	ld.global.f32 	%f67, [%rd23+2560];
	fma.rn.f32 	%f68, %f2, %f66, %f67;
	st.global.f32 	[%rd24+2560], %f68;
$L__BB4_35:
	add.s32 	%r65, %r22, 896;
	setp.ge.s32 	%p23, %r65, %r4;
	@%p23 bra 	$L__BB4_37;
	ld.global.f32 	%f69, [%rd22+3072];
	ld.global.f32 	%f70, [%rd23+3072];
	fma.rn.f32 	%f71, %f2, %f69, %f70;
	st.global.f32 	[%rd24+3072], %f71;
$L__BB4_37:
	add.s32 	%r74, %r74, 8;
	setp.ne.s32 	%p24, %r74, %r75;
	@%p24 bra 	$L__BB4_21;
$L__BB4_38:
	setp.eq.s32 	%p25, %r14, 0;
	@%p25 bra 	$L__BB4_59;
	and.b32  	%r25, %r44, 3;
	setp.lt.u32 	%p26, %r14, 4;
	@%p26 bra 	$L__BB4_49;
	shl.b32 	%r66, %r75, 7;
	add.s32 	%r26, %r66, %r6;
	setp.ge.s32 	%p27, %r26, %r4;
	@%p27 bra 	$L__BB4_42;
	mul.wide.s32 	%rd66, %r26, 4;
	add.s64 	%rd67, %rd12, %rd66;
	add.s64 	%rd68, %rd13, %rd66;
	ld.global.f32 	%f72, [%rd67];
	ld.global.f32 	%f73, [%rd68];
	fma.rn.f32 	%f74, %f2, %f72, %f73;
	add.s64 	%rd69, %rd14, %rd66;
	st.global.f32 	[%rd69], %f74;
$L__BB4_42:
	add.s32 	%r27, %r26, 128;
	setp.ge.s32 	%p28, %r27, %r4;
	@%p28 bra 	$L__BB4_44;
	mul.wide.s32 	%rd70, %r27, 4;
	add.s64 	%rd71, %rd12, %rd70;
	add.s64 	%rd72, %rd13, %rd70;
	ld.global.f32 	%f75, [%rd71];
	ld.global.f32 	%f76, [%rd72];
	fma.rn.f32 	%f77, %f2, %f75, %f76;
	add.s64 	%rd73, %rd14, %rd70;
	st.global.f32 	[%rd73], %f77;
$L__BB4_44:
	add.s32 	%r28, %r26, 256;
	setp.ge.s32 	%p29, %r28, %r4;
	@%p29 bra 	$L__BB4_46;
	mul.wide.s32 	%rd74, %r28, 4;
	add.s64 	%rd75, %rd12, %rd74;
	add.s64 	%rd76, %rd13, %rd74;
	ld.global.f32 	%f78, [%rd75];
	ld.global.f32 	%f79, [%rd76];
	fma.rn.f32 	%f80, %f2, %f78, %f79;
	add.s64 	%rd77, %rd14, %rd74;
	st.global.f32 	[%rd77], %f80;
$L__BB4_46:
	add.s32 	%r29, %r26, 384;
	setp.ge.s32 	%p30, %r29, %r4;
	@%p30 bra 	$L__BB4_48;
	mul.wide.s32 	%rd78, %r29, 4;
	add.s64 	%rd79, %rd12, %rd78;
	add.s64 	%rd80, %rd13, %rd78;
	ld.global.f32 	%f81, [%rd79];
	ld.global.f32 	%f82, [%rd80];
	fma.rn.f32 	%f83, %f2, %f81, %f82;
	add.s64 	%rd81, %rd14, %rd78;
	st.global.f32 	[%rd81], %f83;
$L__BB4_48:
	add.s32 	%r75, %r75, 4;
$L__BB4_49:
	setp.eq.s32 	%p31, %r25, 0;
	@%p31 bra 	$L__BB4_59;
	setp.eq.s32 	%p32, %r25, 1;
	@%p32 bra 	$L__BB4_56;
	shl.b32 	%r67, %r75, 7;
	add.s32 	%r32, %r67, %r6;
	setp.ge.s32 	%p33, %r32, %r4;
	@%p33 bra 	$L__BB4_53;
	mul.wide.s32 	%rd82, %r32, 4;
	add.s64 	%rd83, %rd12, %rd82;
	add.s64 	%rd84, %rd13, %rd82;
	ld.global.f32 	%f84, [%rd83];
	ld.global.f32 	%f85, [%rd84];
	fma.rn.f32 	%f86, %f2, %f84, %f85;
	add.s64 	%rd85, %rd14, %rd82;
	st.global.f32 	[%rd85], %f86;
$L__BB4_53:
	add.s32 	%r33, %r32, 128;
	setp.ge.s32 	%p34, %r33, %r4;
	@%p34 bra 	$L__BB4_55;
	mul.wide.s32 	%rd86, %r33, 4;
	add.s64 	%rd87, %rd12, %rd86;
	add.s64 	%rd88, %rd13, %rd86;
	ld.global.f32 	%f87, [%rd87];
	ld.global.f32 	%f88, [%rd88];
	fma.rn.f32 	%f89, %f2, %f87, %f88;
	add.s64 	%rd89, %rd14, %rd86;
	st.global.f32 	[%rd89], %f89;
$L__BB4_55:
	add.s32 	%r75, %r75, 2;
$L__BB4_56:
	and.b32  	%r68, %r44, 1;
	setp.eq.b32 	%p35, %r68, 1;
	not.pred 	%p36, %p35;
	@%p36 bra 	$L__BB4_59;
	shl.b32 	%r69, %r75, 7;
	add.s32 	%r36, %r69, %r6;
	setp.ge.s32 	%p37, %r36, %r4;
	@%p37 bra 	$L__BB4_59;
	mul.wide.s32 	%rd90, %r36, 4;
	add.s64 	%rd91, %rd12, %rd90;
	add.s64 	%rd92, %rd13, %rd90;
	ld.global.f32 	%f90, [%rd91];
	ld.global.f32 	%f91, [%rd92];
	fma.rn.f32 	%f92, %f2, %f90, %f91;
	add.s64 	%rd93, %rd14, %rd90;
	st.global.f32 	[%rd93], %f92;
$L__BB4_59:
	ret;

}
	// .globl	_ZN3cub18CUB_300001_SM_10006detail9transform16transform_kernelINS2_10policy_hubILb1EN4cuda3std3__45tupleIJN6thrust24THRUST_300001_SM_1000_NS6detail15normal_iteratorINSA_10device_ptrIfEEEESF_EEEE10policy1000El13saxpy_functorSF_JPfSK_EEEvT0_iT1_T2_DpNS2_10kernel_argIT3_EE
.visible .entry _ZN3cub18CUB_300001_SM_10006detail9transform16transform_kernelINS2_10policy_hubILb1EN4cuda3std3__45tupleIJN6thrust24THRUST_300001_SM_1000_NS6detail15normal_iteratorINSA_10device_ptrIfEEEESF_EEEE10policy1000El13saxpy_functorSF_JPfSK_EEEvT0_iT1_T2_DpNS2_10kernel_argIT3_EE(
	.param .u64 _ZN3cub18CUB_300001_SM_10006detail9transform16transform_kernelINS2_10policy_hubILb1EN4cuda3std3__45tupleIJN6thrust24THRUST_300001_SM_1000_NS6detail15normal_iteratorINSA_10device_ptrIfEEEESF_EEEE10policy1000El13saxpy_functorSF_JPfSK_EEEvT0_iT1_T2_DpNS2_10kernel_argIT3_EE_param_0,
	.param .u32 _ZN3cub18CUB_300001_SM_10006detail9transform16transform_kernelINS2_10policy_hubILb1EN4cuda3std3__45tupleIJN6thrust24THRUST_300001_SM_1000_NS6detail15normal_iteratorINSA_10device_ptrIfEEEESF_EEEE10policy1000El13saxpy_functorSF_JPfSK_EEEvT0_iT1_T2_DpNS2_10kernel_argIT3_EE_param_1,
	.param .align 4 .b8 _ZN3cub18CUB_300001_SM_10006detail9transform16transform_kernelINS2_10policy_hubILb1EN4cuda3std3__45tupleIJN6thrust24THRUST_300001_SM_1000_NS6detail15normal_iteratorINSA_10device_ptrIfEEEESF_EEEE10policy1000El13saxpy_functorSF_JPfSK_EEEvT0_iT1_T2_DpNS2_10kernel_argIT3_EE_param_2[4],
	.param .align 8 .b8 _ZN3cub18CUB_300001_SM_10006detail9transform16transform_kernelINS2_10policy_hubILb1EN4cuda3std3__45tupleIJN6thrust24THRUST_300001_SM_1000_NS6detail15normal_iteratorINSA_10device_ptrIfEEEESF_EEEE10policy1000El13saxpy_functorSF_JPfSK_EEEvT0_iT1_T2_DpNS2_10kernel_argIT3_EE_param_3[8],
	.param .align 8 .b8 _ZN3cub18CUB_300001_SM_10006detail9transform16transform_kernelINS2_10policy_hubILb1EN4cuda3std3__45tupleIJN6thrust24THRUST_300001_SM_1000_NS6detail15normal_iteratorINSA_10device_ptrIfEEEESF_EEEE10policy1000El13saxpy_functorSF_JPfSK_EEEvT0_iT1_T2_DpNS2_10kernel_argIT3_EE_param_4[16],
	.param .align 8 .b8 _ZN3cub18CUB_300001_SM_10006detail9transform16transform_kernelINS2_10policy_hubILb1EN4cuda3std3__45tupleIJN6thrust24THRUST_300001_SM_1000_NS6detail15normal_iteratorINSA_10device_ptrIfEEEESF_EEEE10policy1000El13saxpy_functorSF_JPfSK_EEEvT0_iT1_T2_DpNS2_10kernel_argIT3_EE_param_5[16]
)
.maxntid 128
{
	.reg .pred 	%p<38>;
	.reg .b32 	%r<78>;
	.reg .b32 	%f<93>;
	.reg .b64 	%rd<103>;

	ld.param.f32 	%f2, [_ZN3cub18CUB_300001_SM_10006detail9transform16transform_kernelINS2_10policy_hubILb1EN4cuda3std3__45tupleIJN6thrust24THRUST_300001_SM_1000_NS6detail15normal_iteratorINSA_10device_ptrIfEEEESF_EEEE10policy1000El13saxpy_functorSF_JPfSK_EEEvT0_iT1_T2_DpNS2_10kernel_argIT3_EE_param_2];
	ld.param.u64 	%rd30, [_ZN3cub18CUB_300001_SM_10006detail9transform16transform_kernelINS2_10policy_hubILb1EN4cuda3std3__45tupleIJN6thrust24THRUST_300001_SM_1000_NS6detail15normal_iteratorINSA_10device_ptrIfEEEESF_EEEE10policy1000El13saxpy_functorSF_JPfSK_EEEvT0_iT1_T2_DpNS2_10kernel_argIT3_EE_param_0];
	ld.param.u64 	%rd28, [_ZN3cub18CUB_300001_SM_10006detail9transform16transform_kernelINS2_10policy_hubILb1EN4cuda3std3__45tupleIJN6thrust24THRUST_300001_SM_1000_NS6detail15normal_iteratorINSA_10device_ptrIfEEEESF_EEEE10policy1000El13saxpy_functorSF_JPfSK_EEEvT0_iT1_T2_DpNS2_10kernel_argIT3_EE_param_5];
	ld.param.u64 	%rd26, [_ZN3cub18CUB_300001_SM_10006detail9transform16transform_kernelINS2_10policy_hubILb1EN4cuda3std3__45tupleIJN6thrust24THRUST_300001_SM_1000_NS6detail15normal_iteratorINSA_10device_ptrIfEEEESF_EEEE10policy1000El13saxpy_functorSF_JPfSK_EEEvT0_iT1_T2_DpNS2_10kernel_argIT3_EE_param_4];
	ld.param.u64 	%rd31, [_ZN3cub18CUB_300001_SM_10006detail9transform16transform_kernelINS2_10policy_hubILb1EN4cuda3std3__45tupleIJN6thrust24THRUST_300001_SM_1000_NS6detail15normal_iteratorINSA_10device_ptrIfEEEESF_EEEE10policy1000El13saxpy_functorSF_JPfSK_EEEvT0_iT1_T2_DpNS2_10kernel_argIT3_EE_param_3];
	ld.param.u32 	%r42, [_ZN3cub18CUB_300001_SM_10006detail9transform16transform_kernelINS2_10policy_hubILb1EN4cuda3std3__45tupleIJN6thrust24THRUST_300001_SM_1000_NS6detail15normal_iteratorINSA_10device_ptrIfEEEESF_EEEE10policy1000El13saxpy_functorSF_JPfSK_EEEvT0_iT1_T2_DpNS2_10kernel_argIT3_EE_param_1];
	cvta.to.global.u64 	%rd1, %rd31;
	cvta.to.global.u64 	%rd2, %rd26;
	cvta.to.global.u64 	%rd3, %rd28;
	shl.b32 	%r1, %r42, 7;
	mov.u32 	%r43, %ctaid.x;
	cvt.u64.u32 	%rd32, %r43;
	cvt.s64.s32 	%rd33, %r1;
	mul.lo.s64 	%rd4, %rd33, %rd32;
	sub.s64 	%rd34, %rd30, %rd4;
	min.s64 	%rd35, %rd34, %rd33;
	cvt.u32.u64 	%r2, %rd35;
	shl.b32 	%r3, %r2, 2;
	mov.u32 	%r4, %tid.x;
	shl.b32 	%r68, %r4, 7;
	setp.ge.s32 	%p1, %r68, %r3;
	@%p1 bra 	$L__BB5_5;
	shl.b64 	%rd5, %rd4, 2;
	add.s64 	%rd36, %rd2, %rd5;
	mul.wide.u32 	%rd6, %r4, 128;
	add.s64 	%rd100, %rd36, %rd6;
	mov.u32 	%r67, %r68;
$L__BB5_2:
	.pragma "nounroll";
	// begin inline asm
	prefetch.global.L2 [%rd100];
	// end inline asm
	add.s32 	%r67, %r67, 16384;
	add.s64 	%rd100, %rd100, 16384;
	setp.lt.s32 	%p2, %r67, %r3;
	@%p2 bra 	$L__BB5_2;
	add.s64 	%rd38, %rd3, %rd5;
	add.s64 	%rd101, %rd38, %rd6;
$L__BB5_4:
	.pragma "nounroll";
	// begin inline asm
	prefetch.global.L2 [%rd101];
	// end inline asm
	add.s32 	%r68, %r68, 16384;
	add.s64 	%rd101, %rd101, 16384;
	setp.lt.s32 	%p3, %r68, %r3;
	@%p3 bra 	$L__BB5_4;
$L__BB5_5:
	shl.b64 	%rd102, %rd4, 2;
	add.s64 	%rd13, %rd2, %rd102;
	add.s64 	%rd14, %rd3, %rd102;
	add.s64 	%rd15, %rd1, %rd102;
	setp.eq.s32 	%p4, %r1, %r2;
	@%p4 bra 	$L__BB5_47;
	setp.lt.s32 	%p5, %r42, 1;
	@%p5 bra 	$L__BB5_59;
	and.b32  	%r10, %r42, 7;
	setp.lt.u32 	%p6, %r42, 8;
	mov.b32 	%r75, 0;
	@%p6 bra 	$L__BB5_26;
	and.b32  	%r75, %r42, 2147483640;
	mov.b32 	%r71, 0;
$L__BB5_9:
	.pragma "nounroll";
	shl.b32 	%r46, %r71, 7;
	add.s32 	%r20, %r46, %r4;
	setp.ge.s32 	%p7, %r20, %r2;
	@%p7 bra 	$L__BB5_11;
	mul.wide.u32 	%rd41, %r20, 4;
	add.s64 	%rd42, %rd13, %rd41;
	add.s64 	%rd43, %rd14, %rd41;
	ld.global.f32 	%f3, [%rd42];
	ld.global.f32 	%f4, [%rd43];
	fma.rn.f32 	%f5, %f2, %f3, %f4;
	add.s64 	%rd44, %rd15, %rd41;
	st.global.f32 	[%rd44], %f5;
$L__BB5_11:
	add.s32 	%r47, %r20, 128;
	setp.ge.s32 	%p8, %r47, %r2;
	mul.wide.s32 	%rd45, %r47, 4;
	add.s64 	%rd23, %rd13, %rd45;
	add.s64 	%rd24, %rd14, %rd45;
	add.s64 	%rd25, %rd15, %rd45;
	@%p8 bra 	$L__BB5_13;
	ld.global.f32 	%f6, [%rd23];
	ld.global.f32 	%f7, [%rd24];
	fma.rn.f32 	%f8, %f2, %f6, %f7;
	st.global.f32 	[%rd25], %f8;
$L__BB5_13:
	add.s32 	%r48, %r20, 256;
	setp.ge.s32 	%p9, %r48, %r2;
	@%p9 bra 	$L__BB5_15;
	ld.global.f32 	%f9, [%rd23+512];
	ld.global.f32 	%f10, [%rd24+512];
	fma.rn.f32 	%f11, %f2, %f9, %f10;
	st.global.f32 	[%rd25+512], %f11;
$L__BB5_15:
	add.s32 	%r49, %r20, 384;
	setp.ge.s32 	%p10, %r49, %r2;
	@%p10 bra 	$L__BB5_17;
	ld.global.f32 	%f12, [%rd23+1024];
	ld.global.f32 	%f13, [%rd24+1024];
	fma.rn.f32 	%f14, %f2, %f12, %f13;
	st.global.f32 	[%rd25+1024], %f14;
$L__BB5_17:
	add.s32 	%r50, %r20, 512;
	setp.ge.s32 	%p11, %r50, %r2;
	@%p11 bra 	$L__BB5_19;
	ld.global.f32 	%f15, [%rd23+1536];
	ld.global.f32 	%f16, [%rd24+1536];
	fma.rn.f32 	%f17, %f2, %f15, %f16;
	st.global.f32 	[%rd25+1536], %f17;
$L__BB5_19:
	add.s32 	%r51, %r20, 640;
	setp.ge.s32 	%p12, %r51, %r2;
	@%p12 bra 	$L__BB5_21;
	ld.global.f32 	%f18, [%rd23+2048];
	ld.global.f32 	%f19, [%rd24+2048];
	fma.rn.f32 	%f20, %f2, %f18, %f19;
	st.global.f32 	[%rd25+2048], %f20;
$L__BB5_21:
	add.s32 	%r52, %r20, 768;
	setp.ge.s32 	%p13, %r52, %r2;
	@%p13 bra 	$L__BB5_23;
	ld.global.f32 	%f21, [%rd23+2560];
	ld.global.f32 	%f22, [%rd24+2560];
	fma.rn.f32 	%f23, %f2, %f21, %f22;
	st.global.f32 	[%rd25+2560], %f23;
$L__BB5_23:
	add.s32 	%r53, %r20, 896;
	setp.ge.s32 	%p14, %r53, %r2;
	@%p14 bra 	$L__BB5_25;
	ld.global.f32 	%f24, [%rd23+3072];
	ld.global.f32 	%f25, [%rd24+3072];
	fma.rn.f32 	%f26, %f2, %f24, %f25;
	st.global.f32 	[%rd25+3072], %f26;
$L__BB5_25:
	add.s32 	%r71, %r71, 8;
	setp.eq.s32 	%p15, %r71, %r75;
	@%p15 bra 	$L__BB5_26;
	bra.uni 	$L__BB5_9;
$L__BB5_26:
	setp.eq.s32 	%p16, %r10, 0;
	@%p16 bra 	$L__BB5_59;
	and.b32  	%r30, %r42, 3;
	setp.lt.u32 	%p17, %r10, 4;
	@%p17 bra 	$L__BB5_37;
	shl.b32 	%r54, %r75, 7;
	add.s32 	%r31, %r54, %r4;
	setp.ge.s32 	%p18, %r31, %r2;
	@%p18 bra 	$L__BB5_30;
	mul.wide.s32 	%rd46, %r31, 4;
	add.s64 	%rd47, %rd13, %rd46;
	add.s64 	%rd48, %rd14, %rd46;
	ld.global.f32 	%f27, [%rd47];
	ld.global.f32 	%f28, [%rd48];
	fma.rn.f32 	%f29, %f2, %f27, %f28;
	add.s64 	%rd49, %rd15, %rd46;
	st.global.f32 	[%rd49], %f29;
$L__BB5_30:
	add.s32 	%r32, %r31, 128;
	setp.ge.s32 	%p19, %r32, %r2;
	@%p19 bra 	$L__BB5_32;
	mul.wide.s32 	%rd50, %r32, 4;
	add.s64 	%rd51, %rd13, %rd50;
	add.s64 	%rd52, %rd14, %rd50;
	ld.global.f32 	%f30, [%rd51];
	ld.global.f32 	%f31, [%rd52];
	fma.rn.f32 	%f32, %f2, %f30, %f31;
	add.s64 	%rd53, %rd15, %rd50;
	st.global.f32 	[%rd53], %f32;
$L__BB5_32:
	add.s32 	%r33, %r31, 256;
	setp.ge.s32 	%p20, %r33, %r2;
	@%p20 bra 	$L__BB5_34;
	mul.wide.s32 	%rd54, %r33, 4;
	add.s64 	%rd55, %rd13, %rd54;
	add.s64 	%rd56, %rd14, %rd54;
	ld.global.f32 	%f33, [%rd55];
	ld.global.f32 	%f34, [%rd56];
	fma.rn.f32 	%f35, %f2, %f33, %f34;
	add.s64 	%rd57, %rd15, %rd54;
	st.global.f32 	[%rd57], %f35;
$L__BB5_34:
	add.s32 	%r34, %r31, 384;
	setp.ge.s32 	%p21, %r34, %r2;
	@%p21 bra 	$L__BB5_36;
	mul.wide.s32 	%rd58, %r34, 4;
	add.s64 	%rd59, %rd13, %rd58;
	add.s64 	%rd60, %rd14, %rd58;
	ld.global.f32 	%f36, [%rd59];
	ld.global.f32 	%f37, [%rd60];
	fma.rn.f32 	%f38, %f2, %f36, %f37;
	add.s64 	%rd61, %rd15, %rd58;
	st.global.f32 	[%rd61], %f38;
$L__BB5_36:
	add.s32 	%r75, %r75, 4;
$L__BB5_37:
	setp.eq.s32 	%p22, %r30, 0;
	@%p22 bra 	$L__BB5_59;
	setp.eq.s32 	%p23, %r30, 1;
	@%p23 bra 	$L__BB5_44;
	shl.b32 	%r55, %r75, 7;
	add.s32 	%r37, %r55, %r4;
	setp.ge.s32 	%p24, %r37, %r2;
	@%p24 bra 	$L__BB5_41;
	mul.wide.s32 	%rd62, %r37, 4;
	add.s64 	%rd63, %rd13, %rd62;
	add.s64 	%rd64, %rd14, %rd62;
	ld.global.f32 	%f39, [%rd63];
	ld.global.f32 	%f40, [%rd64];
	fma.rn.f32 	%f41, %f2, %f39, %f40;
	add.s64 	%rd65, %rd15, %rd62;
	st.global.f32 	[%rd65], %f41;
$L__BB5_41:
	add.s32 	%r38, %r37, 128;
	setp.ge.s32 	%p25, %r38, %r2;
	@%p25 bra 	$L__BB5_43;
	mul.wide.s32 	%rd66, %r38, 4;
	add.s64 	%rd67, %rd13, %rd66;
	add.s64 	%rd68, %rd14, %rd66;
	ld.global.f32 	%f42, [%rd67];
	ld.global.f32 	%f43, [%rd68];
	fma.rn.f32 	%f44, %f2, %f42, %f43;
	add.s64 	%rd69, %rd15, %rd66;
	st.global.f32 	[%rd69], %f44;
$L__BB5_43:
	add.s32 	%r75, %r75, 2;
$L__BB5_44:
	and.b32  	%r56, %r42, 1;
	setp.eq.b32 	%p26, %r56, 1;
	not.pred 	%p27, %p26;
	@%p27 bra 	$L__BB5_59;
	shl.b32 	%r57, %r75, 7;
	add.s32 	%r41, %r57, %r4;
	setp.ge.s32 	%p28, %r41, %r2;
	@%p28 bra 	$L__BB5_59;
	mul.wide.s32 	%rd70, %r41, 4;
	add.s64 	%rd71, %rd13, %rd70;
	add.s64 	%rd72, %rd14, %rd70;
	ld.global.f32 	%f45, [%rd71];
	ld.global.f32 	%f46, [%rd72];
	fma.rn.f32 	%f47, %f2, %f45, %f46;
	add.s64 	%rd73, %rd15, %rd70;
	st.global.f32 	[%rd73], %f47;
	bra.uni 	$L__BB5_59;
$L__BB5_47:
	setp.lt.s32 	%p29, %r42, 1;
	@%p29 bra 	$L__BB5_59;
	setp.lt.u32 	%p30, %r42, 8;
	mov.b32 	%r73, 0;
	@%p30 bra 	$L__BB5_51;
	and.b32  	%r73, %r42, 2147483640;
	neg.s32 	%r70, %r73;
	mul.wide.u32 	%rd74, %r4, 4;
	add.s64 	%rd16, %rd1, %rd74;
	add.s64 	%rd75, %rd102, 1536;
	add.s64 	%rd18, %rd2, %rd75;
	add.s32 	%r69, %r4, 128;
	add.s64 	%rd19, %rd3, %rd75;
	add.s64 	%rd20, %rd1, %rd75;
$L__BB5_50:
	.pragma "nounroll";
	mul.wide.s32 	%rd76, %r69, 4;
	add.s64 	%rd77, %rd18, %rd76;
	add.s64 	%rd78, %rd19, %rd76;
	add.s64 	%rd79, %rd20, %rd76;
	cvta.to.global.u64 	%rd80, %rd26;
	mul.wide.u32 	%rd81, %r4, 4;
	add.s64 	%rd82, %rd80, %rd81;
	add.s64 	%rd83, %rd82, %rd102;
	cvta.to.global.u64 	%rd84, %rd28;
	add.s64 	%rd85, %rd84, %rd81;
	add.s64 	%rd86, %rd85, %rd102;
	ld.global.f32 	%f48, [%rd83];
	ld.global.f32 	%f49, [%rd86];
	fma.rn.f32 	%f50, %f2, %f48, %f49;
	add.s64 	%rd87, %rd16, %rd102;
	st.global.f32 	[%rd87], %f50;
	ld.global.f32 	%f51, [%rd77+-1536];
	ld.global.f32 	%f52, [%rd78+-1536];
	fma.rn.f32 	%f53, %f2, %f51, %f52;
	st.global.f32 	[%rd79+-1536], %f53;
	ld.global.f32 	%f54, [%rd77+-1024];
	ld.global.f32 	%f55, [%rd78+-1024];
	fma.rn.f32 	%f56, %f2, %f54, %f55;
	st.global.f32 	[%rd79+-1024], %f56;
	ld.global.f32 	%f57, [%rd77+-512];
	ld.global.f32 	%f58, [%rd78+-512];
	fma.rn.f32 	%f59, %f2, %f57, %f58;
	st.global.f32 	[%rd79+-512], %f59;
	ld.global.f32 	%f60, [%rd77];
	ld.global.f32 	%f61, [%rd78];
	fma.rn.f32 	%f62, %f2, %f60, %f61;
	st.global.f32 	[%rd79], %f62;
	ld.global.f32 	%f63, [%rd77+512];
	ld.global.f32 	%f64, [%rd78+512];
	fma.rn.f32 	%f65, %f2, %f63, %f64;
	st.global.f32 	[%rd79+512], %f65;
	ld.global.f32 	%f66, [%rd77+1024];
	ld.global.f32 	%f67, [%rd78+1024];
	fma.rn.f32 	%f68, %f2, %f66, %f67;
	st.global.f32 	[%rd79+1024], %f68;
	ld.global.f32 	%f69, [%rd77+1536];
	ld.global.f32 	%f70, [%rd78+1536];
	fma.rn.f32 	%f71, %f2, %f69, %f70;
	st.global.f32 	[%rd79+1536], %f71;
	add.s32 	%r70, %r70, 8;
	add.s64 	%rd102, %rd102, 4096;
	add.s32 	%r69, %r69, 1024;
	setp.eq.s32 	%p31, %r70, 0;
	@%p31 bra 	$L__BB5_51;
	bra.uni 	$L__BB5_50;
$L__BB5_51:
	and.b32  	%r23, %r42, 7;
	setp.eq.s32 	%p32, %r23, 0;
	@%p32 bra 	$L__BB5_59;
	and.b32  	%r24, %r42, 3;
	setp.lt.u32 	%p33, %r23, 4;
	@%p33 bra 	$L__BB5_54;
	shl.b32 	%r60, %r73, 7;
	add.s32 	%r61, %r60, %r4;
	mul.wide.s32 	%rd88, %r61, 4;
	add.s64 	%rd89, %rd13, %rd88;
	add.s64 	%rd90, %rd14, %rd88;
	ld.global.f32 	%f72, [%rd89];
	ld.global.f32 	%f73, [%rd90];
	fma.rn.f32 	%f74, %f2, %f72, %f73;
	add.s64 	%rd91, %rd15, %rd88;
	st.global.f32 	[%rd91], %f74;
	ld.global.f32 	%f75, [%rd89+512];
	ld.global.f32 	%f76, [%rd90+512];
	fma.rn.f32 	%f77, %f2, %f75, %f76;
	st.global.f32 	[%rd91+512], %f77;
	ld.global.f32 	%f78, [%rd89+1024];
	ld.global.f32 	%f79, [%rd90+1024];
	fma.rn.f32 	%f80, %f2, %f78, %f79;
	st.global.f32 	[%rd91+1024], %f80;
	ld.global.f32 	%f81, [%rd89+1536];
	ld.global.f32 	%f82, [%rd90+1536];
	fma.rn.f32 	%f83, %f2, %f81, %f82;
	st.global.f32 	[%rd91+1536], %f83;
	add.s32 	%r73, %r73, 4;
$L__BB5_54:
	setp.eq.s32 	%p34, %r24, 0;
	@%p34 bra 	$L__BB5_59;
	setp.eq.s32 	%p35, %r24, 1;
	@%p35 bra 	$L__BB5_57;
	shl.b32 	%r62, %r73, 7;
	add.s32 	%r63, %r62, %r4;
	mul.wide.s32 	%rd92, %r63, 4;
	add.s64 	%rd93, %rd13, %rd92;
	add.s64 	%rd94, %rd14, %rd92;
	ld.global.f32 	%f84, [%rd93];
	ld.global.f32 	%f85, [%rd94];
	fma.rn.f32 	%f86, %f2, %f84, %f85;
	add.s64 	%rd95, %rd15, %rd92;
	st.global.f32 	[%rd95], %f86;
	ld.global.f32 	%f87, [%rd93+512];
	ld.global.f32 	%f88, [%rd94+512];
	fma.rn.f32 	%f89, %f2, %f87, %f88;
	st.global.f32 	[%rd95+512], %f89;
	add.s32 	%r73, %r73, 2;
$L__BB5_57:
	and.b32  	%r64, %r42, 1;
	setp.eq.b32 	%p36, %r64, 1;
	not.pred 	%p37, %p36;
	@%p37 bra 	$L__BB5_59;
	shl.b32 	%r65, %r73, 7;
	add.s32 	%r66, %r65, %r4;
	mul.wide.s32 	%rd96, %r66, 4;
	add.s64 	%rd97, %rd13, %rd96;
	add.s64 	%rd98, %rd14, %rd96;
	ld.global.f32 	%f90, [%rd97];
	ld.global.f32 	%f91, [%rd98];
	fma.rn.f32 	%f92, %f2, %f90, %f91;
	add.s64 	%rd99, %rd15, %rd96;
	st.global.f32 	[%rd99], %f92;
$L__BB5_59:
	ret;

}
	// .globl	_ZN3cub18CUB_300001_SM_10006detail9transform16transform_kernelINS2_10policy_hubILb0EN4cuda3std3__45tupleIJN6thrust24THRUST_300001_SM_1000_NS6detail15normal_iteratorINSA_10device_ptrIfEEEESF_EEEE10policy1000EiNS7_10multipliesIfEESF_JPfSL_EEEvT0_iT1_T2_DpNS2_10kernel_argIT3_EE
.visible .entry _ZN3cub18CUB_300001_SM_10006detail9transform16transform_kernelINS2_10policy_hubILb0EN4cuda3std3__45tupleIJN6thrust24THRUST_300001_SM_1000_NS6detail15normal_iteratorINSA_10device_ptrIfEEEESF_EEEE10policy1000EiNS7_10multipliesIfEESF_JPfSL_EEEvT0_iT1_T2_DpNS2_10kernel_argIT3_EE(
	.param .u32 _ZN3cub18CUB_300001_SM_10006detail9transform16transform_kernelINS2_10policy_hubILb0EN4cuda3std3__45tupleIJN6thrust24THRUST_300001_SM_1000_NS6detail15normal_iteratorINSA_10device_ptrIfEEEESF_EEEE10policy1000EiNS7_10multipliesIfEESF_JPfSL_EEEvT0_iT1_T2_DpNS2_10kernel_argIT3_EE_param_0,
	.param .u32 _ZN3cub18CUB_300001_SM_10006detail9transform16transform_kernelINS2_10policy_hubILb0EN4cuda3std3__45tupleIJN6thrust24THRUST_300001_SM_1000_NS6detail15normal_iteratorINSA_10device_ptrIfEEEESF_EEEE10policy1000EiNS7_10multipliesIfEESF_JPfSL_EEEvT0_iT1_T2_DpNS2_10kernel_argIT3_EE_param_1,
	.param .align 1 .b8 _ZN3cub18CUB_300001_SM_10006detail9transform16transform_kernelINS2_10policy_hubILb0EN4cuda3std3__45tupleIJN6thrust24THRUST_300001_SM_1000_NS6detail15normal_iteratorINSA_10device_ptrIfEEEESF_EEEE10policy1000EiNS7_10multipliesIfEESF_JPfSL_EEEvT0_iT1_T2_DpNS2_10kernel_argIT3_EE_param_2[1],
	.param .align 8 .b8 _ZN3cub18CUB_300001_SM_10006detail9transform16transform_kernelINS2_10policy_hubILb0EN4cuda3std3__45tupleIJN6thrust24THRUST_300001_SM_1000_NS6detail15normal_iteratorINSA_10device_ptrIfEEEESF_EEEE10policy1000EiNS7_10multipliesIfEESF_JPfSL_EEEvT0_iT1_T2_DpNS2_10kernel_argIT3_EE_param_3[8],
	.param .align 8 .b8 _ZN3cub18CUB_300001_SM_10006detail9transform16transform_kernelINS2_10policy_hubILb0EN4cuda3std3__45tupleIJN6thrust24THRUST_300001_SM_1000_NS6detail15normal_iteratorINSA_10device_ptrIfEEEESF_EEEE10policy1000EiNS7_10multipliesIfEESF_JPfSL_EEEvT0_iT1_T2_DpNS2_10kernel_argIT3_EE_param_4[16],
	.param .align 8 .b8 _ZN3cub18CUB_300001_SM_10006detail9transform16transform_kernelINS2_10policy_hubILb0EN4cuda3std3__45tupleIJN6thrust24THRUST_300001_SM_1000_NS6detail15normal_iteratorINSA_10device_ptrIfEEEESF_EEEE10policy1000EiNS7_10multipliesIfEESF_JPfSL_EEEvT0_iT1_T2_DpNS2_10kernel_argIT3_EE_param_5[16]
)
.maxntid 128
{
	.reg .pred 	%p<28>;
	.reg .b32 	%r<188>;
	.reg .b32 	%f<7>;
	.reg .b64 	%rd<143>;
	// demoted variable
	.shared .align 8 .u64 _ZZN3cub18CUB_300001_SM_10006detail9transform23transform_kernel_ublkcpINS2_19async_copy_policy_tILi128EEEiN4cuda3std3__410multipliesIfEEN6thrust24THRUST_300001_SM_1000_NS6detail15normal_iteratorINSC_10device_ptrIfEEEEJffEEEvT0_iT1_T2_DpNS2_16aligned_base_ptrIT3_EEE3bar;
	ld.param.u64 	%rd66, [_ZN3cub18CUB_300001_SM_10006detail9transform16transform_kernelINS2_10policy_hubILb0EN4cuda3std3__45tupleIJN6thrust24THRUST_300001_SM_1000_NS6detail15normal_iteratorINSA_10device_ptrIfEEEESF_EEEE10policy1000EiNS7_10multipliesIfEESF_JPfSL_EEEvT0_iT1_T2_DpNS2_10kernel_argIT3_EE_param_5];
	ld.param.u64 	%rd64, [_ZN3cub18CUB_300001_SM_10006detail9transform16transform_kernelINS2_10policy_hubILb0EN4cuda3std3__45tupleIJN6thrust24THRUST_300001_SM_1000_NS6detail15normal_iteratorINSA_10device_ptrIfEEEESF_EEEE10policy1000EiNS7_10multipliesIfEESF_JPfSL_EEEvT0_iT1_T2_DpNS2_10kernel_argIT3_EE_param_4];
	ld.param.u32 	%r71, [_ZN3cub18CUB_300001_SM_10006detail9transform16transform_kernelINS2_10policy_hubILb0EN4cuda3std3__45tupleIJN6thrust24THRUST_300001_SM_1000_NS6detail15normal_iteratorINSA_10device_ptrIfEEEESF_EEEE10policy1000EiNS7_10multipliesIfEESF_JPfSL_EEEvT0_iT1_T2_DpNS2_10kernel_argIT3_EE_param_0];
	ld.param.u64 	%rd67, [_ZN3cub18CUB_300001_SM_10006detail9transform16transform_kernelINS2_10policy_hubILb0EN4cuda3std3__45tupleIJN6thrust24THRUST_300001_SM_1000_NS6detail15normal_iteratorINSA_10device_ptrIfEEEESF_EEEE10policy1000EiNS7_10multipliesIfEESF_JPfSL_EEEvT0_iT1_T2_DpNS2_10kernel_argIT3_EE_param_5+8];
	ld.param.u64 	%rd65, [_ZN3cub18CUB_300001_SM_10006detail9transform16transform_kernelINS2_10policy_hubILb0EN4cuda3std3__45tupleIJN6thrust24THRUST_300001_SM_1000_NS6detail15normal_iteratorINSA_10device_ptrIfEEEESF_EEEE10policy1000EiNS7_10multipliesIfEESF_JPfSL_EEEvT0_iT1_T2_DpNS2_10kernel_argIT3_EE_param_4+8];
	ld.param.u64 	%rd68, [_ZN3cub18CUB_300001_SM_10006detail9transform16transform_kernelINS2_10policy_hubILb0EN4cuda3std3__45tupleIJN6thrust24THRUST_300001_SM_1000_NS6detail15normal_iteratorINSA_10device_ptrIfEEEESF_EEEE10policy1000EiNS7_10multipliesIfEESF_JPfSL_EEEvT0_iT1_T2_DpNS2_10kernel_argIT3_EE_param_3];
	ld.param.u32 	%r70, [_ZN3cub18CUB_300001_SM_10006detail9transform16transform_kernelINS2_10policy_hubILb0EN4cuda3std3__45tupleIJN6thrust24THRUST_300001_SM_1000_NS6detail15normal_iteratorINSA_10device_ptrIfEEEESF_EEEE10policy1000EiNS7_10multipliesIfEESF_JPfSL_EEEvT0_iT1_T2_DpNS2_10kernel_argIT3_EE_param_1];
	cvta.to.global.u64 	%rd1, %rd68;
	cvt.u32.u64 	%r1, %rd65;
	cvt.u32.u64 	%r2, %rd67;
	shl.b32 	%r3, %r70, 7;
	mov.u32 	%r72, %ctaid.x;
	mul.lo.s32 	%r4, %r3, %r72;
	sub.s32 	%r5, %r71, %r4;
	min.s32 	%r6, %r3, %r5;
	setp.eq.s32 	%p1, %r72, 0;
	add.s32 	%r74, %r72, 2;
	mov.u32 	%r75, %nctaid.x;
	setp.ge.u32 	%p2, %r74, %r75;
	shl.b32 	%r7, %r70, 9;
	or.pred  	%p3, %p1, %p2;
	@%p3 bra 	$L__BB6_5;
	mov.b32 	%r139, -1;
	// begin inline asm
	{
	 .reg .pred P_OUT; 
	elect.sync _|P_OUT, %r139;
	selp.b32 %r138, 1, 0, P_OUT; 
}
	// end inline asm
	mov.u32 	%r140, %tid.x;
	setp.gt.u32 	%p18, %r140, 31;
	setp.eq.s32 	%p19, %r138, 0;
	or.pred  	%p20, %p18, %p19;
	@%p20 bra 	$L__BB6_3;
	mov.u32 	%r141, _ZZN3cub18CUB_300001_SM_10006detail9transform23transform_kernel_ublkcpINS2_19async_copy_policy_tILi128EEEiN4cuda3std3__410multipliesIfEEN6thrust24THRUST_300001_SM_1000_NS6detail15normal_iteratorINSC_10device_ptrIfEEEEJffEEEvT0_iT1_T2_DpNS2_16aligned_base_ptrIT3_EEE3bar;
	mov.b32 	%r142, 1;
	// begin inline asm
	mbarrier.init.shared.b64 [%r141], %r142;
	// end inline asm
	// begin inline asm
	fence.proxy.async.shared::cta; // 6.
	// end inline asm
	mul.wide.s32 	%rd120, %r4, 4;
	add.s32 	%r151, %r7, 15;
	add.s32 	%r152, %r151, %r1;
	and.b32  	%r144, %r152, -16;
	cvta.to.global.u64 	%rd121, %rd64;
	add.s64 	%rd117, %rd121, %rd120;
	mov.u32 	%r143, _ZN3cub18CUB_300001_SM_10006detail9transform4smemE;
	// begin inline asm
	cp.async.bulk.shared::cluster.global.mbarrier::complete_tx::bytes [%r143], [%rd117], %r144, [%r141];
	// end inline asm
	add.s32 	%r153, %r151, %r2;
	and.b32  	%r147, %r153, -16;
	add.s32 	%r154, %r143, %r7;
	add.s32 	%r146, %r154, 128;
	cvta.to.global.u64 	%rd122, %rd66;
	add.s64 	%rd118, %rd122, %rd120;
	// begin inline asm
	cp.async.bulk.shared::cluster.global.mbarrier::complete_tx::bytes [%r146], [%rd118], %r147, [%r141];
	// end inline asm
	add.s32 	%r150, %r147, %r144;
	// begin inline asm
	mbarrier.arrive.expect_tx.release.cta.shared::cta.b64 %rd119, [%r141], %r150; // 8. 
	// end inline asm
$L__BB6_3:
	bar.sync 	0;
	mov.u32 	%r156, _ZZN3cub18CUB_300001_SM_10006detail9transform23transform_kernel_ublkcpINS2_19async_copy_policy_tILi128EEEiN4cuda3std3__410multipliesIfEEN6thrust24THRUST_300001_SM_1000_NS6detail15normal_iteratorINSC_10device_ptrIfEEEEJffEEEvT0_iT1_T2_DpNS2_16aligned_base_ptrIT3_EEE3bar;
$L__BB6_4:
	mov.b32 	%r157, 0;
	// begin inline asm
	{
	 .reg .pred P_OUT; 
	mbarrier.try_wait.parity.shared::cta.b64  P_OUT, [%r156], %r157;                                // 7a. 
	selp.b32 %r155, 1, 0, P_OUT; 
}
	// end inline asm
	setp.eq.s32 	%p21, %r155, 0;
	@%p21 bra 	$L__BB6_4;
	bra.uni 	$L__BB6_26;
$L__BB6_5:
	cvt.s64.s32 	%rd4, %r1;
	cvt.s64.s32 	%rd5, %r4;
	shl.b32 	%r77, %r6, 2;
	cvt.s64.s32 	%rd69, %r77;
	shr.u64 	%rd6, %rd69, 2;
	mov.u32 	%r8, %ntid.x;
	mov.u32 	%r9, %ntid.y;
	mul.lo.s32 	%r78, %r8, %r9;
	mov.u32 	%r10, %ntid.z;
	mul.lo.s32 	%r11, %r78, %r10;
	mov.u32 	%r79, %tid.x;
	mov.u32 	%r80, %tid.y;
	mov.u32 	%r81, %tid.z;
	mad.lo.s32 	%r82, %r81, %r9, %r80;
	mad.lo.s32 	%r83, %r82, %r8, %r79;
	cvt.u64.u32 	%rd140, %r83;
	setp.le.u64 	%p4, %rd6, %rd140;
	@%p4 bra 	$L__BB6_15;
	cvt.u32.u64 	%r84, %rd140;
	cvt.u64.u32 	%rd8, %r11;
	add.s32 	%r85, %r84, %r11;
	cvt.u64.u32 	%rd70, %r85;
	max.u64 	%rd71, %rd6, %rd70;
	setp.gt.u64 	%p5, %rd6, %rd70;
	selp.u64 	%rd9, 1, 0, %p5;
	add.s64 	%rd72, %rd9, %rd70;
	sub.s64 	%rd10, %rd71, %rd72;
	and.b64  	%rd73, %rd10, -4294967296;
	setp.ne.s64 	%p6, %rd73, 0;
	@%p6 bra 	$L__BB6_8;
	cvt.u32.u64 	%r86, %rd8;
	cvt.u32.u64 	%r87, %rd10;
	div.u32 	%r88, %r87, %r86;
	cvt.u64.u32 	%rd129, %r88;
	bra.uni 	$L__BB6_9;
$L__BB6_8:
	div.u64 	%rd129, %rd10, %rd8;
$L__BB6_9:
	add.s64 	%rd14, %rd129, %rd9;
	and.b64  	%rd74, %rd14, 3;
	setp.eq.s64 	%p7, %rd74, 3;
	mov.u64 	%rd133, %rd140;
	@%p7 bra 	$L__BB6_12;
	shl.b64 	%rd75, %rd140, 2;
	shl.b64 	%rd76, %rd5, 2;
	add.s64 	%rd77, %rd75, %rd76;
	add.s64 	%rd78, %rd77, %rd4;
	add.s64 	%rd131, %rd64, %rd78;
	mov.u32 	%r90, _ZN3cub18CUB_300001_SM_10006detail9transform4smemE;
	add.s32 	%r91, %r1, %r90;
	shl.b32 	%r92, %r84, 2;
	add.s32 	%r170, %r91, %r92;
	mul.lo.s32 	%r93, %r10, %r9;
	mul.lo.s32 	%r94, %r93, %r8;
	shl.b32 	%r13, %r94, 2;
	add.s64 	%rd79, %rd14, 1;
	and.b64  	%rd80, %rd79, 3;
	neg.s64 	%rd130, %rd80;
	mov.u64 	%rd133, %rd140;
$L__BB6_11:
	.pragma "nounroll";
	// begin inline asm
	cp.async.ca.shared.global [%r170], [%rd131], 4, 4;
	// end inline asm
	add.s64 	%rd133, %rd133, %rd8;
	shl.b64 	%rd82, %rd8, 2;
	add.s64 	%rd131, %rd131, %rd82;
	add.s32 	%r170, %r170, %r13;
	add.s64 	%rd130, %rd130, 1;
	setp.ne.s64 	%p8, %rd130, 0;
	@%p8 bra 	$L__BB6_11;
$L__BB6_12:
	setp.lt.u64 	%p9, %rd14, 3;
	@%p9 bra 	$L__BB6_15;
	shl.b64 	%rd24, %rd8, 2;
	shl.b64 	%rd83, %rd133, 2;
	shl.b64 	%rd84, %rd5, 2;
	add.s64 	%rd25, %rd83, %rd84;
	shl.b64 	%rd85, %rd8, 3;
	add.s64 	%rd26, %rd25, %rd85;
	add.s64 	%rd86, %rd133, %rd5;
	shl.b64 	%rd87, %rd86, 2;
	mad.lo.s64 	%rd27, %rd8, 12, %rd87;
	cvt.u32.u64 	%r96, %rd65;
	mov.u32 	%r97, _ZN3cub18CUB_300001_SM_10006detail9transform4smemE;
	add.s32 	%r98, %r96, %r97;
	mul.lo.s32 	%r99, %r10, %r9;
	mul.lo.s32 	%r100, %r99, %r8;
	shl.b32 	%r101, %r100, 2;
	cvt.u32.u64 	%r102, %rd133;
	shl.b32 	%r103, %r102, 2;
	add.s32 	%r171, %r98, %r103;
	add.s32 	%r174, %r171, %r101;
	shl.b32 	%r104, %r100, 3;
	add.s32 	%r173, %r171, %r104;
	mad.lo.s32 	%r172, %r100, 12, %r171;
	cvt.s64.s32 	%rd88, %rd65;
	add.s64 	%rd134, %rd64, %rd88;
$L__BB6_14:
	add.s64 	%rd89, %rd134, %rd25;
	// begin inline asm
	cp.async.ca.shared.global [%r171], [%rd89], 4, 4;
	// end inline asm
	add.s64 	%rd93, %rd25, %rd24;
	add.s64 	%rd90, %rd134, %rd93;
	// begin inline asm
	cp.async.ca.shared.global [%r174], [%rd90], 4, 4;
	// end inline asm
	add.s64 	%rd91, %rd134, %rd26;
	// begin inline asm
	cp.async.ca.shared.global [%r173], [%rd91], 4, 4;
	// end inline asm
	add.s64 	%rd92, %rd134, %rd27;
	// begin inline asm
	cp.async.ca.shared.global [%r172], [%rd92], 4, 4;
	// end inline asm
	add.s64 	%rd133, %rd133, %rd24;
	mul.wide.u32 	%rd94, %r11, 16;
	add.s64 	%rd134, %rd134, %rd94;
	mul.lo.s32 	%r109, %r10, %r9;
	mul.lo.s32 	%r110, %r109, %r8;
	shl.b32 	%r111, %r110, 4;
	add.s32 	%r174, %r174, %r111;
	add.s32 	%r173, %r173, %r111;
	add.s32 	%r172, %r172, %r111;
	add.s32 	%r171, %r171, %r111;
	setp.lt.u64 	%p10, %rd133, %rd6;
	@%p10 bra 	$L__BB6_14;
$L__BB6_15:
	setp.le.u64 	%p11, %rd6, %rd140;
	// begin inline asm
	cp.async.commit_group;
	// end inline asm
	cvt.s64.s32 	%rd33, %r2;
	@%p11 bra 	$L__BB6_25;
	cvt.u32.u64 	%r112, %rd140;
	cvt.u64.u32 	%rd34, %r11;
	add.s32 	%r113, %r112, %r11;
	cvt.u64.u32 	%rd95, %r113;
	max.u64 	%rd96, %rd6, %rd95;
	setp.gt.u64 	%p12, %rd6, %rd95;
	selp.u64 	%rd35, 1, 0, %p12;
	add.s64 	%rd97, %rd35, %rd95;
	sub.s64 	%rd36, %rd96, %rd97;
	and.b64  	%rd98, %rd36, -4294967296;
	setp.ne.s64 	%p13, %rd98, 0;
	@%p13 bra 	$L__BB6_18;
	cvt.u32.u64 	%r114, %rd34;
	cvt.u32.u64 	%r115, %rd36;
	div.u32 	%r116, %r115, %r114;
	cvt.u64.u32 	%rd136, %r116;
	bra.uni 	$L__BB6_19;
$L__BB6_18:
	div.u64 	%rd136, %rd36, %rd34;
$L__BB6_19:
	add.s64 	%rd40, %rd136, %rd35;
	and.b64  	%rd99, %rd40, 3;
	setp.eq.s64 	%p14, %rd99, 3;
	@%p14 bra 	$L__BB6_22;
	shl.b64 	%rd100, %rd140, 2;
	shl.b64 	%rd101, %rd5, 2;
	add.s64 	%rd102, %rd100, %rd101;
	add.s64 	%rd103, %rd102, %rd33;
	add.s64 	%rd138, %rd66, %rd103;
	shl.b64 	%rd42, %rd34, 2;
	mov.u32 	%r118, _ZN3cub18CUB_300001_SM_10006detail9transform4smemE;
	add.s32 	%r119, %r2, %r118;
	add.s32 	%r120, %r119, %r7;
	shl.b32 	%r121, %r112, 2;
	add.s32 	%r175, %r120, %r121;
	mul.lo.s32 	%r122, %r10, %r9;
	mul.lo.s32 	%r123, %r122, %r8;
	shl.b32 	%r29, %r123, 2;
	add.s64 	%rd104, %rd40, 1;
	and.b64  	%rd105, %rd104, 3;
	neg.s64 	%rd137, %rd105;
$L__BB6_21:
	.pragma "nounroll";
	add.s32 	%r124, %r175, 128;
	// begin inline asm
	cp.async.ca.shared.global [%r124], [%rd138], 4, 4;
	// end inline asm
	add.s64 	%rd140, %rd140, %rd34;
	add.s64 	%rd138, %rd138, %rd42;
	add.s32 	%r175, %r175, %r29;
	add.s64 	%rd137, %rd137, 1;
	setp.ne.s64 	%p15, %rd137, 0;
	@%p15 bra 	$L__BB6_21;
$L__BB6_22:
	setp.lt.u64 	%p16, %rd40, 3;
	@%p16 bra 	$L__BB6_25;
	shl.b64 	%rd51, %rd34, 2;
	shl.b64 	%rd107, %rd140, 2;
	shl.b64 	%rd108, %rd5, 2;
	add.s64 	%rd52, %rd107, %rd108;
	add.s64 	%rd53, %rd52, %rd51;
	shl.b64 	%rd54, %rd34, 4;
	shl.b64 	%rd109, %rd34, 3;
	add.s64 	%rd55, %rd52, %rd109;
	add.s64 	%rd110, %rd140, %rd5;
	shl.b64 	%rd111, %rd110, 2;
	mad.lo.s64 	%rd56, %rd34, 12, %rd111;
	mov.u32 	%r125, _ZN3cub18CUB_300001_SM_10006detail9transform4smemE;
	add.s32 	%r126, %r2, %r125;
	mul.lo.s32 	%r127, %r10, %r9;
	mul.lo.s32 	%r128, %r127, %r8;
	shl.b32 	%r129, %r128, 2;
	cvt.u32.u64 	%r130, %rd140;
	shl.b32 	%r131, %r130, 2;
	add.s32 	%r132, %r126, %r7;
	add.s32 	%r176, %r132, %r131;
	add.s32 	%r179, %r176, %r129;
	shl.b32 	%r33, %r128, 4;
	shl.b32 	%r133, %r128, 3;
	add.s32 	%r178, %r176, %r133;
	mad.lo.s32 	%r177, %r128, 12, %r176;
	add.s64 	%rd141, %rd66, %rd33;
$L__BB6_24:
	add.s64 	%rd113, %rd141, %rd52;
	add.s32 	%r134, %r176, 128;
	// begin inline asm
	cp.async.ca.shared.global [%r134], [%rd113], 4, 4;
	// end inline asm
	add.s64 	%rd114, %rd141, %rd53;
	add.s32 	%r135, %r179, 128;
	// begin inline asm
	cp.async.ca.shared.global [%r135], [%rd114], 4, 4;
	// end inline asm
	add.s64 	%rd115, %rd141, %rd55;
	add.s32 	%r136, %r178, 128;
	// begin inline asm
	cp.async.ca.shared.global [%r136], [%rd115], 4, 4;
	// end inline asm
	add.s64 	%rd116, %rd141, %rd56;
	add.s32 	%r137, %r177, 128;
	// begin inline asm
	cp.async.ca.shared.global [%r137], [%rd116], 4, 4;
	// end inline asm
	add.s64 	%rd140, %rd140, %rd51;
	add.s64 	%rd141, %rd141, %rd54;
	add.s32 	%r179, %r179, %r33;
	add.s32 	%r178, %r178, %r33;
	add.s32 	%r177, %r177, %r33;
	add.s32 	%r176, %r176, %r33;
	setp.lt.u64 	%p17, %rd140, %rd6;
	@%p17 bra 	$L__BB6_24;
$L__BB6_25:
	// begin inline asm
	cp.async.commit_group;
	// end inline asm
	// begin inline asm
	cp.async.wait_group 0;
	// end inline asm
	barrier.sync 	0;
$L__BB6_26:
	cvt.u32.u64 	%r45, %rd65;
	setp.gt.s32 	%p22, %r3, %r5;
	@%p22 bra 	$L__BB6_30;
	setp.lt.s32 	%p23, %r70, 1;
	@%p23 bra 	$L__BB6_35;
	mov.u32 	%r180, %tid.x;
	neg.s32 	%r183, %r70;
	add.s32 	%r158, %r2, %r7;
	shl.b32 	%r159, %r180, 2;
	add.s32 	%r160, %r158, %r159;
	mov.u32 	%r161, _ZN3cub18CUB_300001_SM_10006detail9transform4smemE;
	add.s32 	%r162, %r160, %r161;
	add.s32 	%r182, %r162, 128;
	add.s32 	%r163, %r45, %r159;
	add.s32 	%r181, %r161, %r163;
	mul.wide.s32 	%rd123, %r4, 4;
	add.s64 	%rd62, %rd1, %rd123;
$L__BB6_29:
	.pragma "nounroll";
	mul.wide.s32 	%rd124, %r180, 4;
	add.s64 	%rd125, %rd62, %rd124;
	ld.shared.f32 	%f1, [%r181];
	ld.shared.f32 	%f2, [%r182];
	mul.f32 	%f3, %f1, %f2;
	st.global.f32 	[%rd125], %f3;
	add.s32 	%r183, %r183, 1;
	setp.eq.s32 	%p24, %r183, 0;
	add.s32 	%r182, %r182, 512;
	add.s32 	%r181, %r181, 512;
	add.s32 	%r180, %r180, 128;
	@%p24 bra 	$L__BB6_35;
	bra.uni 	$L__BB6_29;
$L__BB6_30:
	setp.lt.s32 	%p25, %r70, 1;
	@%p25 bra 	$L__BB6_35;
	mov.u32 	%r184, %tid.x;
	neg.s32 	%r187, %r70;
	add.s32 	%r164, %r2, %r7;
	shl.b32 	%r165, %r184, 2;
	add.s32 	%r166, %r164, %r165;
	mov.u32 	%r167, _ZN3cub18CUB_300001_SM_10006detail9transform4smemE;
	add.s32 	%r168, %r166, %r167;
	add.s32 	%r186, %r168, 128;
	add.s32 	%r169, %r45, %r165;
	add.s32 	%r185, %r167, %r169;
	mul.wide.s32 	%rd126, %r4, 4;
	add.s64 	%rd63, %rd1, %rd126;
$L__BB6_32:
	.pragma "nounroll";
	setp.ge.s32 	%p26, %r184, %r6;
	@%p26 bra 	$L__BB6_34;
	ld.shared.f32 	%f4, [%r185];
	ld.shared.f32 	%f5, [%r186];
	mul.f32 	%f6, %f4, %f5;
	mul.wide.s32 	%rd127, %r184, 4;
	add.s64 	%rd128, %rd63, %rd127;
	st.global.f32 	[%rd128], %f6;
$L__BB6_34:
	add.s32 	%r187, %r187, 1;
	setp.ne.s32 	%p27, %r187, 0;
	add.s32 	%r186, %r186, 512;
	add.s32 	%r185, %r185, 512;
	add.s32 	%r184, %r184, 128;
	@%p27 bra 	$L__BB6_32;
$L__BB6_35:
	ret;

}
	// .globl	_ZN3cub18CUB_300001_SM_10006detail9transform16transform_kernelINS2_10policy_hubILb0EN4cuda3std3__45tupleIJN6thrust24THRUST_300001_SM_1000_NS6detail15normal_iteratorINSA_10device_ptrIfEEEESF_EEEE10policy1000ElNS7_10multipliesIfEESF_JPfSL_EEEvT0_iT1_T2_DpNS2_10kernel_argIT3_EE
.visible .entry _ZN3cub18CUB_300001_SM_10006detail9transform16transform_kernelINS2_10policy_hubILb0EN4cuda3std3__45tupleIJN6thrust24THRUST_300001_SM_1000_NS6detail15normal_iteratorINSA_10device_ptrIfEEEESF_EEEE10policy1000ElNS7_10multipliesIfEESF_JPfSL_EEEvT0_iT1_T2_DpNS2_10kernel_argIT3_EE(
	.param .u64 _ZN3cub18CUB_300001_SM_10006detail9transform16transform_kernelINS2_10policy_hubILb0EN4cuda3std3__45tupleIJN6thrust24THRUST_300001_SM_1000_NS6detail15normal_iteratorINSA_10device_ptrIfEEEESF_EEEE10policy1000ElNS7_10multipliesIfEESF_JPfSL_EEEvT0_iT1_T2_DpNS2_10kernel_argIT3_EE_param_0,
	.param .u32 _ZN3cub18CUB_300001_SM_10006detail9transform16transform_kernelINS2_10policy_hubILb0EN4cuda3std3__45tupleIJN6thrust24THRUST_300001_SM_1000_NS6detail15normal_iteratorINSA_10device_ptrIfEEEESF_EEEE10policy1000ElNS7_10multipliesIfEESF_JPfSL_EEEvT0_iT1_T2_DpNS2_10kernel_argIT3_EE_param_1,
	.param .align 1 .b8 _ZN3cub18CUB_300001_SM_10006detail9transform16transform_kernelINS2_10policy_hubILb0EN4cuda3std3__45tupleIJN6thrust24THRUST_300001_SM_1000_NS6detail15normal_iteratorINSA_10device_ptrIfEEEESF_EEEE10policy1000ElNS7_10multipliesIfEESF_JPfSL_EEEvT0_iT1_T2_DpNS2_10kernel_argIT3_EE_param_2[1],
	.param .align 8 .b8 _ZN3cub18CUB_300001_SM_10006detail9transform16transform_kernelINS2_10policy_hubILb0EN4cuda3std3__45tupleIJN6thrust24THRUST_300001_SM_1000_NS6detail15normal_iteratorINSA_10device_ptrIfEEEESF_EEEE10policy1000ElNS7_10multipliesIfEESF_JPfSL_EEEvT0_iT1_T2_DpNS2_10kernel_argIT3_EE_param_3[8],
	.param .align 8 .b8 _ZN3cub18CUB_300001_SM_10006detail9transform16transform_kernelINS2_10policy_hubILb0EN4cuda3std3__45tupleIJN6thrust24THRUST_300001_SM_1000_NS6detail15normal_iteratorINSA_10device_ptrIfEEEESF_EEEE10policy1000ElNS7_10multipliesIfEESF_JPfSL_EEEvT0_iT1_T2_DpNS2_10kernel_argIT3_EE_param_4[16],
	.param .align 8 .b8 _ZN3cub18CUB_300001_SM_10006detail9transform16transform_kernelINS2_10policy_hubILb0EN4cuda3std3__45tupleIJN6thrust24THRUST_300001_SM_1000_NS6detail15normal_iteratorINSA_10device_ptrIfEEEESF_EEEE10policy1000ElNS7_10multipliesIfEESF_JPfSL_EEEvT0_iT1_T2_DpNS2_10kernel_argIT3_EE_param_5[16]
)
.maxntid 128
{
	.reg .pred 	%p<28>;
	.reg .b32 	%r<181>;
	.reg .b32 	%f<7>;
	.reg .b64 	%rd<147>;
	// demoted variable
	.shared .align 8 .u64 _ZZN3cub18CUB_300001_SM_10006detail9transform23transform_kernel_ublkcpINS2_19async_copy_policy_tILi128EEElN4cuda3std3__410multipliesIfEEN6thrust24THRUST_300001_SM_1000_NS6detail15normal_iteratorINSC_10device_ptrIfEEEEJffEEEvT0_iT1_T2_DpNS2_16aligned_base_ptrIT3_EEE3bar;
	ld.param.u64 	%rd68, [_ZN3cub18CUB_300001_SM_10006detail9transform16transform_kernelINS2_10policy_hubILb0EN4cuda3std3__45tupleIJN6thrust24THRUST_300001_SM_1000_NS6detail15normal_iteratorINSA_10device_ptrIfEEEESF_EEEE10policy1000ElNS7_10multipliesIfEESF_JPfSL_EEEvT0_iT1_T2_DpNS2_10kernel_argIT3_EE_param_5];
	ld.param.u64 	%rd66, [_ZN3cub18CUB_300001_SM_10006detail9transform16transform_kernelINS2_10policy_hubILb0EN4cuda3std3__45tupleIJN6thrust24THRUST_300001_SM_1000_NS6detail15normal_iteratorINSA_10device_ptrIfEEEESF_EEEE10policy1000ElNS7_10multipliesIfEESF_JPfSL_EEEvT0_iT1_T2_DpNS2_10kernel_argIT3_EE_param_4];
	ld.param.u64 	%rd70, [_ZN3cub18CUB_300001_SM_10006detail9transform16transform_kernelINS2_10policy_hubILb0EN4cuda3std3__45tupleIJN6thrust24THRUST_300001_SM_1000_NS6detail15normal_iteratorINSA_10device_ptrIfEEEESF_EEEE10policy1000ElNS7_10multipliesIfEESF_JPfSL_EEEvT0_iT1_T2_DpNS2_10kernel_argIT3_EE_param_0];
	ld.param.u64 	%rd69, [_ZN3cub18CUB_300001_SM_10006detail9transform16transform_kernelINS2_10policy_hubILb0EN4cuda3std3__45tupleIJN6thrust24THRUST_300001_SM_1000_NS6detail15normal_iteratorINSA_10device_ptrIfEEEESF_EEEE10policy1000ElNS7_10multipliesIfEESF_JPfSL_EEEvT0_iT1_T2_DpNS2_10kernel_argIT3_EE_param_5+8];
	ld.param.u64 	%rd67, [_ZN3cub18CUB_300001_SM_10006detail9transform16transform_kernelINS2_10policy_hubILb0EN4cuda3std3__45tupleIJN6thrust24THRUST_300001_SM_1000_NS6detail15normal_iteratorINSA_10device_ptrIfEEEESF_EEEE10policy1000ElNS7_10multipliesIfEESF_JPfSL_EEEvT0_iT1_T2_DpNS2_10kernel_argIT3_EE_param_4+8];
	ld.param.u64 	%rd71, [_ZN3cub18CUB_300001_SM_10006detail9transform16transform_kernelINS2_10policy_hubILb0EN4cuda3std3__45tupleIJN6thrust24THRUST_300001_SM_1000_NS6detail15normal_iteratorINSA_10device_ptrIfEEEESF_EEEE10policy1000ElNS7_10multipliesIfEESF_JPfSL_EEEvT0_iT1_T2_DpNS2_10kernel_argIT3_EE_param_3];
	ld.param.u32 	%r68, [_ZN3cub18CUB_300001_SM_10006detail9transform16transform_kernelINS2_10policy_hubILb0EN4cuda3std3__45tupleIJN6thrust24THRUST_300001_SM_1000_NS6detail15normal_iteratorINSA_10device_ptrIfEEEESF_EEEE10policy1000ElNS7_10multipliesIfEESF_JPfSL_EEEvT0_iT1_T2_DpNS2_10kernel_argIT3_EE_param_1];
	cvta.to.global.u64 	%rd1, %rd71;
	cvt.u32.u64 	%r1, %rd67;
	cvt.u32.u64 	%r2, %rd69;
	shl.b32 	%r3, %r68, 7;
	mov.u32 	%r69, %ctaid.x;
	cvt.u64.u32 	%rd72, %r69;
	cvt.s64.s32 	%rd73, %r3;
	mul.lo.s64 	%rd4, %rd73, %rd72;
	sub.s64 	%rd74, %rd70, %rd4;
	min.s64 	%rd75, %rd74, %rd73;
	cvt.u32.u64 	%r4, %rd75;
	setp.eq.s32 	%p1, %r69, 0;
	add.s32 	%r71, %r69, 2;
	mov.u32 	%r72, %nctaid.x;
	setp.ge.u32 	%p2, %r71, %r72;
	shl.b32 	%r5, %r68, 9;
	or.pred  	%p3, %p1, %p2;
	@%p3 bra 	$L__BB7_5;
	mov.b32 	%r132, -1;
	// begin inline asm
	{
	 .reg .pred P_OUT; 
	elect.sync _|P_OUT, %r132;
	selp.b32 %r131, 1, 0, P_OUT; 
}
	// end inline asm
	mov.u32 	%r133, %tid.x;
	setp.gt.u32 	%p18, %r133, 31;
	setp.eq.s32 	%p19, %r131, 0;
	or.pred  	%p20, %p18, %p19;
	@%p20 bra 	$L__BB7_3;
	mov.u32 	%r134, _ZZN3cub18CUB_300001_SM_10006detail9transform23transform_kernel_ublkcpINS2_19async_copy_policy_tILi128EEElN4cuda3std3__410multipliesIfEEN6thrust24THRUST_300001_SM_1000_NS6detail15normal_iteratorINSC_10device_ptrIfEEEEJffEEEvT0_iT1_T2_DpNS2_16aligned_base_ptrIT3_EEE3bar;
	mov.b32 	%r135, 1;
	// begin inline asm
	mbarrier.init.shared.b64 [%r134], %r135;
	// end inline asm
	// begin inline asm
	fence.proxy.async.shared::cta; // 6.
	// end inline asm
	shl.b64 	%rd124, %rd4, 2;
	add.s32 	%r144, %r5, 15;
	add.s32 	%r145, %r144, %r1;
	and.b32  	%r137, %r145, -16;
	cvta.to.global.u64 	%rd125, %rd66;
	add.s64 	%rd121, %rd125, %rd124;
	mov.u32 	%r136, _ZN3cub18CUB_300001_SM_10006detail9transform4smemE;
	// begin inline asm
	cp.async.bulk.shared::cluster.global.mbarrier::complete_tx::bytes [%r136], [%rd121], %r137, [%r134];
	// end inline asm
	add.s32 	%r146, %r144, %r2;
	and.b32  	%r140, %r146, -16;
	add.s32 	%r147, %r136, %r5;
	add.s32 	%r139, %r147, 128;
	cvta.to.global.u64 	%rd126, %rd68;
	add.s64 	%rd122, %rd126, %rd124;
	// begin inline asm
	cp.async.bulk.shared::cluster.global.mbarrier::complete_tx::bytes [%r139], [%rd122], %r140, [%r134];
	// end inline asm
	add.s32 	%r143, %r140, %r137;
	// begin inline asm
	mbarrier.arrive.expect_tx.release.cta.shared::cta.b64 %rd123, [%r134], %r143; // 8. 
	// end inline asm
$L__BB7_3:
	bar.sync 	0;
	mov.u32 	%r149, _ZZN3cub18CUB_300001_SM_10006detail9transform23transform_kernel_ublkcpINS2_19async_copy_policy_tILi128EEElN4cuda3std3__410multipliesIfEEN6thrust24THRUST_300001_SM_1000_NS6detail15normal_iteratorINSC_10device_ptrIfEEEEJffEEEvT0_iT1_T2_DpNS2_16aligned_base_ptrIT3_EEE3bar;
$L__BB7_4:
	mov.b32 	%r150, 0;
	// begin inline asm
	{
	 .reg .pred P_OUT; 
	mbarrier.try_wait.parity.shared::cta.b64  P_OUT, [%r149], %r150;                                // 7a. 
	selp.b32 %r148, 1, 0, P_OUT; 
}
	// end inline asm
	setp.eq.s32 	%p21, %r148, 0;
	@%p21 bra 	$L__BB7_4;
	bra.uni 	$L__BB7_26;
$L__BB7_5:
	cvt.s64.s32 	%rd5, %r1;
	shl.b32 	%r74, %r4, 2;
	cvt.s64.s32 	%rd76, %r74;
	shr.u64 	%rd6, %rd76, 2;
	mov.u32 	%r6, %ntid.x;
	mov.u32 	%r7, %ntid.y;
	mul.lo.s32 	%r75, %r6, %r7;
	mov.u32 	%r8, %ntid.z;
	mul.lo.s32 	%r9, %r75, %r8;
	mov.u32 	%r76, %tid.x;
	mov.u32 	%r77, %tid.y;
	mov.u32 	%r78, %tid.z;
	mad.lo.s32 	%r79, %r78, %r7, %r77;
	mad.lo.s32 	%r80, %r79, %r6, %r76;
	cvt.u64.u32 	%rd144, %r80;
	setp.le.u64 	%p4, %rd6, %rd144;
	@%p4 bra 	$L__BB7_15;
	cvt.u32.u64 	%r81, %rd144;
	cvt.u64.u32 	%rd8, %r9;
	add.s32 	%r82, %r81, %r9;
	cvt.u64.u32 	%rd77, %r82;
	max.u64 	%rd78, %rd6, %rd77;
	setp.gt.u64 	%p5, %rd6, %rd77;
	selp.u64 	%rd9, 1, 0, %p5;
	add.s64 	%rd79, %rd9, %rd77;
	sub.s64 	%rd10, %rd78, %rd79;
	and.b64  	%rd80, %rd10, -4294967296;
	setp.ne.s64 	%p6, %rd80, 0;
	@%p6 bra 	$L__BB7_8;
	cvt.u32.u64 	%r83, %rd8;
	cvt.u32.u64 	%r84, %rd10;
	div.u32 	%r85, %r84, %r83;
	cvt.u64.u32 	%rd133, %r85;
	bra.uni 	$L__BB7_9;
$L__BB7_8:
	div.u64 	%rd133, %rd10, %rd8;
$L__BB7_9:
	add.s64 	%rd14, %rd133, %rd9;
	and.b64  	%rd81, %rd14, 3;
	setp.eq.s64 	%p7, %rd81, 3;
	mov.u64 	%rd137, %rd144;
	@%p7 bra 	$L__BB7_12;
	shl.b64 	%rd82, %rd4, 2;
	shl.b64 	%rd83, %rd144, 2;
	add.s64 	%rd84, %rd82, %rd83;
	add.s64 	%rd85, %rd84, %rd5;
	add.s64 	%rd135, %rd66, %rd85;
	shl.b64 	%rd16, %rd8, 2;
	mov.u32 	%r87, _ZN3cub18CUB_300001_SM_10006detail9transform4smemE;
	add.s32 	%r88, %r1, %r87;
	shl.b32 	%r89, %r81, 2;
	add.s32 	%r163, %r88, %r89;
	mul.lo.s32 	%r90, %r8, %r7;
	mul.lo.s32 	%r91, %r90, %r6;
	shl.b32 	%r11, %r91, 2;
	add.s64 	%rd86, %rd14, 1;
	and.b64  	%rd87, %rd86, 3;
	neg.s64 	%rd134, %rd87;
	mov.u64 	%rd137, %rd144;
$L__BB7_11:
	.pragma "nounroll";
	// begin inline asm
	cp.async.ca.shared.global [%r163], [%rd135], 4, 4;
	// end inline asm
	add.s64 	%rd137, %rd137, %rd8;
	add.s64 	%rd135, %rd135, %rd16;
	add.s32 	%r163, %r163, %r11;
	add.s64 	%rd134, %rd134, 1;
	setp.ne.s64 	%p8, %rd134, 0;
	@%p8 bra 	$L__BB7_11;
$L__BB7_12:
	setp.lt.u64 	%p9, %rd14, 3;
	@%p9 bra 	$L__BB7_15;
	shl.b64 	%rd25, %rd8, 2;
	shl.b64 	%rd89, %rd4, 2;
	shl.b64 	%rd90, %rd137, 2;
	add.s64 	%rd26, %rd89, %rd90;
	shl.b64 	%rd27, %rd8, 4;
	shl.b64 	%rd91, %rd8, 3;
	add.s64 	%rd28, %rd26, %rd91;
	add.s64 	%rd92, %rd137, %rd4;
	shl.b64 	%rd93, %rd92, 2;
	mad.lo.s64 	%rd29, %rd8, 12, %rd93;
	mov.u32 	%r93, _ZN3cub18CUB_300001_SM_10006detail9transform4smemE;
	add.s32 	%r94, %r1, %r93;
	mul.lo.s32 	%r95, %r8, %r7;
	mul.lo.s32 	%r96, %r95, %r6;
	shl.b32 	%r97, %r96, 2;
	cvt.u32.u64 	%r98, %rd137;
	shl.b32 	%r99, %r98, 2;
	add.s32 	%r164, %r94, %r99;
	add.s32 	%r167, %r164, %r97;
	shl.b32 	%r15, %r96, 4;
	shl.b32 	%r100, %r96, 3;
	add.s32 	%r166, %r164, %r100;
	mad.lo.s32 	%r165, %r96, 12, %r164;
	cvt.s64.s32 	%rd94, %r1;
	add.s64 	%rd138, %rd66, %rd94;
$L__BB7_14:
	add.s64 	%rd95, %rd138, %rd26;
	// begin inline asm
	cp.async.ca.shared.global [%r164], [%rd95], 4, 4;
	// end inline asm
	add.s64 	%rd99, %rd26, %rd25;
	add.s64 	%rd96, %rd138, %rd99;
	// begin inline asm
	cp.async.ca.shared.global [%r167], [%rd96], 4, 4;
	// end inline asm
	add.s64 	%rd97, %rd138, %rd28;
	// begin inline asm
	cp.async.ca.shared.global [%r166], [%rd97], 4, 4;
	// end inline asm
	add.s64 	%rd98, %rd138, %rd29;
	// begin inline asm
	cp.async.ca.shared.global [%r165], [%rd98], 4, 4;
	// end inline asm
	add.s64 	%rd137, %rd137, %rd25;
	add.s64 	%rd138, %rd138, %rd27;
	add.s32 	%r167, %r167, %r15;
	add.s32 	%r166, %r166, %r15;
	add.s32 	%r165, %r165, %r15;
	add.s32 	%r164, %r164, %r15;
	setp.lt.u64 	%p10, %rd137, %rd6;
	@%p10 bra 	$L__BB7_14;
$L__BB7_15:
	setp.le.u64 	%p11, %rd6, %rd144;
	// begin inline asm
	cp.async.commit_group;
	// end inline asm
	cvt.s64.s32 	%rd35, %r2;
	@%p11 bra 	$L__BB7_25;
	cvt.u32.u64 	%r105, %rd144;
	cvt.u64.u32 	%rd36, %r9;
	add.s32 	%r106, %r105, %r9;
	cvt.u64.u32 	%rd100, %r106;
	max.u64 	%rd101, %rd6, %rd100;
	setp.gt.u64 	%p12, %rd6, %rd100;
	selp.u64 	%rd37, 1, 0, %p12;
	add.s64 	%rd102, %rd37, %rd100;
	sub.s64 	%rd38, %rd101, %rd102;
	and.b64  	%rd103, %rd38, -4294967296;
	setp.ne.s64 	%p13, %rd103, 0;
	@%p13 bra 	$L__BB7_18;
	cvt.u32.u64 	%r107, %rd36;
	cvt.u32.u64 	%r108, %rd38;
	div.u32 	%r109, %r108, %r107;
	cvt.u64.u32 	%rd140, %r109;
	bra.uni 	$L__BB7_19;
$L__BB7_18:
	div.u64 	%rd140, %rd38, %rd36;
$L__BB7_19:
	add.s64 	%rd42, %rd140, %rd37;
	and.b64  	%rd104, %rd42, 3;
	setp.eq.s64 	%p14, %rd104, 3;
	@%p14 bra 	$L__BB7_22;
	shl.b64 	%rd105, %rd4, 2;
	shl.b64 	%rd106, %rd144, 2;
	add.s64 	%rd107, %rd105, %rd106;
	add.s64 	%rd108, %rd107, %rd35;
	add.s64 	%rd142, %rd68, %rd108;
	shl.b64 	%rd44, %rd36, 2;
	mov.u32 	%r111, _ZN3cub18CUB_300001_SM_10006detail9transform4smemE;
	add.s32 	%r112, %r2, %r111;
	add.s32 	%r113, %r112, %r5;
	shl.b32 	%r114, %r105, 2;
	add.s32 	%r168, %r113, %r114;
	mul.lo.s32 	%r115, %r8, %r7;
	mul.lo.s32 	%r116, %r115, %r6;
	shl.b32 	%r28, %r116, 2;
	add.s64 	%rd109, %rd42, 1;
	and.b64  	%rd110, %rd109, 3;
	neg.s64 	%rd141, %rd110;
$L__BB7_21:
	.pragma "nounroll";
	add.s32 	%r117, %r168, 128;
	// begin inline asm
	cp.async.ca.shared.global [%r117], [%rd142], 4, 4;
	// end inline asm
	add.s64 	%rd144, %rd144, %rd36;
	add.s64 	%rd142, %rd142, %rd44;
	add.s32 	%r168, %r168, %r28;
	add.s64 	%rd141, %rd141, 1;
	setp.ne.s64 	%p15, %rd141, 0;
	@%p15 bra 	$L__BB7_21;
$L__BB7_22:
	setp.lt.u64 	%p16, %rd42, 3;
	@%p16 bra 	$L__BB7_25;
	shl.b64 	%rd53, %rd36, 2;
	shl.b64 	%rd112, %rd4, 2;
	shl.b64 	%rd113, %rd144, 2;
	add.s64 	%rd54, %rd112, %rd113;
	add.s64 	%rd55, %rd54, %rd53;
	shl.b64 	%rd56, %rd36, 4;
	shl.b64 	%rd114, %rd36, 3;
	add.s64 	%rd57, %rd54, %rd114;
	add.s64 	%rd115, %rd144, %rd4;
	shl.b64 	%rd116, %rd115, 2;
	mad.lo.s64 	%rd58, %rd36, 12, %rd116;
	mov.u32 	%r118, _ZN3cub18CUB_300001_SM_10006detail9transform4smemE;
	add.s32 	%r119, %r2, %r118;
	mul.lo.s32 	%r120, %r8, %r7;
	mul.lo.s32 	%r121, %r120, %r6;
	shl.b32 	%r122, %r121, 2;
	cvt.u32.u64 	%r123, %rd144;
	shl.b32 	%r124, %r123, 2;
	add.s32 	%r125, %r119, %r5;
	add.s32 	%r169, %r125, %r124;
	add.s32 	%r172, %r169, %r122;
	shl.b32 	%r32, %r121, 4;
	shl.b32 	%r126, %r121, 3;
	add.s32 	%r171, %r169, %r126;
	mad.lo.s32 	%r170, %r121, 12, %r169;
	add.s64 	%rd145, %rd68, %rd35;
$L__BB7_24:
	add.s64 	%rd117, %rd145, %rd54;
	add.s32 	%r127, %r169, 128;
	// begin inline asm
	cp.async.ca.shared.global [%r127], [%rd117], 4, 4;
	// end inline asm
	add.s64 	%rd118, %rd145, %rd55;
	add.s32 	%r128, %r172, 128;
	// begin inline asm
	cp.async.ca.shared.global [%r128], [%rd118], 4, 4;
	// end inline asm
	add.s64 	%rd119, %rd145, %rd57;
	add.s32 	%r129, %r171, 128;
	// begin inline asm
	cp.async.ca.shared.global [%r129], [%rd119], 4, 4;
	// end inline asm
	add.s64 	%rd120, %rd145, %rd58;
	add.s32 	%r130, %r170, 128;
	// begin inline asm
	cp.async.ca.shared.global [%r130], [%rd120], 4, 4;
	// end inline asm
	add.s64 	%rd144, %rd144, %rd53;
	add.s64 	%rd145, %rd145, %rd56;
	add.s32 	%r172, %r172, %r32;
	add.s32 	%r171, %r171, %r32;
	add.s32 	%r170, %r170, %r32;
	add.s32 	%r169, %r169, %r32;
	setp.lt.u64 	%p17, %rd144, %rd6;
	@%p17 bra 	$L__BB7_24;
$L__BB7_25:
	// begin inline asm
	cp.async.commit_group;
	// end inline asm
	// begin inline asm
	cp.async.wait_group 0;
	// end inline asm
	barrier.sync 	0;
$L__BB7_26:
	setp.eq.s32 	%p22, %r3, %r4;
	@%p22 bra 	$L__BB7_32;
	setp.lt.s32 	%p23, %r68, 1;
	@%p23 bra 	$L__BB7_35;
	mov.u32 	%r177, %tid.x;
	neg.s32 	%r180, %r68;
	add.s32 	%r151, %r2, %r5;
	shl.b32 	%r152, %r177, 2;
	add.s32 	%r153, %r151, %r152;
	mov.u32 	%r154, _ZN3cub18CUB_300001_SM_10006detail9transform4smemE;
	add.s32 	%r155, %r153, %r154;
	add.s32 	%r179, %r155, 128;
	add.s32 	%r156, %r1, %r152;
	add.s32 	%r178, %r154, %r156;
	shl.b64 	%rd127, %rd4, 2;
	add.s64 	%rd64, %rd1, %rd127;
$L__BB7_29:
	.pragma "nounroll";
	setp.ge.s32 	%p24, %r177, %r4;
	@%p24 bra 	$L__BB7_31;
	ld.shared.f32 	%f1, [%r178];
	ld.shared.f32 	%f2, [%r179];
	mul.f32 	%f3, %f1, %f2;
	mul.wide.s32 	%rd128, %r177, 4;
	add.s64 	%rd129, %rd64, %rd128;
	st.global.f32 	[%rd129], %f3;
$L__BB7_31:
	add.s32 	%r180, %r180, 1;
	setp.ne.s32 	%p25, %r180, 0;
	add.s32 	%r179, %r179, 512;
	add.s32 	%r178, %r178, 512;
	add.s32 	%r177, %r177, 128;
	@%p25 bra 	$L__BB7_29;
	bra.uni 	$L__BB7_35;
$L__BB7_32:
	setp.lt.s32 	%p26, %r68, 1;
	@%p26 bra 	$L__BB7_35;
	mov.u32 	%r173, %tid.x;
	neg.s32 	%r176, %r68;
	add.s32 	%r157, %r2, %r5;
	shl.b32 	%r158, %r173, 2;
	add.s32 	%r159, %r157, %r158;
	mov.u32 	%r160, _ZN3cub18CUB_300001_SM_10006detail9transform4smemE;
	add.s32 	%r161, %r159, %r160;
	add.s32 	%r175, %r161, 128;
	add.s32 	%r162, %r1, %r158;
	add.s32 	%r174, %r160, %r162;
	shl.b64 	%rd130, %rd4, 2;
	add.s64 	%rd65, %rd1, %rd130;
$L__BB7_34:
	.pragma "nounroll";
	mul.wide.s32 	%rd131, %r173, 4;
	add.s64 	%rd132, %rd65, %rd131;
	ld.shared.f32 	%f4, [%r174];
	ld.shared.f32 	%f5, [%r175];
	mul.f32 	%f6, %f4, %f5;
	st.global.f32 	[%rd132], %f6;
	add.s32 	%r176, %r176, 1;
	setp.eq.s32 	%p27, %r176, 0;
	add.s32 	%r175, %r175, 512;
	add.s32 	%r174, %r174, 512;
	add.s32 	%r173, %r173, 128;
	@%p27 bra 	$L__BB7_35;
	bra.uni 	$L__BB7_34;
$L__BB7_35:
	ret;

}
	// .globl	_ZN3cub18CUB_300001_SM_10006detail9transform16transform_kernelINS2_10policy_hubILb0EN4cuda3std3__45tupleIJN6thrust24THRUST_300001_SM_1000_NS6detail15normal_iteratorINSA_10device_ptrIfEEEESF_EEEE10policy1000EiNS7_4plusIfEESF_JPfSL_EEEvT0_iT1_T2_DpNS2_10kernel_argIT3_EE
.visible .entry _ZN3cub18CUB_300001_SM_10006detail9transform16transform_kernelINS2_10policy_hubILb0EN4cuda3std3__45tupleIJN6thrust24THRUST_300001_SM_1000_NS6detail15normal_iteratorINSA_10device_ptrIfEEEESF_EEEE10policy1000EiNS7_4plusIfEESF_JPfSL_EEEvT0_iT1_T2_DpNS2_10kernel_argIT3_EE(
	.param .u32 _ZN3cub18CUB_300001_SM_10006detail9transform16transform_kernelINS2_10policy_hubILb0EN4cuda3std3__45tupleIJN6thrust24THRUST_300001_SM_1000_NS6detail15normal_iteratorINSA_10device_ptrIfEEEESF_EEEE10policy1000EiNS7_4plusIfEESF_JPfSL_EEEvT0_iT1_T2_DpNS2_10kernel_argIT3_EE_param_0,
	.param .u32 _ZN3cub18CUB_300001_SM_10006detail9transform16transform_kernelINS2_10policy_hubILb0EN4cuda3std3__45tupleIJN6thrust24THRUST_300001_SM_1000_NS6detail15normal_iteratorINSA_10device_ptrIfEEEESF_EEEE10policy1000EiNS7_4plusIfEESF_JPfSL_EEEvT0_iT1_T2_DpNS2_10kernel_argIT3_EE_param_1,
	.param .align 1 .b8 _ZN3cub18CUB_300001_SM_10006detail9transform16transform_kernelINS2_10policy_hubILb0EN4cuda3std3__45tupleIJN6thrust24THRUST_300001_SM_1000_NS6detail15normal_iteratorINSA_10device_ptrIfEEEESF_EEEE10policy1000EiNS7_4plusIfEESF_JPfSL_EEEvT0_iT1_T2_DpNS2_10kernel_argIT3_EE_param_2[1],
	.param .align 8 .b8 _ZN3cub18CUB_300001_SM_10006detail9transform16transform_kernelINS2_10policy_hubILb0EN4cuda3std3__45tupleIJN6thrust24THRUST_300001_SM_1000_NS6detail15normal_iteratorINSA_10device_ptrIfEEEESF_EEEE10policy1000EiNS7_4plusIfEESF_JPfSL_EEEvT0_iT1_T2_DpNS2_10kernel_argIT3_EE_param_3[8],
	.param .align 8 .b8 _ZN3cub18CUB_300001_SM_10006detail9transform16transform_kernelINS2_10policy_hubILb0EN4cuda3std3__45tupleIJN6thrust24THRUST_300001_SM_1000_NS6detail15normal_iteratorINSA_10device_ptrIfEEEESF_EEEE10policy1000EiNS7_4plusIfEESF_JPfSL_EEEvT0_iT1_T2_DpNS2_10kernel_argIT3_EE_param_4[16],
	.param .align 8 .b8 _ZN3cub18CUB_300001_SM_10006detail9transform16transform_kernelINS2_10policy_hubILb0EN4cuda3std3__45tupleIJN6thrust24THRUST_300001_SM_1000_NS6detail15normal_iteratorINSA_10device_ptrIfEEEESF_EEEE10policy1000EiNS7_4plusIfEESF_JPfSL_EEEvT0_iT1_T2_DpNS2_10kernel_argIT3_EE_param_5[16]
)
.maxntid 128
{
	.reg .pred 	%p<28>;
	.reg .b32 	%r<188>;
	.reg .b32 	%f<7>;
	.reg .b64 	%rd<143>;
	// demoted variable
	.shared .align 8 .u64 _ZZN3cub18CUB_300001_SM_10006detail9transform23transform_kernel_ublkcpINS2_19async_copy_policy_tILi128EEEiN4cuda3std3__44plusIfEEN6thrust24THRUST_300001_SM_1000_NS6detail15normal_iteratorINSC_10device_ptrIfEEEEJffEEEvT0_iT1_T2_DpNS2_16aligned_base_ptrIT3_EEE3bar;
	ld.param.u64 	%rd66, [_ZN3cub18CUB_300001_SM_10006detail9transform16transform_kernelINS2_10policy_hubILb0EN4cuda3std3__45tupleIJN6thrust24THRUST_300001_SM_1000_NS6detail15normal_iteratorINSA_10device_ptrIfEEEESF_EEEE10policy1000EiNS7_4plusIfEESF_JPfSL_EEEvT0_iT1_T2_DpNS2_10kernel_argIT3_EE_param_5];
	ld.param.u64 	%rd64, [_ZN3cub18CUB_300001_SM_10006detail9transform16transform_kernelINS2_10policy_hubILb0EN4cuda3std3__45tupleIJN6thrust24THRUST_300001_SM_1000_NS6detail15normal_iteratorINSA_10device_ptrIfEEEESF_EEEE10policy1000EiNS7_4plusIfEESF_JPfSL_EEEvT0_iT1_T2_DpNS2_10kernel_argIT3_EE_param_4];
	ld.param.u32 	%r71, [_ZN3cub18CUB_300001_SM_10006detail9transform16transform_kernelINS2_10policy_hubILb0EN4cuda3std3__45tupleIJN6thrust24THRUST_300001_SM_1000_NS6detail15normal_iteratorINSA_10device_ptrIfEEEESF_EEEE10policy1000EiNS7_4plusIfEESF_JPfSL_EEEvT0_iT1_T2_DpNS2_10kernel_argIT3_EE_param_0];
	ld.param.u64 	%rd67, [_ZN3cub18CUB_300001_SM_10006detail9transform16transform_kernelINS2_10policy_hubILb0EN4cuda3std3__45tupleIJN6thrust24THRUST_300001_SM_1000_NS6detail15normal_iteratorINSA_10device_ptrIfEEEESF_EEEE10policy1000EiNS7_4plusIfEESF_JPfSL_EEEvT0_iT1_T2_DpNS2_10kernel_argIT3_EE_param_5+8];
	ld.param.u64 	%rd65, [_ZN3cub18CUB_300001_SM_10006detail9transform16transform_kernelINS2_10policy_hubILb0EN4cuda3std3__45tupleIJN6thrust24THRUST_300001_SM_1000_NS6detail15normal_iteratorINSA_10device_ptrIfEEEESF_EEEE10policy1000EiNS7_4plusIfEESF_JPfSL_EEEvT0_iT1_T2_DpNS2_10kernel_argIT3_EE_param_4+8];
	ld.param.u64 	%rd68, [_ZN3cub18CUB_300001_SM_10006detail9transform16transform_kernelINS2_10policy_hubILb0EN4cuda3std3__45tupleIJN6thrust24THRUST_300001_SM_1000_NS6detail15normal_iteratorINSA_10device_ptrIfEEEESF_EEEE10policy1000EiNS7_4plusIfEESF_JPfSL_EEEvT0_iT1_T2_DpNS2_10kernel_argIT3_EE_param_3];
	ld.param.u32 	%r70, [_ZN3cub18CUB_300001_SM_10006detail9transform16transform_kernelINS2_10policy_hubILb0EN4cuda3std3__45tupleIJN6thrust24THRUST_300001_SM_1000_NS6detail15normal_iteratorINSA_10device_ptrIfEEEESF_EEEE10policy1000EiNS7_4plusIfEESF_JPfSL_EEEvT0_iT1_T2_DpNS2_10kernel_argIT3_EE_param_1];
	cvta.to.global.u64 	%rd1, %rd68;
	cvt.u32.u64 	%r1, %rd65;
	cvt.u32.u64 	%r2, %rd67;
	shl.b32 	%r3, %r70, 7;
	mov.u32 	%r72, %ctaid.x;
	mul.lo.s32 	%r4, %r3, %r72;
	sub.s32 	%r5, %r71, %r4;
	min.s32 	%r6, %r3, %r5;
	setp.eq.s32 	%p1, %r72, 0;
	add.s32 	%r74, %r72, 2;
	mov.u32 	%r75, %nctaid.x;
	setp.ge.u32 	%p2, %r74, %r75;
	shl.b32 	%r7, %r70, 9;
	or.pred  	%p3, %p1, %p2;
	@%p3 bra 	$L__BB8_5;
	mov.b32 	%r139, -1;
	// begin inline asm
	{
	 .reg .pred P_OUT; 
	elect.sync _|P_OUT, %r139;
	selp.b32 %r138, 1, 0, P_OUT; 
}
	// end inline asm
	mov.u32 	%r140, %tid.x;
	setp.gt.u32 	%p18, %r140, 31;
	setp.eq.s32 	%p19, %r138, 0;
	or.pred  	%p20, %p18, %p19;
	@%p20 bra 	$L__BB8_3;
	mov.u32 	%r141, _ZZN3cub18CUB_300001_SM_10006detail9transform23transform_kernel_ublkcpINS2_19async_copy_policy_tILi128EEEiN4cuda3std3__44plusIfEEN6thrust24THRUST_300001_SM_1000_NS6detail15normal_iteratorINSC_10device_ptrIfEEEEJffEEEvT0_iT1_T2_DpNS2_16aligned_base_ptrIT3_EEE3bar;
	mov.b32 	%r142, 1;
	// begin inline asm
	mbarrier.init.shared.b64 [%r141], %r142;
	// end inline asm
	// begin inline asm
	fence.proxy.async.shared::cta; // 6.
	// end inline asm
	mul.wide.s32 	%rd120, %r4, 4;
	add.s32 	%r151, %r7, 15;
	add.s32 	%r152, %r151, %r1;
	and.b32  	%r144, %r152, -16;
	cvta.to.global.u64 	%rd121, %rd64;
	add.s64 	%rd117, %rd121, %rd120;
	mov.u32 	%r143, _ZN3cub18CUB_300001_SM_10006detail9transform4smemE;
	// begin inline asm
	cp.async.bulk.shared::cluster.global.mbarrier::complete_tx::bytes [%r143], [%rd117], %r144, [%r141];
	// end inline asm
	add.s32 	%r153, %r151, %r2;
	and.b32  	%r147, %r153, -16;
	add.s32 	%r154, %r143, %r7;
	add.s32 	%r146, %r154, 128;
	cvta.to.global.u64 	%rd122, %rd66;
	add.s64 	%rd118, %rd122, %rd120;
	// begin inline asm
	cp.async.bulk.shared::cluster.global.mbarrier::complete_tx::bytes [%r146], [%rd118], %r147, [%r141];
	// end inline asm
	add.s32 	%r150, %r147, %r144;
	// begin inline asm
	mbarrier.arrive.expect_tx.release.cta.shared::cta.b64 %rd119, [%r141], %r150; // 8. 
	// end inline asm
$L__BB8_3:
	bar.sync 	0;
	mov.u32 	%r156, _ZZN3cub18CUB_300001_SM_10006detail9transform23transform_kernel_ublkcpINS2_19async_copy_policy_tILi128EEEiN4cuda3std3__44plusIfEEN6thrust24THRUST_300001_SM_1000_NS6detail15normal_iteratorINSC_10device_ptrIfEEEEJffEEEvT0_iT1_T2_DpNS2_16aligned_base_ptrIT3_EEE3bar;
$L__BB8_4:
	mov.b32 	%r157, 0;
	// begin inline asm
	{
	 .reg .pred P_OUT; 
	mbarrier.try_wait.parity.shared::cta.b64  P_OUT, [%r156], %r157;                                // 7a. 
	selp.b32 %r155, 1, 0, P_OUT; 
}
	// end inline asm
	setp.eq.s32 	%p21, %r155, 0;
	@%p21 bra 	$L__BB8_4;
	bra.uni 	$L__BB8_26;
$L__BB8_5:
	cvt.s64.s32 	%rd4, %r1;
	cvt.s64.s32 	%rd5, %r4;
	shl.b32 	%r77, %r6, 2;
	cvt.s64.s32 	%rd69, %r77;
	shr.u64 	%rd6, %rd69, 2;
	mov.u32 	%r8, %ntid.x;
	mov.u32 	%r9, %ntid.y;
	mul.lo.s32 	%r78, %r8, %r9;
	mov.u32 	%r10, %ntid.z;
	mul.lo.s32 	%r11, %r78, %r10;
	mov.u32 	%r79, %tid.x;
	mov.u32 	%r80, %tid.y;
	mov.u32 	%r81, %tid.z;
	mad.lo.s32 	%r82, %r81, %r9, %r80;
	mad.lo.s32 	%r83, %r82, %r8, %r79;
	cvt.u64.u32 	%rd140, %r83;
	setp.le.u64 	%p4, %rd6, %rd140;
	@%p4 bra 	$L__BB8_15;
	cvt.u32.u64 	%r84, %rd140;
	cvt.u64.u32 	%rd8, %r11;
	add.s32 	%r85, %r84, %r11;
	cvt.u64.u32 	%rd70, %r85;
	max.u64 	%rd71, %rd6, %rd70;
	setp.gt.u64 	%p5, %rd6, %rd70;
	selp.u64 	%rd9, 1, 0, %p5;
	add.s64 	%rd72, %rd9, %rd70;
	sub.s64 	%rd10, %rd71, %rd72;
	and.b64  	%rd73, %rd10, -4294967296;
	setp.ne.s64 	%p6, %rd73, 0;
	@%p6 bra 	$L__BB8_8;
	cvt.u32.u64 	%r86, %rd8;
	cvt.u32.u64 	%r87, %rd10;
	div.u32 	%r88, %r87, %r86;
	cvt.u64.u32 	%rd129, %r88;
	bra.uni 	$L__BB8_9;
$L__BB8_8:
	div.u64 	%rd129, %rd10, %rd8;
$L__BB8_9:
	add.s64 	%rd14, %rd129, %rd9;
	and.b64  	%rd74, %rd14, 3;
	setp.eq.s64 	%p7, %rd74, 3;
	mov.u64 	%rd133, %rd140;
	@%p7 bra 	$L__BB8_12;
	shl.b64 	%rd75, %rd140, 2;
	shl.b64 	%rd76, %rd5, 2;
	add.s64 	%rd77, %rd75, %rd76;
	add.s64 	%rd78, %rd77, %rd4;
	add.s64 	%rd131, %rd64, %rd78;
	mov.u32 	%r90, _ZN3cub18CUB_300001_SM_10006detail9transform4smemE;
	add.s32 	%r91, %r1, %r90;
	shl.b32 	%r92, %r84, 2;
	add.s32 	%r170, %r91, %r92;
	mul.lo.s32 	%r93, %r10, %r9;
	mul.lo.s32 	%r94, %r93, %r8;
	shl.b32 	%r13, %r94, 2;
	add.s64 	%rd79, %rd14, 1;
	and.b64  	%rd80, %rd79, 3;
	neg.s64 	%rd130, %rd80;
	mov.u64 	%rd133, %rd140;
$L__BB8_11:
	.pragma "nounroll";
	// begin inline asm
	cp.async.ca.shared.global [%r170], [%rd131], 4, 4;
	// end inline asm
	add.s64 	%rd133, %rd133, %rd8;
	shl.b64 	%rd82, %rd8, 2;
	add.s64 	%rd131, %rd131, %rd82;
	add.s32 	%r170, %r170, %r13;
	add.s64 	%rd130, %rd130, 1;
	setp.ne.s64 	%p8, %rd130, 0;
	@%p8 bra 	$L__BB8_11;
$L__BB8_12:
	setp.lt.u64 	%p9, %rd14, 3;
	@%p9 bra 	$L__BB8_15;
	shl.b64 	%rd24, %rd8, 2;
	shl.b64 	%rd83, %rd133, 2;
	shl.b64 	%rd84, %rd5, 2;
	add.s64 	%rd25, %rd83, %rd84;
	shl.b64 	%rd85, %rd8, 3;
	add.s64 	%rd26, %rd25, %rd85;
	add.s64 	%rd86, %rd133, %rd5;
	shl.b64 	%rd87, %rd86, 2;
	mad.lo.s64 	%rd27, %rd8, 12, %rd87;
	cvt.u32.u64 	%r96, %rd65;
	mov.u32 	%r97, _ZN3cub18CUB_300001_SM_10006detail9transform4smemE;
	add.s32 	%r98, %r96, %r97;
	mul.lo.s32 	%r99, %r10, %r9;
	mul.lo.s32 	%r100, %r99, %r8;
	shl.b32 	%r101, %r100, 2;
	cvt.u32.u64 	%r102, %rd133;
	shl.b32 	%r103, %r102, 2;
	add.s32 	%r171, %r98, %r103;
	add.s32 	%r174, %r171, %r101;
	shl.b32 	%r104, %r100, 3;
	add.s32 	%r173, %r171, %r104;
	mad.lo.s32 	%r172, %r100, 12, %r171;
	cvt.s64.s32 	%rd88, %rd65;
	add.s64 	%rd134, %rd64, %rd88;
$L__BB8_14:
	add.s64 	%rd89, %rd134, %rd25;
	// begin inline asm
	cp.async.ca.shared.global [%r171], [%rd89], 4, 4;
	// end inline asm
	add.s64 	%rd93, %rd25, %rd24;
	add.s64 	%rd90, %rd134, %rd93;
	// begin inline asm
	cp.async.ca.shared.global [%r174], [%rd90], 4, 4;
	// end inline asm
	add.s64 	%rd91, %rd134, %rd26;
	// begin inline asm
	cp.async.ca.shared.global [%r173], [%rd91], 4, 4;
	// end inline asm
	add.s64 	%rd92, %rd134, %rd27;
	// begin inline asm
	cp.async.ca.shared.global [%r172], [%rd92], 4, 4;
	// end inline asm
	add.s64 	%rd133, %rd133, %rd24;
	mul.wide.u32 	%rd94, %r11, 16;
	add.s64 	%rd134, %rd134, %rd94;
	mul.lo.s32 	%r109, %r10, %r9;
	mul.lo.s32 	%r110, %r109, %r8;
	shl.b32 	%r111, %r110, 4;
	add.s32 	%r174, %r174, %r111;
	add.s32 	%r173, %r173, %r111;
	add.s32 	%r172, %r172, %r111;
	add.s32 	%r171, %r171, %r111;
	setp.lt.u64 	%p10, %rd133, %rd6;
	@%p10 bra 	$L__BB8_14;
$L__BB8_15:
	setp.le.u64 	%p11, %rd6, %rd140;
	// begin inline asm
	cp.async.commit_group;
	// end inline asm
	cvt.s64.s32 	%rd33, %r2;
	@%p11 bra 	$L__BB8_25;
	cvt.u32.u64 	%r112, %rd140;
	cvt.u64.u32 	%rd34, %r11;
	add.s32 	%r113, %r112, %r11;
	cvt.u64.u32 	%rd95, %r113;
	max.u64 	%rd96, %rd6, %rd95;
	setp.gt.u64 	%p12, %rd6, %rd95;
	selp.u64 	%rd35, 1, 0, %p12;
	add.s64 	%rd97, %rd35, %rd95;
	sub.s64 	%rd36, %rd96, %rd97;
	and.b64  	%rd98, %rd36, -4294967296;
	setp.ne.s64 	%p13, %rd98, 0;
	@%p13 bra 	$L__BB8_18;
	cvt.u32.u64 	%r114, %rd34;
	cvt.u32.u64 	%r115, %rd36;
	div.u32 	%r116, %r115, %r114;
	cvt.u64.u32 	%rd136, %r116;
	bra.uni 	$L__BB8_19;
$L__BB8_18:
	div.u64 	%rd136, %rd36, %rd34;
$L__BB8_19:
	add.s64 	%rd40, %rd136, %rd35;
	and.b64  	%rd99, %rd40, 3;
	setp.eq.s64 	%p14, %rd99, 3;
	@%p14 bra 	$L__BB8_22;
	shl.b64 	%rd100, %rd140, 2;
	shl.b64 	%rd101, %rd5, 2;
	add.s64 	%rd102, %rd100, %rd101;
	add.s64 	%rd103, %rd102, %rd33;
	add.s64 	%rd138, %rd66, %rd103;
	shl.b64 	%rd42, %rd34, 2;
	mov.u32 	%r118, _ZN3cub18CUB_300001_SM_10006detail9transform4smemE;
	add.s32 	%r119, %r2, %r118;
	add.s32 	%r120, %r119, %r7;
	shl.b32 	%r121, %r112, 2;
	add.s32 	%r175, %r120, %r121;
	mul.lo.s32 	%r122, %r10, %r9;
	mul.lo.s32 	%r123, %r122, %r8;
	shl.b32 	%r29, %r123, 2;
	add.s64 	%rd104, %rd40, 1;
	and.b64  	%rd105, %rd104, 3;
	neg.s64 	%rd137, %rd105;
$L__BB8_21:
	.pragma "nounroll";
	add.s32 	%r124, %r175, 128;
	// begin inline asm
	cp.async.ca.shared.global [%r124], [%rd138], 4, 4;
	// end inline asm
	add.s64 	%rd140, %rd140, %rd34;
	add.s64 	%rd138, %rd138, %rd42;
	add.s32 	%r175, %r175, %r29;
	add.s64 	%rd137, %rd137, 1;
	setp.ne.s64 	%p15, %rd137, 0;
	@%p15 bra 	$L__BB8_21;
$L__BB8_22:
	setp.lt.u64 	%p16, %rd40, 3;
	@%p16 bra 	$L__BB8_25;
	shl.b64 	%rd51, %rd34, 2;
	shl.b64 	%rd107, %rd140, 2;
	shl.b64 	%rd108, %rd5, 2;
	add.s64 	%rd52, %rd107, %rd108;
	add.s64 	%rd53, %rd52, %rd51;
	shl.b64 	%rd54, %rd34, 4;
	shl.b64 	%rd109, %rd34, 3;
	add.s64 	%rd55, %rd52, %rd109;
	add.s64 	%rd110, %rd140, %rd5;
	shl.b64 	%rd111, %rd110, 2;
	mad.lo.s64 	%rd56, %rd34, 12, %rd111;
	mov.u32 	%r125, _ZN3cub18CUB_300001_SM_10006detail9transform4smemE;
	add.s32 	%r126, %r2, %r125;
	mul.lo.s32 	%r127, %r10, %r9;
	mul.lo.s32 	%r128, %r127, %r8;
	shl.b32 	%r129, %r128, 2;
	cvt.u32.u64 	%r130, %rd140;
	shl.b32 	%r131, %r130, 2;
	add.s32 	%r132, %r126, %r7;
	add.s32 	%r176, %r132, %r131;
	add.s32 	%r179, %r176, %r129;
	shl.b32 	%r33, %r128, 4;
	shl.b32 	%r133, %r128, 3;
	add.s32 	%r178, %r176, %r133;
	mad.lo.s32 	%r177, %r128, 12, %r176;
	add.s64 	%rd141, %rd66, %rd33;
$L__BB8_24:
	add.s64 	%rd113, %rd141, %rd52;
	add.s32 	%r134, %r176, 128;
	// begin inline asm
	cp.async.ca.shared.global [%r134], [%rd113], 4, 4;
	// end inline asm
	add.s64 	%rd114, %rd141, %rd53;
	add.s32 	%r135, %r179, 128;
	// begin inline asm
	cp.async.ca.shared.global [%r135], [%rd114], 4, 4;
	// end inline asm
	add.s64 	%rd115, %rd141, %rd55;
	add.s32 	%r136, %r178, 128;
	// begin inline asm
	cp.async.ca.shared.global [%r136], [%rd115], 4, 4;
	// end inline asm
	add.s64 	%rd116, %rd141, %rd56;
	add.s32 	%r137, %r177, 128;
	// begin inline asm
	cp.async.ca.shared.global [%r137], [%rd116], 4, 4;
	// end inline asm
	add.s64 	%rd140, %rd140, %rd51;
	add.s64 	%rd141, %rd141, %rd54;
	add.s32 	%r179, %r179, %r33;
	add.s32 	%r178, %r178, %r33;
	add.s32 	%r177, %r177, %r33;
	add.s32 	%r176, %r176, %r33;
	setp.lt.u64 	%p17, %rd140, %rd6;
	@%p17 bra 	$L__BB8_24;
$L__BB8_25:
	// begin inline asm
	cp.async.commit_group;
	// end inline asm
	// begin inline asm
	cp.async.wait_group 0;
	// end inline asm
	barrier.sync 	0;
$L__BB8_26:
	cvt.u32.u64 	%r45, %rd65;
	setp.gt.s32 	%p22, %r3, %r5;
	@%p22 bra 	$L__BB8_30;
	setp.lt.s32 	%p23, %r70, 1;
	@%p23 bra 	$L__BB8_35;
	mov.u32 	%r180, %tid.x;
	neg.s32 	%r183, %r70;
	add.s32 	%r158, %r2, %r7;
	shl.b32 	%r159, %r180, 2;
	add.s32 	%r160, %r158, %r159;
	mov.u32 	%r161, _ZN3cub18CUB_300001_SM_10006detail9transform4smemE;
	add.s32 	%r162, %r160, %r161;
	add.s32 	%r182, %r162, 128;
	add.s32 	%r163, %r45, %r159;
	add.s32 	%r181, %r161, %r163;
	mul.wide.s32 	%rd123, %r4, 4;
	add.s64 	%rd62, %rd1, %rd123;
$L__BB8_29:
	.pragma "nounroll";
	mul.wide.s32 	%rd124, %r180, 4;
	add.s64 	%rd125, %rd62, %rd124;
	ld.shared.f32 	%f1, [%r181];
	ld.shared.f32 	%f2, [%r182];
	add.f32 	%f3, %f1, %f2;
	st.global.f32 	[%rd125], %f3;
	add.s32 	%r183, %r183, 1;
	setp.eq.s32 	%p24, %r183, 0;
	add.s32 	%r182, %r182, 512;
	add.s32 	%r181, %r181, 512;
	add.s32 	%r180, %r180, 128;
	@%p24 bra 	$L__BB8_35;
	bra.uni 	$L__BB8_29;
$L__BB8_30:
	setp.lt.s32 	%p25, %r70, 1;
	@%p25 bra 	$L__BB8_35;
	mov.u32 	%r184, %tid.x;
	neg.s32 	%r187, %r70;
	add.s32 	%r164, %r2, %r7;
	shl.b32 	%r165, %r184, 2;
	add.s32 	%r166, %r164, %r165;
	mov.u32 	%r167, _ZN3cub18CUB_300001_SM_10006detail9transform4smemE;
	add.s32 	%r168, %r166, %r167;
	add.s32 	%r186, %r168, 128;
	add.s32 	%r169, %r45, %r165;
	add.s32 	%r185, %r167, %r169;
	mul.wide.s32 	%rd126, %r4, 4;
	add.s64 	%rd63, %rd1, %rd126;
$L__BB8_32:
	.pragma "nounroll";
	setp.ge.s32 	%p26, %r184, %r6;
	@%p26 bra 	$L__BB8_34;
	ld.shared.f32 	%f4, [%r185];
	ld.shared.f32 	%f5, [%r186];
	add.f32 	%f6, %f4, %f5;
	mul.wide.s32 	%rd127, %r184, 4;
	add.s64 	%rd128, %rd63, %rd127;
	st.global.f32 	[%rd128], %f6;
$L__BB8_34:
	add.s32 	%r187, %r187, 1;
	setp.ne.s32 	%p27, %r187, 0;
	add.s32 	%r186, %r186, 512;
	add.s32 	%r185, %r185, 512;
	add.s32 	%r184, %r184, 128;
	@%p27 bra 	$L__BB8_32;
$L__BB8_35:
	ret;

}
	// .globl	_ZN3cub18CUB_300001_SM_10006detail9transform16transform_kernelINS2_10policy_hubILb0EN4cuda3std3__45tupleIJN6thrust24THRUST_300001_SM_1000_NS6detail15normal_iteratorINSA_10device_ptrIfEEEESF_EEEE10policy1000ElNS7_4plusIfEESF_JPfSL_EEEvT0_iT1_T2_DpNS2_10kernel_argIT3_EE
.visible .entry _ZN3cub18CUB_300001_SM_10006detail9transform16transform_kernelINS2_10policy_hubILb0EN4cuda3std3__45tupleIJN6thrust24THRUST_300001_SM_1000_NS6detail15normal_iteratorINSA_10device_ptrIfEEEESF_EEEE10policy1000ElNS7_4plusIfEESF_JPfSL_EEEvT0_iT1_T2_DpNS2_10kernel_argIT3_EE(
	.param .u64 _ZN3cub18CUB_300001_SM_10006detail9transform16transform_kernelINS2_10policy_hubILb0EN4cuda3std3__45tupleIJN6thrust24THRUST_300001_SM_1000_NS6detail15normal_iteratorINSA_10device_ptrIfEEEESF_EEEE10policy1000ElNS7_4plusIfEESF_JPfSL_EEEvT0_iT1_T2_DpNS2_10kernel_argIT3_EE_param_0,
	.param .u32 _ZN3cub18CUB_300001_SM_10006detail9transform16transform_kernelINS2_10policy_hubILb0EN4cuda3std3__45tupleIJN6thrust24THRUST_300001_SM_1000_NS6detail15normal_iteratorINSA_10device_ptrIfEEEESF_EEEE10policy1000ElNS7_4plusIfEESF_JPfSL_EEEvT0_iT1_T2_DpNS2_10kernel_argIT3_EE_param_1,
	.param .align 1 .b8 _ZN3cub18CUB_300001_SM_10006detail9transform16transform_kernelINS2_10policy_hubILb0EN4cuda3std3__45tupleIJN6thrust24THRUST_300001_SM_1000_NS6detail15normal_iteratorINSA_10device_ptrIfEEEESF_EEEE10policy1000ElNS7_4plusIfEESF_JPfSL_EEEvT0_iT1_T2_DpNS2_10kernel_argIT3_EE_param_2[1],
	.param .align 8 .b8 _ZN3cub18CUB_300001_SM_10006detail9transform16transform_kernelINS2_10policy_hubILb0EN4cuda3std3__45tupleIJN6thrust24THRUST_300001_SM_1000_NS6detail15normal_iteratorINSA_10device_ptrIfEEEESF_EEEE10policy1000ElNS7_4plusIfEESF_JPfSL_EEEvT0_iT1_T2_DpNS2_10kernel_argIT3_EE_param_3[8],
	.param .align 8 .b8 _ZN3cub18CUB_300001_SM_10006detail9transform16transform_kernelINS2_10policy_hubILb0EN4cuda3std3__45tupleIJN6thrust24THRUST_300001_SM_1000_NS6detail15normal_iteratorINSA_10device_ptrIfEEEESF_EEEE10policy1000ElNS7_4plusIfEESF_JPfSL_EEEvT0_iT1_T2_DpNS2_10kernel_argIT3_EE_param_4[16],
	.param .align 8 .b8 _ZN3cub18CUB_300001_SM_10006detail9transform16transform_kernelINS2_10policy_hubILb0EN4cuda3std3__45tupleIJN6thrust24THRUST_300001_SM_1000_NS6detail15normal_iteratorINSA_10device_ptrIfEEEESF_EEEE10policy1000ElNS7_4plusIfEESF_JPfSL_EEEvT0_iT1_T2_DpNS2_10kernel_argIT3_EE_param_5[16]
)
.maxntid 128
{
	.reg .pred 	%p<28>;
	.reg .b32 	%r<181>;
	.reg .b32 	%f<7>;
	.reg .b64 	%rd<147>;
	// demoted variable
	.shared .align 8 .u64 _ZZN3cub18CUB_300001_SM_10006detail9transform23transform_kernel_ublkcpINS2_19async_copy_policy_tILi128EEElN4cuda3std3__44plusIfEEN6thrust24THRUST_300001_SM_1000_NS6detail15normal_iteratorINSC_10device_ptrIfEEEEJffEEEvT0_iT1_T2_DpNS2_16aligned_base_ptrIT3_EEE3bar;
	ld.param.u64 	%rd68, [_ZN3cub18CUB_300001_SM_10006detail9transform16transform_kernelINS2_10policy_hubILb0EN4cuda3std3__45tupleIJN6thrust24THRUST_300001_SM_1000_NS6detail15normal_iteratorINSA_10device_ptrIfEEEESF_EEEE10policy1000ElNS7_4plusIfEESF_JPfSL_EEEvT0_iT1_T2_DpNS2_10kernel_argIT3_EE_param_5];
	ld.param.u64 	%rd66, [_ZN3cub18CUB_300001_SM_10006detail9transform16transform_kernelINS2_10policy_hubILb0EN4cuda3std3__45tupleIJN6thrust24THRUST_300001_SM_1000_NS6detail15normal_iteratorINSA_10device_ptrIfEEEESF_EEEE10policy1000ElNS7_4plusIfEESF_JPfSL_EEEvT0_iT1_T2_DpNS2_10kernel_argIT3_EE_param_4];
	ld.param.u64 	%rd70, [_ZN3cub18CUB_300001_SM_10006detail9transform16transform_kernelINS2_10policy_hubILb0EN4cuda3std3__45tupleIJN6thrust24THRUST_300001_SM_1000_NS6detail15normal_iteratorINSA_10device_ptrIfEEEESF_EEEE10policy1000ElNS7_4plusIfEESF_JPfSL_EEEvT0_iT1_T2_DpNS2_10kernel_argIT3_EE_param_0];
	ld.param.u64 	%rd69, [_ZN3cub18CUB_300001_SM_10006detail9transform16transform_kernelINS2_10policy_hubILb0EN4cuda3std3__45tupleIJN6thrust24THRUST_300001_SM_1000_NS6detail15normal_iteratorINSA_10device_ptrIfEEEESF_EEEE10policy1000ElNS7_4plusIfEESF_JPfSL_EEEvT0_iT1_T2_DpNS2_10kernel_argIT3_EE_param_5+8];
	ld.param.u64 	%rd67, [_ZN3cub18CUB_300001_SM_10006detail9transform16transform_kernelINS2_10policy_hubILb0EN4cuda3std3__45tupleIJN6thrust24THRUST_300001_SM_1000_NS6detail15normal_iteratorINSA_10device_ptrIfEEEESF_EEEE10policy1000ElNS7_4plusIfEESF_JPfSL_EEEvT0_iT1_T2_DpNS2_10kernel_argIT3_EE_param_4+8];
	ld.param.u64 	%rd71, [_ZN3cub18CUB_300001_SM_10006detail9transform16transform_kernelINS2_10policy_hubILb0EN4cuda3std3__45tupleIJN6thrust24THRUST_300001_SM_1000_NS6detail15normal_iteratorINSA_10device_ptrIfEEEESF_EEEE10policy1000ElNS7_4plusIfEESF_JPfSL_EEEvT0_iT1_T2_DpNS2_10kernel_argIT3_EE_param_3];
	ld.param.u32 	%r68, [_ZN3cub18CUB_300001_SM_10006detail9transform16transform_kernelINS2_10policy_hubILb0EN4cuda3std3__45tupleIJN6thrust24THRUST_300001_SM_1000_NS6detail15normal_iteratorINSA_10device_ptrIfEEEESF_EEEE10policy1000ElNS7_4plusIfEESF_JPfSL_EEEvT0_iT1_T2_DpNS2_10kernel_argIT3_EE_param_1];
	cvta.to.global.u64 	%rd1, %rd71;
	cvt.u32.u64 	%r1, %rd67;
	cvt.u32.u64 	%r2, %rd69;
	shl.b32 	%r3, %r68, 7;
	mov.u32 	%r69, %ctaid.x;
	cvt.u64.u32 	%rd72, %r69;
	cvt.s64.s32 	%rd73, %r3;
	mul.lo.s64 	%rd4, %rd73, %rd72;
	sub.s64 	%rd74, %rd70, %rd4;
	min.s64 	%rd75, %rd74, %rd73;
	cvt.u32.u64 	%r4, %rd75;
	setp.eq.s32 	%p1, %r69, 0;
	add.s32 	%r71, %r69, 2;
	mov.u32 	%r72, %nctaid.x;
	setp.ge.u32 	%p2, %r71, %r72;
	shl.b32 	%r5, %r68, 9;
	or.pred  	%p3, %p1, %p2;
	@%p3 bra 	$L__BB9_5;
	mov.b32 	%r132, -1;
	// begin inline asm
	{
	 .reg .pred P_OUT; 
	elect.sync _|P_OUT, %r132;
	selp.b32 %r131, 1, 0, P_OUT; 
}
	// end inline asm
	mov.u32 	%r133, %tid.x;
	setp.gt.u32 	%p18, %r133, 31;
	setp.eq.s32 	%p19, %r131, 0;
	or.pred  	%p20, %p18, %p19;
	@%p20 bra 	$L__BB9_3;
	mov.u32 	%r134, _ZZN3cub18CUB_300001_SM_10006detail9transform23transform_kernel_ublkcpINS2_19async_copy_policy_tILi128EEElN4cuda3std3__44plusIfEEN6thrust24THRUST_300001_SM_1000_NS6detail15normal_iteratorINSC_10device_ptrIfEEEEJffEEEvT0_iT1_T2_DpNS2_16aligned_base_ptrIT3_EEE3bar;
	mov.b32 	%r135, 1;
	// begin inline asm
	mbarrier.init.shared.b64 [%r134], %r135;
	// end inline asm
	// begin inline asm
	fence.proxy.async.shared::cta; // 6.
	// end inline asm
	shl.b64 	%rd124, %rd4, 2;
	add.s32 	%r144, %r5, 15;
	add.s32 	%r145, %r144, %r1;
	and.b32  	%r137, %r145, -16;
	cvta.to.global.u64 	%rd125, %rd66;
	add.s64 	%rd121, %rd125, %rd124;
	mov.u32 	%r136, _ZN3cub18CUB_300001_SM_10006detail9transform4smemE;
	// begin inline asm
	cp.async.bulk.shared::cluster.global.mbarrier::complete_tx::bytes [%r136], [%rd121], %r137, [%r134];
	// end inline asm
	add.s32 	%r146, %r144, %r2;
	and.b32  	%r140, %r146, -16;
	add.s32 	%r147, %r136, %r5;
	add.s32 	%r139, %r147, 128;
	cvta.to.global.u64 	%rd126, %rd68;
	add.s64 	%rd122, %rd126, %rd124;
	// begin inline asm
	cp.async.bulk.shared::cluster.global.mbarrier::complete_tx::bytes [%r139], [%rd122], %r140, [%r134];
	// end inline asm
	add.s32 	%r143, %r140, %r137;
	// begin inline asm
	mbarrier.arrive.expect_tx.release.cta.shared::cta.b64 %rd123, [%r134], %r143; // 8. 
	// end inline asm
$L__BB9_3:
	bar.sync 	0;
	mov.u32 	%r149, _ZZN3cub18CUB_300001_SM_10006detail9transform23transform_kernel_ublkcpINS2_19async_copy_policy_tILi128EEElN4cuda3std3__44plusIfEEN6thrust24THRUST_300001_SM_1000_NS6detail15normal_iteratorINSC_10device_ptrIfEEEEJffEEEvT0_iT1_T2_DpNS2_16aligned_base_ptrIT3_EEE3bar;
$L__BB9_4:
	mov.b32 	%r150, 0;
	// begin inline asm
	{
	 .reg .pred P_OUT; 
	mbarrier.try_wait.parity.shared::cta.b64  P_OUT, [%r149], %r150;                                // 7a. 
	selp.b32 %r148, 1, 0, P_OUT; 
}
	// end inline asm
	setp.eq.s32 	%p21, %r148, 0;
	@%p21 bra 	$L__BB9_4;
	bra.uni 	$L__BB9_26;
$L__BB9_5:
	cvt.s64.s32 	%rd5, %r1;
	shl.b32 	%r74, %r4, 2;
	cvt.s64.s32 	%rd76, %r74;
	shr.u64 	%rd6, %rd76, 2;
	mov.u32 	%r6, %ntid.x;
	mov.u32 	%r7, %ntid.y;
	mul.lo.s32 	%r75, %r6, %r7;
	mov.u32 	%r8, %ntid.z;
	mul.lo.s32 	%r9, %r75, %r8;
	mov.u32 	%r76, %tid.x;
	mov.u32 	%r77, %tid.y;
	mov.u32 	%r78, %tid.z;
	mad.lo.s32 	%r79, %r78, %r7, %r77;
	mad.lo.s32 	%r80, %r79, %r6, %r76;
	cvt.u64.u32 	%rd144, %r80;
	setp.le.u64 	%p4, %rd6, %rd144;
	@%p4 bra 	$L__BB9_15;
	cvt.u32.u64 	%r81, %rd144;
	cvt.u64.u32 	%rd8, %r9;
	add.s32 	%r82, %r81, %r9;
	cvt.u64.u32 	%rd77, %r82;
	max.u64 	%rd78, %rd6, %rd77;
	setp.gt.u64 	%p5, %rd6, %rd77;
	selp.u64 	%rd9, 1, 0, %p5;
	add.s64 	%rd79, %rd9, %rd77;
	sub.s64 	%rd10, %rd78, %rd79;
	and.b64  	%rd80, %rd10, -4294967296;
	setp.ne.s64 	%p6, %rd80, 0;
	@%p6 bra 	$L__BB9_8;
	cvt.u32.u64 	%r83, %rd8;
	cvt.u32.u64 	%r84, %rd10;
	div.u32 	%r85, %r84, %r83;
	cvt.u64.u32 	%rd133, %r85;
	bra.uni 	$L__BB9_9;
$L__BB9_8:
	div.u64 	%rd133, %rd10, %rd8;
$L__BB9_9:
	add.s64 	%rd14, %rd133, %rd9;
	and.b64  	%rd81, %rd14, 3;
	setp.eq.s64 	%p7, %rd81, 3;
	mov.u64 	%rd137, %rd144;
	@%p7 bra 	$L__BB9_12;
	shl.b64 	%rd82, %rd4, 2;
	shl.b64 	%rd83, %rd144, 2;
	add.s64 	%rd84, %rd82, %rd83;
	add.s64 	%rd85, %rd84, %rd5;
	add.s64 	%rd135, %rd66, %rd85;
	shl.b64 	%rd16, %rd8, 2;
	mov.u32 	%r87, _ZN3cub18CUB_300001_SM_10006detail9transform4smemE;
	add.s32 	%r88, %r1, %r87;
	shl.b32 	%r89, %r81, 2;
	add.s32 	%r163, %r88, %r89;
	mul.lo.s32 	%r90, %r8, %r7;
	mul.lo.s32 	%r91, %r90, %r6;
	shl.b32 	%r11, %r91, 2;
	add.s64 	%rd86, %rd14, 1;
	and.b64  	%rd87, %rd86, 3;
	neg.s64 	%rd134, %rd87;
	mov.u64 	%rd137, %rd144;
$L__BB9_11:
	.pragma "nounroll";
	// begin inline asm
	cp.async.ca.shared.global [%r163], [%rd135], 4, 4;
	// end inline asm
	add.s64 	%rd137, %rd137, %rd8;
	add.s64 	%rd135, %rd135, %rd16;
	add.s32 	%r163, %r163, %r11;
	add.s64 	%rd134, %rd134, 1;
	setp.ne.s64 	%p8, %rd134, 0;
	@%p8 bra 	$L__BB9_11;
$L__BB9_12:
	setp.lt.u64 	%p9, %rd14, 3;
	@%p9 bra 	$L__BB9_15;
	shl.b64 	%rd25, %rd8, 2;
	shl.b64 	%rd89, %rd4, 2;
	shl.b64 	%rd90, %rd137, 2;
	add.s64 	%rd26, %rd89, %rd90;
	shl.b64 	%rd27, %rd8, 4;
	shl.b64 	%rd91, %rd8, 3;
	add.s64 	%rd28, %rd26, %rd91;
	add.s64 	%rd92, %rd137, %rd4;
	shl.b64 	%rd93, %rd92, 2;
	mad.lo.s64 	%rd29, %rd8, 12, %rd93;
	mov.u32 	%r93, _ZN3cub18CUB_300001_SM_10006detail9transform4smemE;
	add.s32 	%r94, %r1, %r93;
	mul.lo.s32 	%r95, %r8, %r7;
	mul.lo.s32 	%r96, %r95, %r6;
	shl.b32 	%r97, %r96, 2;
	cvt.u32.u64 	%r98, %rd137;
	shl.b32 	%r99, %r98, 2;
	add.s32 	%r164, %r94, %r99;
	add.s32 	%r167, %r164, %r97;
	shl.b32 	%r15, %r96, 4;
	shl.b32 	%r100, %r96, 3;
	add.s32 	%r166, %r164, %r100;
	mad.lo.s32 	%r165, %r96, 12, %r164;
	cvt.s64.s32 	%rd94, %r1;
	add.s64 	%rd138, %rd66, %rd94;
$L__BB9_14:
	add.s64 	%rd95, %rd138, %rd26;
	// begin inline asm
	cp.async.ca.shared.global [%r164], [%rd95], 4, 4;
	// end inline asm
	add.s64 	%rd99, %rd26, %rd25;
	add.s64 	%rd96, %rd138, %rd99;
	// begin inline asm
	cp.async.ca.shared.global [%r167], [%rd96], 4, 4;
	// end inline asm
	add.s64 	%rd97, %rd138, %rd28;
	// begin inline asm
	cp.async.ca.shared.global [%r166], [%rd97], 4, 4;
	// end inline asm
	add.s64 	%rd98, %rd138, %rd29;
	// begin inline asm
	cp.async.ca.shared.global [%r165], [%rd98], 4, 4;
	// end inline asm
	add.s64 	%rd137, %rd137, %rd25;
	add.s64 	%rd138, %rd138, %rd27;
	add.s32 	%r167, %r167, %r15;
	add.s32 	%r166, %r166, %r15;
	add.s32 	%r165, %r165, %r15;
	add.s32 	%r164, %r164, %r15;
	setp.lt.u64 	%p10, %rd137, %rd6;
	@%p10 bra 	$L__BB9_14;
$L__BB9_15:
	setp.le.u64 	%p11, %rd6, %rd144;
	// begin inline asm
	cp.async.commit_group;
	// end inline asm
	cvt.s64.s32 	%rd35, %r2;
	@%p11 bra 	$L__BB9_25;
	cvt.u32.u64 	%r105, %rd144;
	cvt.u64.u32 	%rd36, %r9;
	add.s32 	%r106, %r105, %r9;
	cvt.u64.u32 	%rd100, %r106;
	max.u64 	%rd101, %rd6, %rd100;
	setp.gt.u64 	%p12, %rd6, %rd100;
	selp.u64 	%rd37, 1, 0, %p12;
	add.s64 	%rd102, %rd37, %rd100;
	sub.s64 	%rd38, %rd101, %rd102;
	and.b64  	%rd103, %rd38, -4294967296;
	setp.ne.s64 	%p13, %rd103, 0;
	@%p13 bra 	$L__BB9_18;
	cvt.u32.u64 	%r107, %rd36;
	cvt.u32.u64 	%r108, %rd38;
	div.u32 	%r109, %r108, %r107;
	cvt.u64.u32 	%rd140, %r109;
	bra.uni 	$L__BB9_19;
$L__BB9_18:
	div.u64 	%rd140, %rd38, %rd36;
$L__BB9_19:
	add.s64 	%rd42, %rd140, %rd37;
	and.b64  	%rd104, %rd42, 3;
	setp.eq.s64 	%p14, %rd104, 3;
	@%p14 bra 	$L__BB9_22;
	shl.b64 	%rd105, %rd4, 2;
	shl.b64 	%rd106, %rd144, 2;
	add.s64 	%rd107, %rd105, %rd106;
	add.s64 	%rd108, %rd107, %rd35;
	add.s64 	%rd142, %rd68, %rd108;
	shl.b64 	%rd44, %rd36, 2;
	mov.u32 	%r111, _ZN3cub18CUB_300001_SM_10006detail9transform4smemE;
	add.s32 	%r112, %r2, %r111;
	add.s32 	%r113, %r112, %r5;
	shl.b32 	%r114, %r105, 2;
	add.s32 	%r168, %r113, %r114;
	mul.lo.s32 	%r115, %r8, %r7;
	mul.lo.s32 	%r116, %r115, %r6;
	shl.b32 	%r28, %r116, 2;
	add.s64 	%rd109, %rd42, 1;
	and.b64  	%rd110, %rd109, 3;
	neg.s64 	%rd141, %rd110;
$L__BB9_21:
	.pragma "nounroll";
	add.s32 	%r117, %r168, 128;
	// begin inline asm
	cp.async.ca.shared.global [%r117], [%rd142], 4, 4;
	// end inline asm
	add.s64 	%rd144, %rd144, %rd36;
	add.s64 	%rd142, %rd142, %rd44;
	add.s32 	%r168, %r168, %r28;
	add.s64 	%rd141, %rd141, 1;
	setp.ne.s64 	%p15, %rd141, 0;
	@%p15 bra 	$L__BB9_21;
$L__BB9_22:
	setp.lt.u64 	%p16, %rd42, 3;
	@%p16 bra 	$L__BB9_25;
	shl.b64 	%rd53, %rd36, 2;
	shl.b64 	%rd112, %rd4, 2;
	shl.b64 	%rd113, %rd144, 2;
	add.s64 	%rd54, %rd112, %rd113;
	add.s64 	%rd55, %rd54, %rd53;
	shl.b64 	%rd56, %rd36, 4;
	shl.b64 	%rd114, %rd36, 3;
	add.s64 	%rd57, %rd54, %rd114;
	add.s64 	%rd115, %rd144, %rd4;
	shl.b64 	%rd116, %rd115, 2;
	mad.lo.s64 	%rd58, %rd36, 12, %rd116;
	mov.u32 	%r118, _ZN3cub18CUB_300001_SM_10006detail9transform4smemE;
	add.s32 	%r119, %r2, %r118;
	mul.lo.s32 	%r120, %r8, %r7;
	mul.lo.s32 	%r121, %r120, %r6;
	shl.b32 	%r122, %r121, 2;
	cvt.u32.u64 	%r123, %rd144;
	shl.b32 	%r124, %r123, 2;
	add.s32 	%r125, %r119, %r5;
	add.s32 	%r169, %r125, %r124;
	add.s32 	%r172, %r169, %r122;
	shl.b32 	%r32, %r121, 4;
	shl.b32 	%r126, %r121, 3;
	add.s32 	%r171, %r169, %r126;
	mad.lo.s32 	%r170, %r121, 12, %r169;
	add.s64 	%rd145, %rd68, %rd35;
$L__BB9_24:
	add.s64 	%rd117, %rd145, %rd54;
	add.s32 	%r127, %r169, 128;
	// begin inline asm
	cp.async.ca.shared.global [%r127], [%rd117], 4, 4;
	// end inline asm
	add.s64 	%rd118, %rd145, %rd55;
	add.s32 	%r128, %r172, 128;
	// begin inline asm
	cp.async.ca.shared.global [%r128], [%rd118], 4, 4;
	// end inline asm
	add.s64 	%rd119, %rd145, %rd57;
	add.s32 	%r129, %r171, 128;
	// begin inline asm
	cp.async.ca.shared.global [%r129], [%rd119], 4, 4;
	// end inline asm
	add.s64 	%rd120, %rd145, %rd58;
	add.s32 	%r130, %r170, 128;
	// begin inline asm
	cp.async.ca.shared.global [%r130], [%rd120], 4, 4;
	// end inline asm
	add.s64 	%rd144, %rd144, %rd53;
	add.s64 	%rd145, %rd145, %rd56;
	add.s32 	%r172, %r172, %r32;
	add.s32 	%r171, %r171, %r32;
	add.s32 	%r170, %r170, %r32;
	add.s32 	%r169, %r169, %r32;
	setp.lt.u64 	%p17, %rd144, %rd6;
	@%p17 bra 	$L__BB9_24;
$L__BB9_25:
	// begin inline asm
	cp.async.commit_group;
	// end inline asm
	// begin inline asm
	cp.async.wait_group 0;
	// end inline asm
	barrier.sync 	0;
$L__BB9_26:
	setp.eq.s32 	%p22, %r3, %r4;
	@%p22 bra 	$L__BB9_32;
	setp.lt.s32 	%p23, %r68, 1;
	@%p23 bra 	$L__BB9_35;
	mov.u32 	%r177, %tid.x;
	neg.s32 	%r180, %r68;
	add.s32 	%r151, %r2, %r5;
	shl.b32 	%r152, %r177, 2;
	add.s32 	%r153, %r151, %r152;
	mov.u32 	%r154, _ZN3cub18CUB_300001_SM_10006detail9transform4smemE;
	add.s32 	%r155, %r153, %r154;
	add.s32 	%r179, %r155, 128;
	add.s32 	%r156, %r1, %r152;
	add.s32 	%r178, %r154, %r156;
	shl.b64 	%rd127, %rd4, 2;
	add.s64 	%rd64, %rd1, %rd127;
$L__BB9_29:
	.pragma "nounroll";
	setp.ge.s32 	%p24, %r177, %r4;
	@%p24 bra 	$L__BB9_31;
	ld.shared.f32 	%f1, [%r178];
	ld.shared.f32 	%f2, [%r179];
	add.f32 	%f3, %f1, %f2;
	mul.wide.s32 	%rd128, %r177, 4;
	add.s64 	%rd129, %rd64, %rd128;
	st.global.f32 	[%rd129], %f3;
$L__BB9_31:
	add.s32 	%r180, %r180, 1;
	setp.ne.s32 	%p25, %r180, 0;
	add.s32 	%r179, %r179, 512;
	add.s32 	%r178, %r178, 512;
	add.s32 	%r177, %r177, 128;
	@%p25 bra 	$L__BB9_29;
	bra.uni 	$L__BB9_35;
$L__BB9_32:
	setp.lt.s32 	%p26, %r68, 1;
	@%p26 bra 	$L__BB9_35;
	mov.u32 	%r173, %tid.x;
	neg.s32 	%r176, %r68;
	add.s32 	%r157, %r2, %r5;
	shl.b32 	%r158, %r173, 2;
	add.s32 	%r159, %r157, %r158;
	mov.u32 	%r160, _ZN3cub18CUB_300001_SM_10006detail9transform4smemE;
	add.s32 	%r161, %r159, %r160;
	add.s32 	%r175, %r161, 128;
	add.s32 	%r162, %r1, %r158;
	add.s32 	%r174, %r160, %r162;
	shl.b64 	%rd130, %rd4, 2;
	add.s64 	%rd65, %rd1, %rd130;
$L__BB9_34:
	.pragma "nounroll";
	mul.wide.s32 	%rd131, %r173, 4;
	add.s64 	%rd132, %rd65, %rd131;
	ld.shared.f32 	%f4, [%r174];
	ld.shared.f32 	%f5, [%r175];
	add.f32 	%f6, %f4, %f5;
	st.global.f32 	[%rd132], %f6;
	add.s32 	%r176, %r176, 1;
	setp.eq.s32 	%p27, %r176, 0;
	add.s32 	%r175, %r175, 512;
	add.s32 	%r174, %r174, 512;
	add.s32 	%r173, %r173, 128;
	@%p27 bra 	$L__BB9_35;
	bra.uni 	$L__BB9_34;
$L__BB9_35:
	ret;

}


// ===== COMPILED SASS (sm_100) =====

	.target	sm_100

	.elftype	@"ET_EXEC"


//--------------------- .note.nv.tkinfo           --------------------------
	.section	.note.nv.tkinfo,"",@"SHT_NOTE"
	.sectionflags	@"SHF_NOTE_NV_TKINFO"
	.tkinfo
        /*0018*/ 	.word	0x00000002
        /*0030*/ 	.string	""
        /*0030*/ 	.string	"ptxas"
        /*0030*/ 	.string	"Cuda compilation tools, release 13.0, V13.0.88"
        /*0030*/ 	.string	"Build cuda_13.0.r13.0/compiler.36424714_0"
        /*0030*/ 	.string	"-arch sm_100 -m 64 "



//--------------------- .note.nv.cuinfo           --------------------------
	.section	.note.nv.cuinfo,"",@"SHT_NOTE"
	.sectionflags	@"SHF_NOTE_NV_CUINFO"
        /*0018*/ 	.short	0x0002
        /*001a*/ 	.short	0x0064
        /*001c*/ 	.short	0x0082
	.zero		2


//--------------------- .nv.info                  --------------------------
	.section	.nv.info,"",@"SHT_CUDA_INFO"
	.align	4


	//----- nvinfo : EIATTR_REGCOUNT
	.align		4
        /*0000*/ 	.byte	0x04, 0x2f
        /*0002*/ 	.short	(.L_44 - .L_43)
	.align		4
.L_43:
        /*0004*/ 	.word	index@(_Z7mysaxpyjfPKfPf)
        /*0008*/ 	.word	0x0000000a


	//----- nvinfo : EIATTR_FRAME_SIZE
	.align		4
.L_44:
        /*000c*/ 	.byte	0x04, 0x11
        /*000e*/ 	.short	(.L_46 - .L_45)
	.align		4
.L_45:
        /*0010*/ 	.word	index@(_Z7mysaxpyjfPKfPf)
        /*0014*/ 	.word	0x00000000


	//----- nvinfo : EIATTR_REGCOUNT
	.align		4
.L_46:
        /*0018*/ 	.byte	0x04, 0x2f
        /*001a*/ 	.short	(.L_48 - .L_47)
	.align		4
.L_47:
        /*001c*/ 	.word	index@(_ZN3cub18CUB_300001_SM_10006detail11EmptyKernelIvEEvv)
        /*0020*/ 	.word	0x00000004


	//----- nvinfo : EIATTR_FRAME_SIZE
	.align		4
.L_48:
        /*0024*/ 	.byte	0x04, 0x11
        /*0026*/ 	.short	(.L_50 - .L_49)
	.align		4
.L_49:
        /*0028*/ 	.word	index@(_ZN3cub18CUB_300001_SM_10006detail11EmptyKernelIvEEvv)
        /*002c*/ 	.word	0x00000000


	//----- nvinfo : EIATTR_REGCOUNT
	.align		4
.L_50:
        /*0030*/ 	.byte	0x04, 0x2f
        /*0032*/ 	.short	(.L_52 - .L_51)
	.align		4
.L_51:
        /*0034*/ 	.word	index@(_ZN3cub18CUB_300001_SM_10006detail8for_each13static_kernelINS2_12policy_hub_t12policy_500_tEmN6thrust24THRUST_300001_SM_1000_NS8cuda_cub20__uninitialized_fill7functorINS7_10device_ptrIfEEfEEEEvT0_T1_)
        /*0038*/ 	.word	0x00000008


	//----- nvinfo : EIATTR_FRAME_SIZE
	.align		4
.L_52:
        /*003c*/ 	.byte	0x04, 0x11
        /*003e*/ 	.short	(.L_54 - .L_53)
	.align		4
.L_53:
        /*0040*/ 	.word	index@(_ZN3cub18CUB_300001_SM_10006detail8for_each13static_kernelINS2_12policy_hub_t12policy_500_tEmN6thrust24THRUST_300001_SM_1000_NS8cuda_cub20__uninitialized_fill7functorINS7_10device_ptrIfEEfEEEEvT0_T1_)
        /*0044*/ 	.word	0x00000000


	//----- nvinfo : EIATTR_REGCOUNT
	.align		4
.L_54:
        /*0048*/ 	.byte	0x04, 0x2f
        /*004a*/ 	.short	(.L_56 - .L_55)
	.align		4
.L_55:
        /*004c*/ 	.word	index@(_ZN3cub18CUB_300001_SM_10006detail8for_each13static_kernelINS2_12policy_hub_t12policy_500_tElN6thrust24THRUST_300001_SM_1000_NS8cuda_cub6__fill7functorINS7_6detail15normal_iteratorINS7_10device_ptrIfEEEEfEEEEvT0_T1_)
        /*0050*/ 	.word	0x00000008


	//----- nvinfo : EIATTR_FRAME_SIZE
	.align		4
.L_56:
        /*0054*/ 	.byte	0x04, 0x11
        /*0056*/ 	.short	(.L_58 - .L_57)
	.align		4
.L_57:
        /*0058*/ 	.word	index@(_ZN3cub18CUB_300001_SM_10006detail8for_each13static_kernelINS2_12policy_hub_t12policy_500_tElN6thrust24THRUST_300001_SM_1000_NS8cuda_cub6__fill7functorINS7_6detail15normal_iteratorINS7_10device_ptrIfEEEEfEEEEvT0_T1_)
        /*005c*/ 	.word	0x00000000


	//----- nvinfo : EIATTR_REGCOUNT
	.align		4
.L_58:
        /*0060*/ 	.byte	0x04, 0x2f
        /*0062*/ 	.short	(.L_60 - .L_59)
	.align		4
.L_59:
        /*0064*/ 	.word	index@(_ZN3cub18CUB_300001_SM_10006detail9transform16transform_kernelINS2_10policy_hubILb1EN4cuda3std3__45tupleIJN6thrust24THRUST_300001_SM_1000_NS6detail15normal_iteratorINSA_10device_ptrIfEEEESF_EEEE10policy1000Ei13saxpy_functorSF_JPfSK_EEEvT0_iT1_T2_DpNS2_10kernel_argIT3_EE)
        /*0068*/ 	.word	0x0000001e


	//----- nvinfo : EIATTR_FRAME_SIZE
	.align		4
.L_60:
        /*006c*/ 	.byte	0x04, 0x11
        /*006e*/ 	.short	(.L_62 - .L_61)
	.align		4
.L_61:
        /*0070*/ 	.word	index@(_ZN3cub18CUB_300001_SM_10006detail9transform16transform_kernelINS2_10policy_hubILb1EN4cuda3std3__45tupleIJN6thrust24THRUST_300001_SM_1000_NS6detail15normal_iteratorINSA_10device_ptrIfEEEESF_EEEE10policy1000Ei13saxpy_functorSF_JPfSK_EEEvT0_iT1_T2_DpNS2_10kernel_argIT3_EE)
        /*0074*/ 	.word	0x00000000


	//----- nvinfo : EIATTR_REGCOUNT
	.align		4
.L_62:
        /*0078*/ 	.byte	0x04, 0x2f
        /*007a*/ 	.short	(.L_64 - .L_63)
	.align		4
.L_63:
        /*007c*/ 	.word	index@(_ZN3cub18CUB_300001_SM_10006detail9transform16transform_kernelINS2_10policy_hubILb1EN4cuda3std3__45tupleIJN6thrust24THRUST_300001_SM_1000_NS6detail15normal_iteratorINSA_10device_ptrIfEEEESF_EEEE10policy1000El13saxpy_functorSF_JPfSK_EEEvT0_iT1_T2_DpNS2_10kernel_argIT3_EE)
        /*0080*/ 	.word	0x00000020


	//----- nvinfo : EIATTR_FRAME_SIZE
	.align		4
.L_64:
        /*0084*/ 	.byte	0x04, 0x11
        /*0086*/ 	.short	(.L_66 - .L_65)
	.align		4
.L_65:
        /*0088*/ 	.word	index@(_ZN3cub18CUB_300001_SM_10006detail9transform16transform_kernelINS2_10policy_hubILb1EN4cuda3std3__45tupleIJN6thrust24THRUST_300001_SM_1000_NS6detail15normal_iteratorINSA_10device_ptrIfEEEESF_EEEE10policy1000El13saxpy_functorSF_JPfSK_EEEvT0_iT1_T2_DpNS2_10kernel_argIT3_EE)
        /*008c*/ 	.word	0x00000000


	//----- nvinfo : EIATTR_REGCOUNT
	.align		4
.L_66:
        /*0090*/ 	.byte	0x04, 0x2f
        /*0092*/ 	.short	(.L_68 - .L_67)
	.align		4
.L_67:
        /*0094*/ 	.word	index@(_ZN3cub18CUB_300001_SM_10006detail9transform16transform_kernelINS2_10policy_hubILb0EN4cuda3std3__45tupleIJN6thrust24THRUST_300001_SM_1000_NS6detail15normal_iteratorINSA_10device_ptrIfEEEESF_EEEE10policy1000EiNS7_10multipliesIfEESF_JPfSL_EEEvT0_iT1_T2_DpNS2_10kernel_argIT3_EE)
        /*0098*/ 	.word	0x00000020


	//----- nvinfo : EIATTR_FRAME_SIZE
	.align		4
.L_68:
        /*009c*/ 	.byte	0x04, 0x11
        /*009e*/ 	.short	(.L_70 - .L_69)
	.align		4
.L_69:
        /*00a0*/ 	.word	index@($__internal_3_$__cuda_sm20_div_u64)
        /*00a4*/ 	.word	0x00000000


	//----- nvinfo : EIATTR_FRAME_SIZE
	.align		4
.L_70:
        /*00a8*/ 	.byte	0x04, 0x11
        /*00aa*/ 	.short	(.L_72 - .L_71)
	.align		4
.L_71:
        /*00ac*/ 	.word	index@(_ZN3cub18CUB_300001_SM_10006detail9transform16transform_kernelINS2_10policy_hubILb0EN4cuda3std3__45tupleIJN6thrust24THRUST_300001_SM_1000_NS6detail15normal_iteratorINSA_10device_ptrIfEEEESF_EEEE10policy1000EiNS7_10multipliesIfEESF_JPfSL_EEEvT0_iT1_T2_DpNS2_10kernel_argIT3_EE)
        /*00b0*/ 	.word	0x00000000


	//----- nvinfo : EIATTR_REGCOUNT
	.align		4
.L_72:
        /*00b4*/ 	.byte	0x04, 0x2f
        /*00b6*/ 	.short	(.L_74 - .L_73)
	.align		4
.L_73:
        /*00b8*/ 	.word	index@(_ZN3cub18CUB_300001_SM_10006detail9transform16transform_kernelINS2_10policy_hubILb0EN4cuda3std3__45tupleIJN6thrust24THRUST_300001_SM_1000_NS6detail15normal_iteratorINSA_10device_ptrIfEEEESF_EEEE10policy1000ElNS7_10multipliesIfEESF_JPfSL_EEEvT0_iT1_T2_DpNS2_10kernel_argIT3_EE)
        /*00bc*/ 	.word	0x00000020


	//----- nvinfo : EIATTR_FRAME_SIZE
	.align		4
.L_74:
        /*00c0*/ 	.byte	0x04, 0x11
        /*00c2*/ 	.short	(.L_76 - .L_75)
	.align		4
.L_75:
        /*00c4*/ 	.word	index@($__internal_2_$__cuda_sm20_div_u64)
        /*00c8*/ 	.word	0x00000000


	//----- nvinfo : EIATTR_FRAME_SIZE
	.align		4
.L_76:
        /*00cc*/ 	.byte	0x04, 0x11
        /*00ce*/ 	.short	(.L_78 - .L_77)
	.align		4
.L_77:
        /*00d0*/ 	.word	index@(_ZN3cub18CUB_300001_SM_10006detail9transform16transform_kernelINS2_10policy_hubILb0EN4cuda3std3__45tupleIJN6thrust24THRUST_300001_SM_1000_NS6detail15normal_iteratorINSA_10device_ptrIfEEEESF_EEEE10policy1000ElNS7_10multipliesIfEESF_JPfSL_EEEvT0_iT1_T2_DpNS2_10kernel_argIT3_EE)
        /*00d4*/ 	.word	0x00000000


	//----- nvinfo : EIATTR_REGCOUNT
	.align		4
.L_78:
        /*00d8*/ 	.byte	0x04, 0x2f
        /*00da*/ 	.short	(.L_80 - .L_79)
	.align		4
.L_79:
        /*00dc*/ 	.word	index@(_ZN3cub18CUB_300001_SM_10006detail9transform16transform_kernelINS2_10policy_hubILb0EN4cuda3std3__45tupleIJN6thrust24THRUST_300001_SM_1000_NS6detail15normal_iteratorINSA_10device_ptrIfEEEESF_EEEE10policy1000EiNS7_4plusIfEESF_JPfSL_EEEvT0_iT1_T2_DpNS2_10kernel_argIT3_EE)
        /*00e0*/ 	.word	0x00000020


	//----- nvinfo : EIATTR_FRAME_SIZE
	.align		4
.L_80:
        /*00e4*/ 	.byte	0x04, 0x11
        /*00e6*/ 	.short	(.L_82 - .L_81)
	.align		4
.L_81:
        /*00e8*/ 	.word	index@($__internal_1_$__cuda_sm20_div_u64)
        /*00ec*/ 	.word	0x00000000


	//----- nvinfo : EIATTR_FRAME_SIZE
	.align		4
.L_82:
        /*00f0*/ 	.byte	0x04, 0x11
        /*00f2*/ 	.short	(.L_84 - .L_83)
	.align		4
.L_83:
        /*00f4*/ 	.word	index@(_ZN3cub18CUB_300001_SM_10006detail9transform16transform_kernelINS2_10policy_hubILb0EN4cuda3std3__45tupleIJN6thrust24THRUST_300001_SM_1000_NS6detail15normal_iteratorINSA_10device_ptrIfEEEESF_EEEE10policy1000EiNS7_4plusIfEESF_JPfSL_EEEvT0_iT1_T2_DpNS2_10kernel_argIT3_EE)
        /*00f8*/ 	.word	0x00000000


	//----- nvinfo : EIATTR_REGCOUNT
	.align		4
.L_84:
        /*00fc*/ 	.byte	0x04, 0x2f
        /*00fe*/ 	.short	(.L_86 - .L_85)
	.align		4
.L_85:
        /*0100*/ 	.word	index@(_ZN3cub18CUB_300001_SM_10006detail9transform16transform_kernelINS2_10policy_hubILb0EN4cuda3std3__45tupleIJN6thrust24THRUST_300001_SM_1000_NS6detail15normal_iteratorINSA_10device_ptrIfEEEESF_EEEE10policy1000ElNS7_4plusIfEESF_JPfSL_EEEvT0_iT1_T2_DpNS2_10kernel_argIT3_EE)
        /*0104*/ 	.word	0x00000020


	//----- nvinfo : EIATTR_FRAME_SIZE
	.align		4
.L_86:
        /*0108*/ 	.byte	0x04, 0x11
        /*010a*/ 	.short	(.L_88 - .L_87)
	.align		4
.L_87:
        /*010c*/ 	.word	index@($__internal_0_$__cuda_sm20_div_u64)
        /*0110*/ 	.word	0x00000000


	//----- nvinfo : EIATTR_FRAME_SIZE
	.align		4
.L_88:
        /*0114*/ 	.byte	0x04, 0x11
        /*0116*/ 	.short	(.L_90 - .L_89)
	.align		4
.L_89:
        /*0118*/ 	.word	index@(_ZN3cub18CUB_300001_SM_10006detail9transform16transform_kernelINS2_10policy_hubILb0EN4cuda3std3__45tupleIJN6thrust24THRUST_300001_SM_1000_NS6detail15normal_iteratorINSA_10device_ptrIfEEEESF_EEEE10policy1000ElNS7_4plusIfEESF_JPfSL_EEEvT0_iT1_T2_DpNS2_10kernel_argIT3_EE)
        /*011c*/ 	.word	0x00000000


	//----- nvinfo : EIATTR_MIN_STACK_SIZE
	.align		4
.L_90:
        /*0120*/ 	.byte	0x04, 0x12
        /*0122*/ 	.short	(.L_92 - .L_91)
	.align		4
.L_91:
        /*0124*/ 	.word	index@(_ZN3cub18CUB_300001_SM_10006detail9transform16transform_kernelINS2_10policy_hubILb0EN4cuda3std3__45tupleIJN6thrust24THRUST_300001_SM_1000_NS6detail15normal_iteratorINSA_10device_ptrIfEEEESF_EEEE10policy1000ElNS7_4plusIfEESF_JPfSL_EEEvT0_iT1_T2_DpNS2_10kernel_argIT3_EE)
        /*0128*/ 	.word	0x00000000


	//----- nvinfo : EIATTR_MIN_STACK_SIZE
	.align		4
.L_92:
        /*012c*/ 	.byte	0x04, 0x12
        /*012e*/ 	.short	(.L_94 - .L_93)
	.align		4
.L_93:
        /*0130*/ 	.word	index@(_ZN3cub18CUB_300001_SM_10006detail9transform16transform_kernelINS2_10policy_hubILb0EN4cuda3std3__45tupleIJN6thrust24THRUST_300001_SM_1000_NS6detail15normal_iteratorINSA_10device_ptrIfEEEESF_EEEE10policy1000EiNS7_4plusIfEESF_JPfSL_EEEvT0_iT1_T2_DpNS2_10kernel_argIT3_EE)
        /*0134*/ 	.word	0x00000000


	//----- nvinfo : EIATTR_MIN_STACK_SIZE
	.align		4
.L_94:
        /*0138*/ 	.byte	0x04, 0x12
        /*013a*/ 	.short	(.L_96 - .L_95)
	.align		4
.L_95:
        /*013c*/ 	.word	index@(_ZN3cub18CUB_300001_SM_10006detail9transform16transform_kernelINS2_10policy_hubILb0EN4cuda3std3__45tupleIJN6thrust24THRUST_300001_SM_1000_NS6detail15normal_iteratorINSA_10device_ptrIfEEEESF_EEEE10policy1000ElNS7_10multipliesIfEESF_JPfSL_EEEvT0_iT1_T2_DpNS2_10kernel_argIT3_EE)
        /*0140*/ 	.word	0x00000000


	//----- nvinfo : EIATTR_MIN_STACK_SIZE
	.align		4
.L_96:
        /*0144*/ 	.byte	0x04, 0x12
        /*0146*/ 	.short	(.L_98 - .L_97)
	.align		4
.L_97:
        /*0148*/ 	.word	index@(_ZN3cub18CUB_300001_SM_10006detail9transform16transform_kernelINS2_10policy_hubILb0EN4cuda3std3__45tupleIJN6thrust24THRUST_300001_SM_1000_NS6detail15normal_iteratorINSA_10device_ptrIfEEEESF_EEEE10policy1000EiNS7_10multipliesIfEESF_JPfSL_EEEvT0_iT1_T2_DpNS2_10kernel_argIT3_EE)
        /*014c*/ 	.word	0x00000000


	//----- nvinfo : EIATTR_MIN_STACK_SIZE
	.align		4
.L_98:
        /*0150*/ 	.byte	0x04, 0x12
        /*0152*/ 	.short	(.L_100 - .L_99)
	.align		4
.L_99:
        /*0154*/ 	.word	index@(_ZN3cub18CUB_300001_SM_10006detail9transform16transform_kernelINS2_10policy_hubILb1EN4cuda3std3__45tupleIJN6thrust24THRUST_300001_SM_1000_NS6detail15normal_iteratorINSA_10device_ptrIfEEEESF_EEEE10policy1000El13saxpy_functorSF_JPfSK_EEEvT0_iT1_T2_DpNS2_10kernel_argIT3_EE)
        /*0158*/ 	.word	0x00000000


	//----- nvinfo : EIATTR_MIN_STACK_SIZE
	.align		4
.L_100:
        /*015c*/ 	.byte	0x04, 0x12
        /*015e*/ 	.short	(.L_102 - .L_101)
	.align		4
.L_101:
        /*0160*/ 	.word	index@(_ZN3cub18CUB_300001_SM_10006detail9transform16transform_kernelINS2_10policy_hubILb1EN4cuda3std3__45tupleIJN6thrust24THRUST_300001_SM_1000_NS6detail15normal_iteratorINSA_10device_ptrIfEEEESF_EEEE10policy1000Ei13saxpy_functorSF_JPfSK_EEEvT0_iT1_T2_DpNS2_10kernel_argIT3_EE)
        /*0164*/ 	.word	0x00000000


	//----- nvinfo : EIATTR_MIN_STACK_SIZE
	.align		4
.L_102:
        /*0168*/ 	.byte	0x04, 0x12
        /*016a*/ 	.short	(.L_104 - .L_103)
	.align		4
.L_103:
        /*016c*/ 	.word	index@(_ZN3cub18CUB_300001_SM_10006detail8for_each13static_kernelINS2_12policy_hub_t12policy_500_tElN6thrust24THRUST_300001_SM_1000_NS8cuda_cub6__fill7functorINS7_6detail15normal_iteratorINS7_10device_ptrIfEEEEfEEEEvT0_T1_)
        /*0170*/ 	.word	0x00000000


	//----- nvinfo : EIATTR_MIN_STACK_SIZE
	.align		4
.L_104:
        /*0174*/ 	.byte	0x04, 0x12
        /*0176*/ 	.short	(.L_106 - .L_105)
	.align		4
.L_105:
        /*0178*/ 	.word	index@(_ZN3cub18CUB_300001_SM_10006detail8for_each13static_kernelINS2_12policy_hub_t12policy_500_tEmN6thrust24THRUST_300001_SM_1000_NS8cuda_cub20__uninitialized_fill7functorINS7_10device_ptrIfEEfEEEEvT0_T1_)
        /*017c*/ 	.word	0x00000000


	//----- nvinfo : EIATTR_MIN_STACK_SIZE
	.align		4
.L_106:
        /*0180*/ 	.byte	0x04, 0x12
        /*0182*/ 	.short	(.L_108 - .L_107)
	.align		4
.L_107:
        /*0184*/ 	.word	index@(_ZN3cub18CUB_300001_SM_10006detail11EmptyKernelIvEEvv)
        /*0188*/ 	.word	0x00000000


	//----- nvinfo : EIATTR_MIN_STACK_SIZE
	.align		4
.L_108:
        /*018c*/ 	.byte	0x04, 0x12
        /*018e*/ 	.short	(.L_110 - .L_109)
	.align		4
.L_109:
        /*0190*/ 	.word	index@(_Z7mysaxpyjfPKfPf)
        /*0194*/ 	.word	0x00000000
.L_110:


//--------------------- .nv.compat                --------------------------
	.section	.nv.compat,"",@"SHT_CUDA_COMPAT_INFO"
	.align	4
        /*0000*/ 	.byte	0x02, 0x09, 0x00, 0x00, 0x02, 0x02, 0x02, 0x00, 0x02, 0x05, 0x05, 0x00, 0x03, 0x07, 0x01, 0x01
        /*0010*/ 	.byte	0x02, 0x03, 0x00, 0x00, 0x02, 0x06, 0x01, 0x00, 0x04, 0x0b, 0x08, 0x00, 0x09, 0x00, 0x00, 0x00
        /*0020*/ 	.byte	0x00, 0x00, 0x00, 0x00


//--------------------- .nv.info._ZN3cub18CUB_300001_SM_10006detail9transform16transform_kernelINS2_10policy_hubILb0EN4cuda3std3__45tupleIJN6thrust24THRUST_300001_SM_1000_NS6detail15normal_iteratorINSA_10device_ptrIfEEEESF_EEEE10policy1000ElNS7_4plusIfEESF_JPfSL_EEEvT0_iT1_T2_DpNS2_10kernel_argIT3_EE --------------------------
	.section	.nv.info._ZN3cub18CUB_300001_SM_10006detail9transform16transform_kernelINS2_10policy_hubILb0EN4cuda3std3__45tupleIJN6thrust24THRUST_300001_SM_1000_NS6detail15normal_iteratorINSA_10device_ptrIfEEEESF_EEEE10policy1000ElNS7_4plusIfEESF_JPfSL_EEEvT0_iT1_T2_DpNS2_10kernel_argIT3_EE,"",@"SHT_CUDA_INFO"
	.sectionflags	@""
	.align	4


	//----- nvinfo : EIATTR_CUDA_API_VERSION
	.align		4
        /*0000*/ 	.byte	0x04, 0x37
        /*0002*/ 	.short	(.L_112 - .L_111)
.L_111:
        /*0004*/ 	.word	0x00000082


	//----- nvinfo : EIATTR_KPARAM_INFO
	.align		4
.L_112:
        /*0008*/ 	.byte	0x04, 0x17
        /*000a*/ 	.short	(.L_114 - .L_113)
.L_113:
        /*000c*/ 	.word	0x00000000
        /*0010*/ 	.short	0x0005
        /*0012*/ 	.short	0x0028
        /*0014*/ 	.byte	0x00, 0xf0, 0x41, 0x00


	//----- nvinfo : EIATTR_KPARAM_INFO
	.align		4
.L_114:
        /*0018*/ 	.byte	0x04, 0x17
        /*001a*/ 	.short	(.L_116 - .L_115)
.L_115:
        /*001c*/ 	.word	0x00000000
        /*0020*/ 	.short	0x0004
        /*0022*/ 	.short	0x0018
        /*0024*/ 	.byte	0x00, 0xf0, 0x41, 0x00


	//----- nvinfo : EIATTR_KPARAM_INFO
	.align		4
.L_116:
        /*0028*/ 	.byte	0x04, 0x17
        /*002a*/ 	.short	(.L_118 - .L_117)
.L_117:
        /*002c*/ 	.word	0x00000000
        /*0030*/ 	.short	0x0003
        /*0032*/ 	.short	0x0010
        /*0034*/ 	.byte	0x00, 0xf0, 0x21, 0x00


	//----- nvinfo : EIATTR_KPARAM_INFO
	.align		4
.L_118:
        /*0038*/ 	.byte	0x04, 0x17
        /*003a*/ 	.short	(.L_120 - .L_119)
.L_119:
        /*003c*/ 	.word	0x00000000
        /*0040*/ 	.short	0x0002
        /*0042*/ 	.short	0x000c
        /*0044*/ 	.byte	0x00, 0xf0, 0x05, 0x00


	//----- nvinfo : EIATTR_KPARAM_INFO
	.align		4
.L_120:
        /*0048*/ 	.byte	0x04, 0x17
        /*004a*/ 	.short	(.L_122 - .L_121)
.L_121:
        /*004c*/ 	.word	0x00000000
        /*0050*/ 	.short	0x0001
        /*0052*/ 	.short	0x0008
        /*0054*/ 	.byte	0x00, 0xf0, 0x11, 0x00


	//----- nvinfo : EIATTR_KPARAM_INFO
	.align		4
.L_122:
        /*0058*/ 	.byte	0x04, 0x17
        /*005a*/ 	.short	(.L_124 - .L_123)
.L_123:
        /*005c*/ 	.word	0x00000000
        /*0060*/ 	.short	0x0000
        /*0062*/ 	.short	0x0000
        /*0064*/ 	.byte	0x00, 0xf0, 0x21, 0x00


	//----- nvinfo : EIATTR_SPARSE_MMA_MASK
	.align		4
.L_124:
        /*0068*/ 	.byte	0x03, 0x50
        /*006a*/ 	.short	0x0000


	//----- nvinfo : EIATTR_MAXREG_COUNT
	.align		4
        /*006c*/ 	.byte	0x03, 0x1b
        /*006e*/ 	.short	0x00ff


	//----- nvinfo : EIATTR_NUM_BARRIERS
	.align		4
        /*0070*/ 	.byte	0x02, 0x4c
        /*0072*/ 	.byte	0x01
	.zero		1


	//----- nvinfo : EIATTR_MERCURY_ISA_VERSION
	.align		4
        /*0074*/ 	.byte	0x03, 0x5f
        /*0076*/ 	.short	0x0101


	//----- nvinfo : EIATTR_COOP_GROUP_MASK_REGIDS
	.align		4
        /*0078*/ 	.byte	0x04, 0x29
        /*007a*/ 	.short	(.L_126 - .L_125)


	//   ....[0]....
.L_125:
        /*007c*/ 	.word	0xffffffff


	//----- nvinfo : EIATTR_COOP_GROUP_INSTR_OFFSETS
	.align		4
.L_126:
        /*0080*/ 	.byte	0x04, 0x28
        /*0082*/ 	.short	(.L_128 - .L_127)


	//   ....[0]....
.L_127:
        /*0084*/ 	.word	0x000019c0


	//----- nvinfo : EIATTR_VRC_CTA_INIT_COUNT
	.align		4
.L_128:
        /*0088*/ 	.byte	0x02, 0x4a
	.zero		1
	.zero		1


	//----- nvinfo : EIATTR_MBARRIER_INSTR_OFFSETS
	.align		4
        /*008c*/ 	.byte	0x04, 0x39
        /*008e*/ 	.short	(.L_130 - .L_129)


	//   ....[0]....
.L_129:
        /*0090*/ 	.word	0x000002d0
        /*0094*/ 	.word	0x000000ff
        /*0098*/ 	.word	0x00000000
        /*009c*/ 	.short	0x0100
        /*009e*/ 	.byte	0x11
	.zero		1


	//   ....[1]....
        /*00a0*/ 	.word	0x000004a0
        /*00a4*/ 	.word	0x000000ff
        /*00a8*/ 	.word	0x00000000
        /*00ac*/ 	.short	0x010a
        /*00ae*/ 	.byte	0x04
	.zero		1


	//----- nvinfo : EIATTR_NUM_MBARRIERS
	.align		4
.L_130:
        /*00b0*/ 	.byte	0x03, 0x38
        /*00b2*/ 	.short	0x0001


	//----- nvinfo : EIATTR_EXIT_INSTR_OFFSETS
	.align		4
        /*00b4*/ 	.byte	0x04, 0x1c
        /*00b6*/ 	.short	(.L_132 - .L_131)


	//   ....[0]....
.L_131:
        /*00b8*/ 	.word	0x00001a10


	//   ....[1]....
        /*00bc*/ 	.word	0x00001c00


	//   ....[2]....
        /*00c0*/ 	.word	0x00001c30


	//   ....[3]....
        /*00c4*/ 	.word	0x00001dd0


	//----- nvinfo : EIATTR_MAX_THREADS
	.align		4
.L_132:
        /*00c8*/ 	.byte	0x04, 0x05
        /*00ca*/ 	.short	(.L_134 - .L_133)
.L_133:
        /*00cc*/ 	.word	0x00000080
        /*00d0*/ 	.word	0x00000001
        /*00d4*/ 	.word	0x00000001


	//----- nvinfo : EIATTR_CRS_STACK_SIZE
	.align		4
.L_134:
        /*00d8*/ 	.byte	0x04, 0x1e
        /*00da*/ 	.short	(.L_136 - .L_135)
.L_135:
        /*00dc*/ 	.word	0x00000000


	//----- nvinfo : EIATTR_CBANK_PARAM_SIZE
	.align		4
.L_136:
        /*00e0*/ 	.byte	0x03, 0x19
        /*00e2*/ 	.short	0x0038


	//----- nvinfo : EIATTR_PARAM_CBANK
	.align		4
        /*00e4*/ 	.byte	0x04, 0x0a
        /*00e6*/ 	.short	(.L_138 - .L_137)
	.align		4
.L_137:
        /*00e8*/ 	.word	index@(.nv.constant0._ZN3cub18CUB_300001_SM_10006detail9transform16transform_kernelINS2_10policy_hubILb0EN4cuda3std3__45tupleIJN6thrust24THRUST_300001_SM_1000_NS6detail15normal_iteratorINSA_10device_ptrIfEEEESF_EEEE10policy1000ElNS7_4plusIfEESF_JPfSL_EEEvT0_iT1_T2_DpNS2_10kernel_argIT3_EE)
        /*00ec*/ 	.short	0x0380
        /*00ee*/ 	.short	0x0038


	//----- nvinfo : EIATTR_SW_WAR
	.align		4
.L_138:
        /*00f0*/ 	.byte	0x04, 0x36
        /*00f2*/ 	.short	(.L_140 - .L_139)
.L_139:
        /*00f4*/ 	.word	0x00000008
.L_140:


//--------------------- .nv.info._ZN3cub18CUB_300001_SM_10006detail9transform16transform_kernelINS2_10policy_hubILb0EN4cuda3std3__45tupleIJN6thrust24THRUST_300001_SM_1000_NS6detail15normal_iteratorINSA_10device_ptrIfEEEESF_EEEE10policy1000EiNS7_4plusIfEESF_JPfSL_EEEvT0_iT1_T2_DpNS2_10kernel_argIT3_EE --------------------------
	.section	.nv.info._ZN3cub18CUB_300001_SM_10006detail9transform16transform_kernelINS2_10policy_hubILb0EN4cuda3std3__45tupleIJN6thrust24THRUST_300001_SM_1000_NS6detail15normal_iteratorINSA_10device_ptrIfEEEESF_EEEE10policy1000EiNS7_4plusIfEESF_JPfSL_EEEvT0_iT1_T2_DpNS2_10kernel_argIT3_EE,"",@"SHT_CUDA_INFO"
	.sectionflags	@""
	.align	4


	//----- nvinfo : EIATTR_CUDA_API_VERSION
	.align		4
        /*0000*/ 	.byte	0x04, 0x37
        /*0002*/ 	.short	(.L_142 - .L_141)
.L_141:
        /*0004*/ 	.word	0x00000082


	//----- nvinfo : EIATTR_KPARAM_INFO
	.align		4
.L_142:
        /*0008*/ 	.byte	0x04, 0x17
        /*000a*/ 	.short	(.L_144 - .L_143)
.L_143:
        /*000c*/ 	.word	0x00000000
        /*0010*/ 	.short	0x0005
        /*0012*/ 	.short	0x0028
        /*0014*/ 	.byte	0x00, 0xf0, 0x41, 0x00


	//----- nvinfo : EIATTR_KPARAM_INFO
	.align		4
.L_144:
        /*0018*/ 	.byte	0x04, 0x17
        /*001a*/ 	.short	(.L_146 - .L_145)
.L_145:
        /*001c*/ 	.word	0x00000000
        /*0020*/ 	.short	0x0004
        /*0022*/ 	.short	0x0018
        /*0024*/ 	.byte	0x00, 0xf0, 0x41, 0x00


	//----- nvinfo : EIATTR_KPARAM_INFO
	.align		4
.L_146:
        /*0028*/ 	.byte	0x04, 0x17
        /*002a*/ 	.short	(.L_148 - .L_147)
.L_147:
        /*002c*/ 	.word	0x00000000
        /*0030*/ 	.short	0x0003
        /*0032*/ 	.short	0x0010
        /*0034*/ 	.byte	0x00, 0xf0, 0x21, 0x00


	//----- nvinfo : EIATTR_KPARAM_INFO
	.align		4
.L_148:
        /*0038*/ 	.byte	0x04, 0x17
        /*003a*/ 	.short	(.L_150 - .L_149)
.L_149:
        /*003c*/ 	.word	0x00000000
        /*0040*/ 	.short	0x0002
        /*0042*/ 	.short	0x0008
        /*0044*/ 	.byte	0x00, 0xf0, 0x05, 0x00


	//----- nvinfo : EIATTR_KPARAM_INFO
	.align		4
.L_150:
        /*0048*/ 	.byte	0x04, 0x17
        /*004a*/ 	.short	(.L_152 - .L_151)
.L_151:
        /*004c*/ 	.word	0x00000000
        /*0050*/ 	.short	0x0001
        /*0052*/ 	.short	0x0004
        /*0054*/ 	.byte	0x00, 0xf0, 0x11, 0x00


	//----- nvinfo : EIATTR_KPARAM_INFO
	.align		4
.L_152:
        /*0058*/ 	.byte	0x04, 0x17
        /*005a*/ 	.short	(.L_154 - .L_153)
.L_153:
        /*005c*/ 	.word	0x00000000
        /*0060*/ 	.short	0x0000
        /*0062*/ 	.short	0x0000
        /*0064*/ 	.byte	0x00, 0xf0, 0x11, 0x00


	//----- nvinfo : EIATTR_SPARSE_MMA_MASK
	.align		4
.L_154:
        /*0068*/ 	.byte	0x03, 0x50
        /*006a*/ 	.short	0x0000


	//----- nvinfo : EIATTR_MAXREG_COUNT
	.align		4
        /*006c*/ 	.byte	0x03, 0x1b
        /*006e*/ 	.short	0x00ff


	//----- nvinfo : EIATTR_NUM_BARRIERS
	.align		4
        /*0070*/ 	.byte	0x02, 0x4c
        /*0072*/ 	.byte	0x01
	.zero		1


	//----- nvinfo : EIATTR_MERCURY_ISA_VERSION
	.align		4
        /*0074*/ 	.byte	0x03, 0x5f
        /*0076*/ 	.short	0x0101


	//----- nvinfo : EIATTR_COOP_GROUP_MASK_REGIDS
	.align		4
        /*0078*/ 	.byte	0x04, 0x29
        /*007a*/ 	.short	(.L_156 - .L_155)


	//   ....[0]....
.L_155:
        /*007c*/ 	.word	0xffffffff


	//----- nvinfo : EIATTR_COOP_GROUP_INSTR_OFFSETS
	.align		4
.L_156:
        /*0080*/ 	.byte	0x04, 0x28
        /*0082*/ 	.short	(.L_158 - .L_157)


	//   ....[0]....
.L_157:
        /*0084*/ 	.word	0x000019e0


	//----- nvinfo : EIATTR_VRC_CTA_INIT_COUNT
	.align		4
.L_158:
        /*0088*/ 	.byte	0x02, 0x4a
	.zero		1
	.zero		1


	//----- nvinfo : EIATTR_MBARRIER_INSTR_OFFSETS
	.align		4
        /*008c*/ 	.byte	0x04, 0x39
        /*008e*/ 	.short	(.L_160 - .L_159)


	//   ....[0]....
.L_159:
        /*0090*/ 	.word	0x00000270
        /*0094*/ 	.word	0x000000ff
        /*0098*/ 	.word	0x00000000
        /*009c*/ 	.short	0x0100
        /*009e*/ 	.byte	0x0f
	.zero		1


	//   ....[1]....
        /*00a0*/ 	.word	0x00000420
        /*00a4*/ 	.word	0x000000ff
        /*00a8*/ 	.word	0x00000000
        /*00ac*/ 	.short	0x010a
        /*00ae*/ 	.byte	0x04
	.zero		1


	//----- nvinfo : EIATTR_NUM_MBARRIERS
	.align		4
.L_160:
        /*00b0*/ 	.byte	0x03, 0x38
        /*00b2*/ 	.short	0x0001


	//----- nvinfo : EIATTR_EXIT_INSTR_OFFSETS
	.align		4
        /*00b4*/ 	.byte	0x04, 0x1c
        /*00b6*/ 	.short	(.L_162 - .L_161)


	//   ....[0]....
.L_161:
        /*00b8*/ 	.word	0x00001a30


	//   ....[1]....
        /*00bc*/ 	.word	0x00001bc0


	//   ....[2]....
        /*00c0*/ 	.word	0x00001c30


	//   ....[3]....
        /*00c4*/ 	.word	0x00001e10


	//----- nvinfo : EIATTR_MAX_THREADS
	.align		4
.L_162:
        /*00c8*/ 	.byte	0x04, 0x05
        /*00ca*/ 	.short	(.L_164 - .L_163)
.L_163:
        /*00cc*/ 	.word	0x00000080
        /*00d0*/ 	.word	0x00000001
        /*00d4*/ 	.word	0x00000001


	//----- nvinfo : EIATTR_CRS_STACK_SIZE
	.align		4
.L_164:
        /*00d8*/ 	.byte	0x04, 0x1e
        /*00da*/ 	.short	(.L_166 - .L_165)
.L_165:
        /*00dc*/ 	.word	0x00000000


	//----- nvinfo : EIATTR_CBANK_PARAM_SIZE
	.align		4
.L_166:
        /*00e0*/ 	.byte	0x03, 0x19
        /*00e2*/ 	.short	0x0038


	//----- nvinfo : EIATTR_PARAM_CBANK
	.align		4
        /*00e4*/ 	.byte	0x04, 0x0a
        /*00e6*/ 	.short	(.L_168 - .L_167)
	.align		4
.L_167:
        /*00e8*/ 	.word	index@(.nv.constant0._ZN3cub18CUB_300001_SM_10006detail9transform16transform_kernelINS2_10policy_hubILb0EN4cuda3std3__45tupleIJN6thrust24THRUST_300001_SM_1000_NS6detail15normal_iteratorINSA_10device_ptrIfEEEESF_EEEE10policy1000EiNS7_4plusIfEESF_JPfSL_EEEvT0_iT1_T2_DpNS2_10kernel_argIT3_EE)
        /*00ec*/ 	.short	0x0380
        /*00ee*/ 	.short	0x0038


	//----- nvinfo : EIATTR_SW_WAR
	.align		4
.L_168:
        /*00f0*/ 	.byte	0x04, 0x36
        /*00f2*/ 	.short	(.L_170 - .L_169)
.L_169:
        /*00f4*/ 	.word	0x00000008
.L_170:


//--------------------- .nv.info._ZN3cub18CUB_300001_SM_10006detail9transform16transform_kernelINS2_10policy_hubILb0EN4cuda3std3__45tupleIJN6thrust24THRUST_300001_SM_1000_NS6detail15normal_iteratorINSA_10device_ptrIfEEEESF_EEEE10policy1000ElNS7_10multipliesIfEESF_JPfSL_EEEvT0_iT1_T2_DpNS2_10kernel_argIT3_EE --------------------------
	.section	.nv.info._ZN3cub18CUB_300001_SM_10006detail9transform16transform_kernelINS2_10policy_hubILb0EN4cuda3std3__45tupleIJN6thrust24THRUST_300001_SM_1000_NS6detail15normal_iteratorINSA_10device_ptrIfEEEESF_EEEE10policy1000ElNS7_10multipliesIfEESF_JPfSL_EEEvT0_iT1_T2_DpNS2_10kernel_argIT3_EE,"",@"SHT_CUDA_INFO"
	.sectionflags	@""
	.align	4


	//----- nvinfo : EIATTR_CUDA_API_VERSION
	.align		4
        /*0000*/ 	.byte	0x04, 0x37
        /*0002*/ 	.short	(.L_172 - .L_171)
.L_171:
        /*0004*/ 	.word	0x00000082


	//----- nvinfo : EIATTR_KPARAM_INFO
	.align		4
.L_172:
        /*0008*/ 	.byte	0x04, 0x17
        /*000a*/ 	.short	(.L_174 - .L_173)
.L_173:
        /*000c*/ 	.word	0x00000000
        /*0010*/ 	.short	0x0005
        /*0012*/ 	.short	0x0028
        /*0014*/ 	.byte	0x00, 0xf0, 0x41, 0x00


	//----- nvinfo : EIATTR_KPARAM_INFO
	.align		4
.L_174:
        /*0018*/ 	.byte	0x04, 0x17
        /*001a*/ 	.short	(.L_176 - .L_175)
.L_175:
        /*001c*/ 	.word	0x00000000
        /*0020*/ 	.short	0x0004
        /*0022*/ 	.short	0x0018
        /*0024*/ 	.byte	0x00, 0xf0, 0x41, 0x00


	//----- nvinfo : EIATTR_KPARAM_INFO
	.align		4
.L_176:
        /*0028*/ 	.byte	0x04, 0x17
        /*002a*/ 	.short	(.L_178 - .L_177)
.L_177:
        /*002c*/ 	.word	0x00000000
        /*0030*/ 	.short	0x0003
        /*0032*/ 	.short	0x0010
        /*0034*/ 	.byte	0x00, 0xf0, 0x21, 0x00


	//----- nvinfo : EIATTR_KPARAM_INFO
	.align		4
.L_178:
        /*0038*/ 	.byte	0x04, 0x17
        /*003a*/ 	.short	(.L_180 - .L_179)
.L_179:
        /*003c*/ 	.word	0x00000000
        /*0040*/ 	.short	0x0002
        /*0042*/ 	.short	0x000c
        /*0044*/ 	.byte	0x00, 0xf0, 0x05, 0x00


	//----- nvinfo : EIATTR_KPARAM_INFO
	.align		4
.L_180:
        /*0048*/ 	.byte	0x04, 0x17
        /*004a*/ 	.short	(.L_182 - .L_181)
.L_181:
        /*004c*/ 	.word	0x00000000
        /*0050*/ 	.short	0x0001
        /*0052*/ 	.short	0x0008
        /*0054*/ 	.byte	0x00, 0xf0, 0x11, 0x00


	//----- nvinfo : EIATTR_KPARAM_INFO
	.align		4
.L_182:
        /*0058*/ 	.byte	0x04, 0x17
        /*005a*/ 	.short	(.L_184 - .L_183)
.L_183:
        /*005c*/ 	.word	0x00000000
        /*0060*/ 	.short	0x0000
        /*0062*/ 	.short	0x0000
        /*0064*/ 	.byte	0x00, 0xf0, 0x21, 0x00


	//----- nvinfo : EIATTR_SPARSE_MMA_MASK
	.align		4
.L_184:
        /*0068*/ 	.byte	0x03, 0x50
        /*006a*/ 	.short	0x0000


	//----- nvinfo : EIATTR_MAXREG_COUNT
	.align		4
        /*006c*/ 	.byte	0x03, 0x1b
        /*006e*/ 	.short	0x00ff


	//----- nvinfo : EIATTR_NUM_BARRIERS
	.align		4
        /*0070*/ 	.byte	0x02, 0x4c
        /*0072*/ 	.byte	0x01
	.zero		1


	//----- nvinfo : EIATTR_MERCURY_ISA_VERSION
	.align		4
        /*0074*/ 	.byte	0x03, 0x5f
        /*0076*/ 	.short	0x0101


	//----- nvinfo : EIATTR_COOP_GROUP_MASK_REGIDS
	.align		4
        /*0078*/ 	.byte	0x04, 0x29
        /*007a*/ 	.short	(.L_186 - .L_185)


	//   ....[0]....
.L_185:
        /*007c*/ 	.word	0xffffffff


	//----- nvinfo : EIATTR_COOP_GROUP_INSTR_OFFSETS
	.align		4
.L_186:
        /*0080*/ 	.byte	0x04, 0x28
        /*0082*/ 	.short	(.L_188 - .L_187)


	//   ....[0]....
.L_187:
        /*0084*/ 	.word	0x000019c0


	//----- nvinfo : EIATTR_VRC_CTA_INIT_COUNT
	.align		4
.L_188:
        /*0088*/ 	.byte	0x02, 0x4a
	.zero		1
	.zero		1


	//----- nvinfo : EIATTR_MBARRIER_INSTR_OFFSETS
	.align		4
        /*008c*/ 	.byte	0x04, 0x39
        /*008e*/ 	.short	(.L_190 - .L_189)


	//   ....[0]....
.L_189:
        /*0090*/ 	.word	0x000002d0
        /*0094*/ 	.word	0x000000ff
        /*0098*/ 	.word	0x00000000
        /*009c*/ 	.short	0x0100
        /*009e*/ 	.byte	0x11
	.zero		1


	//   ....[1]....
        /*00a0*/ 	.word	0x000004a0
        /*00a4*/ 	.word	0x000000ff
        /*00a8*/ 	.word	0x00000000
        /*00ac*/ 	.short	0x010a
        /*00ae*/ 	.byte	0x04
	.zero		1


	//----- nvinfo : EIATTR_NUM_MBARRIERS
	.align		4
.L_190:
        /*00b0*/ 	.byte	0x03, 0x38
        /*00b2*/ 	.short	0x0001


	//----- nvinfo : EIATTR_EXIT_INSTR_OFFSETS
	.align		4
        /*00b4*/ 	.byte	0x04, 0x1c
        /*00b6*/ 	.short	(.L_192 - .L_191)


	//   ....[0]....
.L_191:
        /*00b8*/ 	.word	0x00001a10


	//   ....[1]....
        /*00bc*/ 	.word	0x00001c00


	//   ....[2]....
        /*00c0*/ 	.word	0x00001c30


	//   ....[3]....
        /*00c4*/ 	.word	0x00001dd0


	//----- nvinfo : EIATTR_MAX_THREADS
	.align		4
.L_192:
        /*00c8*/ 	.byte	0x04, 0x05
        /*00ca*/ 	.short	(.L_194 - .L_193)
.L_193:
        /*00cc*/ 	.word	0x00000080
        /*00d0*/ 	.word	0x00000001
        /*00d4*/ 	.word	0x00000001


	//----- nvinfo : EIATTR_CRS_STACK_SIZE
	.align		4
.L_194:
        /*00d8*/ 	.byte	0x04, 0x1e
        /*00da*/ 	.short	(.L_196 - .L_195)
.L_195:
        /*00dc*/ 	.word	0x00000000


	//----- nvinfo : EIATTR_CBANK_PARAM_SIZE
	.align		4
.L_196:
        /*00e0*/ 	.byte	0x03, 0x19
        /*00e2*/ 	.short	0x0038


	//----- nvinfo : EIATTR_PARAM_CBANK
	.align		4
        /*00e4*/ 	.byte	0x04, 0x0a
        /*00e6*/ 	.short	(.L_198 - .L_197)
	.align		4
.L_197:
        /*00e8*/ 	.word	index@(.nv.constant0._ZN3cub18CUB_300001_SM_10006detail9transform16transform_kernelINS2_10policy_hubILb0EN4cuda3std3__45tupleIJN6thrust24THRUST_300001_SM_1000_NS6detail15normal_iteratorINSA_10device_ptrIfEEEESF_EEEE10policy1000ElNS7_10multipliesIfEESF_JPfSL_EEEvT0_iT1_T2_DpNS2_10kernel_argIT3_EE)
        /*00ec*/ 	.short	0x0380
        /*00ee*/ 	.short	0x0038


	//----- nvinfo : EIATTR_SW_WAR
	.align		4
.L_198:
        /*00f0*/ 	.byte	0x04, 0x36
        /*00f2*/ 	.short	(.L_200 - .L_199)
.L_199:
        /*00f4*/ 	.word	0x00000008
.L_200:


//--------------------- .nv.info._ZN3cub18CUB_300001_SM_10006detail9transform16transform_kernelINS2_10policy_hubILb0EN4cuda3std3__45tupleIJN6thrust24THRUST_300001_SM_1000_NS6detail15normal_iteratorINSA_10device_ptrIfEEEESF_EEEE10policy1000EiNS7_10multipliesIfEESF_JPfSL_EEEvT0_iT1_T2_DpNS2_10kernel_argIT3_EE --------------------------
	.section	.nv.info._ZN3cub18CUB_300001_SM_10006detail9transform16transform_kernelINS2_10policy_hubILb0EN4cuda3std3__45tupleIJN6thrust24THRUST_300001_SM_1000_NS6detail15normal_iteratorINSA_10device_ptrIfEEEESF_EEEE10policy1000EiNS7_10multipliesIfEESF_JPfSL_EEEvT0_iT1_T2_DpNS2_10kernel_argIT3_EE,"",@"SHT_CUDA_INFO"
	.sectionflags	@""
	.align	4


	//----- nvinfo : EIATTR_CUDA_API_VERSION
	.align		4
        /*0000*/ 	.byte	0x04, 0x37
        /*0002*/ 	.short	(.L_202 - .L_201)
.L_201:
        /*0004*/ 	.word	0x00000082


	//----- nvinfo : EIATTR_KPARAM_INFO
	.align		4
.L_202:
        /*0008*/ 	.byte	0x04, 0x17
        /*000a*/ 	.short	(.L_204 - .L_203)
.L_203:
        /*000c*/ 	.word	0x00000000
        /*0010*/ 	.short	0x0005
        /*0012*/ 	.short	0x0028
        /*0014*/ 	.byte	0x00, 0xf0, 0x41, 0x00


	//----- nvinfo : EIATTR_KPARAM_INFO
	.align		4
.L_204:
        /*0018*/ 	.byte	0x04, 0x17
        /*001a*/ 	.short	(.L_206 - .L_205)
.L_205:
        /*001c*/ 	.word	0x00000000
        /*0020*/ 	.short	0x0004
        /*0022*/ 	.short	0x0018
        /*0024*/ 	.byte	0x00, 0xf0, 0x41, 0x00


	//----- nvinfo : EIATTR_KPARAM_INFO
	.align		4
.L_206:
        /*0028*/ 	.byte	0x04, 0x17
        /*002a*/ 	.short	(.L_208 - .L_207)
.L_207:
        /*002c*/ 	.word	0x00000000
        /*0030*/ 	.short	0x0003
        /*0032*/ 	.short	0x0010
        /*0034*/ 	.byte	0x00, 0xf0, 0x21, 0x00


	//----- nvinfo : EIATTR_KPARAM_INFO
	.align		4
.L_208:
        /*0038*/ 	.byte	0x04, 0x17
        /*003a*/ 	.short	(.L_210 - .L_209)
.L_209:
        /*003c*/ 	.word	0x00000000
        /*0040*/ 	.short	0x0002
        /*0042*/ 	.short	0x0008
        /*0044*/ 	.byte	0x00, 0xf0, 0x05, 0x00


	//----- nvinfo : EIATTR_KPARAM_INFO
	.align		4
.L_210:
        /*0048*/ 	.byte	0x04, 0x17
        /*004a*/ 	.short	(.L_212 - .L_211)
.L_211:
        /*004c*/ 	.word	0x00000000
        /*0050*/ 	.short	0x0001
        /*0052*/ 	.short	0x0004
        /*0054*/ 	.byte	0x00, 0xf0, 0x11, 0x00


	//----- nvinfo : EIATTR_KPARAM_INFO
	.align		4
.L_212:
        /*0058*/ 	.byte	0x04, 0x17
        /*005a*/ 	.short	(.L_214 - .L_213)
.L_213:
        /*005c*/ 	.word	0x00000000
        /*0060*/ 	.short	0x0000
        /*0062*/ 	.short	0x0000
        /*0064*/ 	.byte	0x00, 0xf0, 0x11, 0x00


	//----- nvinfo : EIATTR_SPARSE_MMA_MASK
	.align		4
.L_214:
        /*0068*/ 	.byte	0x03, 0x50
        /*006a*/ 	.short	0x0000


	//----- nvinfo : EIATTR_MAXREG_COUNT
	.align		4
        /*006c*/ 	.byte	0x03, 0x1b
        /*006e*/ 	.short	0x00ff


	//----- nvinfo : EIATTR_NUM_BARRIERS
	.align		4
        /*0070*/ 	.byte	0x02, 0x4c
        /*0072*/ 	.byte	0x01
	.zero		1


	//----- nvinfo : EIATTR_MERCURY_ISA_VERSION
	.align		4
        /*0074*/ 	.byte	0x03, 0x5f
        /*0076*/ 	.short	0x0101


	//----- nvinfo : EIATTR_COOP_GROUP_MASK_REGIDS
	.align		4
        /*0078*/ 	.byte	0x04, 0x29
        /*007a*/ 	.short	(.L_216 - .L_215)


	//   ....[0]....
.L_215:
        /*007c*/ 	.word	0xffffffff


	//----- nvinfo : EIATTR_COOP_GROUP_INSTR_OFFSETS
	.align		4
.L_216:
        /*0080*/ 	.byte	0x04, 0x28
        /*0082*/ 	.short	(.L_218 - .L_217)


	//   ....[0]....
.L_217:
        /*0084*/ 	.word	0x000019e0


	//----- nvinfo : EIATTR_VRC_CTA_INIT_COUNT
	.align		4
.L_218:
        /*0088*/ 	.byte	0x02, 0x4a
	.zero		1
	.zero		1


	//----- nvinfo : EIATTR_MBARRIER_INSTR_OFFSETS
	.align		4
        /*008c*/ 	.byte	0x04, 0x39
        /*008e*/ 	.short	(.L_220 - .L_219)


	//   ....[0]....
.L_219:
        /*0090*/ 	.word	0x00000270
        /*0094*/ 	.word	0x000000ff
        /*0098*/ 	.word	0x00000000
        /*009c*/ 	.short	0x0100
        /*009e*/ 	.byte	0x0f
	.zero		1


	//   ....[1]....
        /*00a0*/ 	.word	0x00000420
        /*00a4*/ 	.word	0x000000ff
        /*00a8*/ 	.word	0x00000000
        /*00ac*/ 	.short	0x010a
        /*00ae*/ 	.byte	0x04
	.zero		1


	//----- nvinfo : EIATTR_NUM_MBARRIERS
	.align		4
.L_220:
        /*00b0*/ 	.byte	0x03, 0x38
        /*00b2*/ 	.short	0x0001


	//----- nvinfo : EIATTR_EXIT_INSTR_OFFSETS
	.align		4
        /*00b4*/ 	.byte	0x04, 0x1c
        /*00b6*/ 	.short	(.L_222 - .L_221)


	//   ....[0]....
.L_221:
        /*00b8*/ 	.word	0x00001a30


	//   ....[1]....
        /*00bc*/ 	.word	0x00001bc0


	//   ....[2]....
        /*00c0*/ 	.word	0x00001c30


	//   ....[3]....
        /*00c4*/ 	.word	0x00001e10


	//----- nvinfo : EIATTR_MAX_THREADS
	.align		4
.L_222:
        /*00c8*/ 	.byte	0x04, 0x05
        /*00ca*/ 	.short	(.L_224 - .L_223)
.L_223:
        /*00cc*/ 	.word	0x00000080
        /*00d0*/ 	.word	0x00000001
        /*00d4*/ 	.word	0x00000001


	//----- nvinfo : EIATTR_CRS_STACK_SIZE
	.align		4
.L_224:
        /*00d8*/ 	.byte	0x04, 0x1e
        /*00da*/ 	.short	(.L_226 - .L_225)
.L_225:
        /*00dc*/ 	.word	0x00000000


	//----- nvinfo : EIATTR_CBANK_PARAM_SIZE
	.align		4
.L_226:
        /*00e0*/ 	.byte	0x03, 0x19
        /*00e2*/ 	.short	0x0038


	//----- nvinfo : EIATTR_PARAM_CBANK
	.align		4
        /*00e4*/ 	.byte	0x04, 0x0a
        /*00e6*/ 	.short	(.L_228 - .L_227)
	.align		4
.L_227:
        /*00e8*/ 	.word	index@(.nv.constant0._ZN3cub18CUB_300001_SM_10006detail9transform16transform_kernelINS2_10policy_hubILb0EN4cuda3std3__45tupleIJN6thrust24THRUST_300001_SM_1000_NS6detail15normal_iteratorINSA_10device_ptrIfEEEESF_EEEE10policy1000EiNS7_10multipliesIfEESF_JPfSL_EEEvT0_iT1_T2_DpNS2_10kernel_argIT3_EE)
        /*00ec*/ 	.short	0x0380
        /*00ee*/ 	.short	0x0038


	//----- nvinfo : EIATTR_SW_WAR
	.align		4
.L_228:
        /*00f0*/ 	.byte	0x04, 0x36
        /*00f2*/ 	.short	(.L_230 - .L_229)
.L_229:
        /*00f4*/ 	.word	0x00000008
.L_230:


//--------------------- .nv.info._ZN3cub18CUB_300001_SM_10006detail9transform16transform_kernelINS2_10policy_hubILb1EN4cuda3std3__45tupleIJN6thrust24THRUST_300001_SM_1000_NS6detail15normal_iteratorINSA_10device_ptrIfEEEESF_EEEE10policy1000El13saxpy_functorSF_JPfSK_EEEvT0_iT1_T2_DpNS2_10kernel_argIT3_EE --------------------------
	.section	.nv.info._ZN3cub18CUB_300001_SM_10006detail9transform16transform_kernelINS2_10policy_hubILb1EN4cuda3std3__45tupleIJN6thrust24THRUST_300001_SM_1000_NS6detail15normal_iteratorINSA_10device_ptrIfEEEESF_EEEE10policy1000El13saxpy_functorSF_JPfSK_EEEvT0_iT1_T2_DpNS2_10kernel_argIT3_EE,"",@"SHT_CUDA_INFO"
	.sectionflags	@""
	.align	4


	//----- nvinfo : EIATTR_CUDA_API_VERSION
	.align		4
        /*0000*/ 	.byte	0x04, 0x37
        /*0002*/ 	.short	(.L_232 - .L_231)
.L_231:
        /*0004*/ 	.word	0x00000082


	//----- nvinfo : EIATTR_KPARAM_INFO
	.align		4
.L_232:
        /*0008*/ 	.byte	0x04, 0x17
        /*000a*/ 	.short	(.L_234 - .L_233)
.L_233:
        /*000c*/ 	.word	0x00000000
        /*0010*/ 	.short	0x0005
        /*0012*/ 	.short	0x0028
        /*0014*/ 	.byte	0x00, 0xf0, 0x41, 0x00


	//----- nvinfo : EIATTR_KPARAM_INFO
	.align		4
.L_234:
        /*0018*/ 	.byte	0x04, 0x17
        /*001a*/ 	.short	(.L_236 - .L_235)
.L_235:
        /*001c*/ 	.word	0x00000000
        /*0020*/ 	.short	0x0004
        /*0022*/ 	.short	0x0018
        /*0024*/ 	.byte	0x00, 0xf0, 0x41, 0x00


	//----- nvinfo : EIATTR_KPARAM_INFO
	.align		4
.L_236:
        /*0028*/ 	.byte	0x04, 0x17
        /*002a*/ 	.short	(.L_238 - .L_237)
.L_237:
        /*002c*/ 	.word	0x00000000
        /*0030*/ 	.short	0x0003
        /*0032*/ 	.short	0x0010
        /*0034*/ 	.byte	0x00, 0xf0, 0x21, 0x00


	//----- nvinfo : EIATTR_KPARAM_INFO
	.align		4
.L_238:
        /*0038*/ 	.byte	0x04, 0x17
        /*003a*/ 	.short	(.L_240 - .L_239)
.L_239:
        /*003c*/ 	.word	0x00000000
        /*0040*/ 	.short	0x0002
        /*0042*/ 	.short	0x000c
        /*0044*/ 	.byte	0x00, 0xf0, 0x11, 0x00


	//----- nvinfo : EIATTR_KPARAM_INFO
	.align		4
.L_240:
        /*0048*/ 	.byte	0x04, 0x17
        /*004a*/ 	.short	(.L_242 - .L_241)
.L_241:
        /*004c*/ 	.word	0x00000000
        /*0050*/ 	.short	0x0001
        /*0052*/ 	.short	0x0008
        /*0054*/ 	.byte	0x00, 0xf0, 0x11, 0x00


	//----- nvinfo : EIATTR_KPARAM_INFO
	.align		4
.L_242:
        /*0058*/ 	.byte	0x04, 0x17
        /*005a*/ 	.short	(.L_244 - .L_243)
.L_243:
        /*005c*/ 	.word	0x00000000
        /*0060*/ 	.short	0x0000
        /*0062*/ 	.short	0x0000
        /*0064*/ 	.byte	0x00, 0xf0, 0x21, 0x00


	//----- nvinfo : EIATTR_SPARSE_MMA_MASK
	.align		4
.L_244:
        /*0068*/ 	.byte	0x03, 0x50
        /*006a*/ 	.short	0x0000


	//----- nvinfo : EIATTR_MAXREG_COUNT
	.align		4
        /*006c*/ 	.byte	0x03, 0x1b
        /*006e*/ 	.short	0x00ff


	//----- nvinfo : EIATTR_MERCURY_ISA_VERSION
	.align		4
        /*0070*/ 	.byte	0x03, 0x5f
        /*0072*/ 	.short	0x0101


	//----- nvinfo : EIATTR_VRC_CTA_INIT_COUNT
	.align		4
        /*0074*/ 	.byte	0x02, 0x4a
	.zero		1
	.zero		1


	//----- nvinfo : EIATTR_EXIT_INSTR_OFFSETS
	.align		4
        /*0078*/ 	.byte	0x04, 0x1c
        /*007a*/ 	.short	(.L_246 - .L_245)


	//   ....[0]....
.L_245:
        /*007c*/ 	.word	0x000003e0


	//   ....[1]....
        /*0080*/ 	.word	0x00000c90


	//   ....[2]....
        /*0084*/ 	.word	0x00000f80


	//   ....[3]....
        /*0088*/ 	.word	0x00001120


	//   ....[4]....
        /*008c*/ 	.word	0x00001150


	//   ....[5]....
        /*0090*/ 	.word	0x000011e0


	//   ....[6]....
        /*0094*/ 	.word	0x00001200


	//   ....[7]....
        /*0098*/ 	.word	0x000016d0


	//   ....[8]....
        /*009c*/ 	.word	0x00001930


	//   ....[9]....
        /*00a0*/ 	.word	0x00001a60


	//   ....[10]....
        /*00a4*/ 	.word	0x00001b00


	//----- nvinfo : EIATTR_MAX_THREADS
	.align		4
.L_246:
        /*00a8*/ 	.byte	0x04, 0x05
        /*00aa*/ 	.short	(.L_248 - .L_247)
.L_247:
        /*00ac*/ 	.word	0x00000080
        /*00b0*/ 	.word	0x00000001
        /*00b4*/ 	.word	0x00000001


	//----- nvinfo : EIATTR_CRS_STACK_SIZE
	.align		4
.L_248:
        /*00b8*/ 	.byte	0x04, 0x1e
        /*00ba*/ 	.short	(.L_250 - .L_249)
.L_249:
        /*00bc*/ 	.word	0x00000000


	//----- nvinfo : EIATTR_CBANK_PARAM_SIZE
	.align		4
.L_250:
        /*00c0*/ 	.byte	0x03, 0x19
        /*00c2*/ 	.short	0x0038


	//----- nvinfo : EIATTR_PARAM_CBANK
	.align		4
        /*00c4*/ 	.byte	0x04, 0x0a
        /*00c6*/ 	.short	(.L_252 - .L_251)
	.align		4
.L_251:
        /*00c8*/ 	.word	index@(.nv.constant0._ZN3cub18CUB_300001_SM_10006detail9transform16transform_kernelINS2_10policy_hubILb1EN4cuda3std3__45tupleIJN6thrust24THRUST_300001_SM_1000_NS6detail15normal_iteratorINSA_10device_ptrIfEEEESF_EEEE10policy1000El13saxpy_functorSF_JPfSK_EEEvT0_iT1_T2_DpNS2_10kernel_argIT3_EE)
        /*00cc*/ 	.short	0x0380
        /*00ce*/ 	.short	0x0038


	//----- nvinfo : EIATTR_SW_WAR
	.align		4
.L_252:
        /*00d0*/ 	.byte	0x04, 0x36
        /*00d2*/ 	.short	(.L_254 - .L_253)
.L_253:
        /*00d4*/ 	.word	0x00000008
.L_254:


//--------------------- .nv.info._ZN3cub18CUB_300001_SM_10006detail9transform16transform_kernelINS2_10policy_hubILb1EN4cuda3std3__45tupleIJN6thrust24THRUST_300001_SM_1000_NS6detail15normal_iteratorINSA_10device_ptrIfEEEESF_EEEE10policy1000Ei13saxpy_functorSF_JPfSK_EEEvT0_iT1_T2_DpNS2_10kernel_argIT3_EE --------------------------
	.section	.nv.info._ZN3cub18CUB_300001_SM_10006detail9transform16transform_kernelINS2_10policy_hubILb1EN4cuda3std3__45tupleIJN6thrust24THRUST_300001_SM_1000_NS6detail15normal_iteratorINSA_10device_ptrIfEEEESF_EEEE10policy1000Ei13saxpy_functorSF_JPfSK_EEEvT0_iT1_T2_DpNS2_10kernel_argIT3_EE,"",@"SHT_CUDA_INFO"
	.sectionflags	@""
	.align	4


	//----- nvinfo : EIATTR_CUDA_API_VERSION
	.align		4
        /*0000*/ 	.byte	0x04, 0x37
        /*0002*/ 	.short	(.L_256 - .L_255)
.L_255:
        /*0004*/ 	.word	0x00000082


	//----- nvinfo : EIATTR_KPARAM_INFO
	.align		4
.L_256:
        /*0008*/ 	.byte	0x04, 0x17
        /*000a*/ 	.short	(.L_258 - .L_257)
.L_257:
        /*000c*/ 	.word	0x00000000
        /*0010*/ 	.short	0x0005
        /*0012*/ 	.short	0x0028
        /*0014*/ 	.byte	0x00, 0xf0, 0x41, 0x00


	//----- nvinfo : EIATTR_KPARAM_INFO
	.align		4
.L_258:
        /*0018*/ 	.byte	0x04, 0x17
        /*001a*/ 	.short	(.L_260 - .L_259)
.L_259:
        /*001c*/ 	.word	0x00000000
        /*0020*/ 	.short	0x0004
        /*0022*/ 	.short	0x0018
        /*0024*/ 	.byte	0x00, 0xf0, 0x41, 0x00


	//----- nvinfo : EIATTR_KPARAM_INFO
	.align		4
.L_260:
        /*0028*/ 	.byte	0x04, 0x17
        /*002a*/ 	.short	(.L_262 - .L_261)
.L_261:
        /*002c*/ 	.word	0x00000000
        /*0030*/ 	.short	0x0003
        /*0032*/ 	.short	0x0010
        /*0034*/ 	.byte	0x00, 0xf0, 0x21, 0x00


	//----- nvinfo : EIATTR_KPARAM_INFO
	.align		4
.L_262:
        /*0038*/ 	.byte	0x04, 0x17
        /*003a*/ 	.short	(.L_264 - .L_263)
.L_263:
        /*003c*/ 	.word	0x00000000
        /*0040*/ 	.short	0x0002
        /*0042*/ 	.short	0x0008
        /*0044*/ 	.byte	0x00, 0xf0, 0x11, 0x00


	//----- nvinfo : EIATTR_KPARAM_INFO
	.align		4
.L_264:
        /*0048*/ 	.byte	0x04, 0x17
        /*004a*/ 	.short	(.L_266 - .L_265)
.L_265:
        /*004c*/ 	.word	0x00000000
        /*0050*/ 	.short	0x0001
        /*0052*/ 	.short	0x0004
        /*0054*/ 	.byte	0x00, 0xf0, 0x11, 0x00


	//----- nvinfo : EIATTR_KPARAM_INFO
	.align		4
.L_266:
        /*0058*/ 	.byte	0x04, 0x17
        /*005a*/ 	.short	(.L_268 - .L_267)
.L_267:
        /*005c*/ 	.word	0x00000000
        /*0060*/ 	.short	0x0000
        /*0062*/ 	.short	0x0000
        /*0064*/ 	.byte	0x00, 0xf0, 0x11, 0x00


	//----- nvinfo : EIATTR_SPARSE_MMA_MASK
	.align		4
.L_268:
        /*0068*/ 	.byte	0x03, 0x50
        /*006a*/ 	.short	0x0000


	//----- nvinfo : EIATTR_MAXREG_COUNT
	.align		4
        /*006c*/ 	.byte	0x03, 0x1b
        /*006e*/ 	.short	0x00ff


	//----- nvinfo : EIATTR_MERCURY_ISA_VERSION
	.align		4
        /*0070*/ 	.byte	0x03, 0x5f
        /*0072*/ 	.short	0x0101


	//----- nvinfo : EIATTR_VRC_CTA_INIT_COUNT
	.align		4
        /*0074*/ 	.byte	0x02, 0x4a
	.zero		1
	.zero		1


	//----- nvinfo : EIATTR_EXIT_INSTR_OFFSETS
	.align		4
        /*0078*/ 	.byte	0x04, 0x1c
        /*007a*/ 	.short	(.L_270 - .L_269)


	//   ....[0]....
.L_269:
        /*007c*/ 	.word	0x000002f0


	//   ....[1]....
        /*0080*/ 	.word	0x00000800


	//   ....[2]....
        /*0084*/ 	.word	0x00000a60


	//   ....[3]....
        /*0088*/ 	.word	0x00000ba0


	//   ....[4]....
        /*008c*/ 	.word	0x00000c50


	//   ....[5]....
        /*0090*/ 	.word	0x00000c80


	//   ....[6]....
        /*0094*/ 	.word	0x00001200


	//   ....[7]....
        /*0098*/ 	.word	0x00001530


	//   ....[8]....
        /*009c*/ 	.word	0x000016f0


	//   ....[9]....
        /*00a0*/ 	.word	0x00001720


	//   ....[10]....
        /*00a4*/ 	.word	0x000017c0


	//----- nvinfo : EIATTR_MAX_THREADS
	.align		4
.L_270:
        /*00a8*/ 	.byte	0x04, 0x05
        /*00aa*/ 	.short	(.L_272 - .L_271)
.L_271:
        /*00ac*/ 	.word	0x00000080
        /*00b0*/ 	.word	0x00000001
        /*00b4*/ 	.word	0x00000001


	//----- nvinfo : EIATTR_CRS_STACK_SIZE
	.align		4
.L_272:
        /*00b8*/ 	.byte	0x04, 0x1e
        /*00ba*/ 	.short	(.L_274 - .L_273)
.L_273:
        /*00bc*/ 	.word	0x00000000


	//----- nvinfo : EIATTR_CBANK_PARAM_SIZE
	.align		4
.L_274:
        /*00c0*/ 	.byte	0x03, 0x19
        /*00c2*/ 	.short	0x0038


	//----- nvinfo : EIATTR_PARAM_CBANK
	.align		4
        /*00c4*/ 	.byte	0x04, 0x0a
        /*00c6*/ 	.short	(.L_276 - .L_275)
	.align		4
.L_275:
        /*00c8*/ 	.word	index@(.nv.constant0._ZN3cub18CUB_300001_SM_10006detail9transform16transform_kernelINS2_10policy_hubILb1EN4cuda3std3__45tupleIJN6thrust24THRUST_300001_SM_1000_NS6detail15normal_iteratorINSA_10device_ptrIfEEEESF_EEEE10policy1000Ei13saxpy_functorSF_JPfSK_EEEvT0_iT1_T2_DpNS2_10kernel_argIT3_EE)
        /*00cc*/ 	.short	0x0380
        /*00ce*/ 	.short	0x0038


	//----- nvinfo : EIATTR_SW_WAR
	.align		4
.L_276:
        /*00d0*/ 	.byte	0x04, 0x36
        /*00d2*/ 	.short	(.L_278 - .L_277)
.L_277:
        /*00d4*/ 	.word	0x00000008
.L_278:


//--------------------- .nv.info._ZN3cub18CUB_300001_SM_10006detail8for_each13static_kernelINS2_12policy_hub_t12policy_500_tElN6thrust24THRUST_300001_SM_1000_NS8cuda_cub6__fill7functorINS7_6detail15normal_iteratorINS7_10device_ptrIfEEEEfEEEEvT0_T1_ --------------------------
	.section	.nv.info._ZN3cub18CUB_300001_SM_10006detail8for_each13static_kernelINS2_12policy_hub_t12policy_500_tElN6thrust24THRUST_300001_SM_1000_NS8cuda_cub6__fill7functorINS7_6detail15normal_iteratorINS7_10device_ptrIfEEEEfEEEEvT0_T1_,"",@"SHT_CUDA_INFO"
	.sectionflags	@""
	.align	4


	//----- nvinfo : EIATTR_CUDA_API_VERSION
	.align		4
        /*0000*/ 	.byte	0x04, 0x37
        /*0002*/ 	.short	(.L_280 - .L_279)
.L_279:
        /*0004*/ 	.word	0x00000082


	//----- nvinfo : EIATTR_KPARAM_INFO
	.align		4
.L_280:
        /*0008*/ 	.byte	0x04, 0x17
        /*000a*/ 	.short	(.L_282 - .L_281)
.L_281:
        /*000c*/ 	.word	0x00000000
        /*0010*/ 	.short	0x0001
        /*0012*/ 	.short	0x0008
        /*0014*/ 	.byte	0x00, 0xf0, 0x41, 0x00


	//----- nvinfo : EIATTR_KPARAM_INFO
	.align		4
.L_282:
        /*0018*/ 	.byte	0x04, 0x17
        /*001a*/ 	.short	(.L_284 - .L_283)
.L_283:
        /*001c*/ 	.word	0x00000000
        /*0020*/ 	.short	0x0000
        /*0022*/ 	.short	0x0000
        /*0024*/ 	.byte	0x00, 0xf0, 0x21, 0x00


	//----- nvinfo : EIATTR_SPARSE_MMA_MASK
	.align		4
.L_284:
        /*0028*/ 	.byte	0x03, 0x50
        /*002a*/ 	.short	0x0000


	//----- nvinfo : EIATTR_MAXREG_COUNT
	.align		4
        /*002c*/ 	.byte	0x03, 0x1b
        /*002e*/ 	.short	0x00ff


	//----- nvinfo : EIATTR_MERCURY_ISA_VERSION
	.align		4
        /*0030*/ 	.byte	0x03, 0x5f
        /*0032*/ 	.short	0x0101


	//----- nvinfo : EIATTR_VRC_CTA_INIT_COUNT
	.align		4
        /*0034*/ 	.byte	0x02, 0x4a
	.zero		1
	.zero		1


	//----- nvinfo : EIATTR_EXIT_INSTR_OFFSETS
	.align		4
        /*0038*/ 	.byte	0x04, 0x1c
        /*003a*/ 	.short	(.L_286 - .L_285)


	//   ....[0]....
.L_285:
        /*003c*/ 	.word	0x00000130


	//   ....[1]....
        /*0040*/ 	.word	0x00000240


	//   ....[2]....
        /*0044*/ 	.word	0x00000270


	//----- nvinfo : EIATTR_MAX_THREADS
	.align		4
.L_286:
        /*0048*/ 	.byte	0x04, 0x05
        /*004a*/ 	.short	(.L_288 - .L_287)
.L_287:
        /*004c*/ 	.word	0x00000100
        /*0050*/ 	.word	0x00000001
        /*0054*/ 	.word	0x00000001


	//----- nvinfo : EIATTR_CBANK_PARAM_SIZE
	.align		4
.L_288:
        /*0058*/ 	.byte	0x03, 0x19
        /*005a*/ 	.short	0x0018


	//----- nvinfo : EIATTR_PARAM_CBANK
	.align		4
        /*005c*/ 	.byte	0x04, 0x0a
        /*005e*/ 	.short	(.L_290 - .L_289)
	.align		4
.L_289:
        /*0060*/ 	.word	index@(.nv.constant0._ZN3cub18CUB_300001_SM_10006detail8for_each13static_kernelINS2_12policy_hub_t12policy_500_tElN6thrust24THRUST_300001_SM_1000_NS8cuda_cub6__fill7functorINS7_6detail15normal_iteratorINS7_10device_ptrIfEEEEfEEEEvT0_T1_)
        /*0064*/ 	.short	0x0380
        /*0066*/ 	.short	0x0018


	//----- nvinfo : EIATTR_SW_WAR
	.align		4
.L_290:
        /*0068*/ 	.byte	0x04, 0x36
        /*006a*/ 	.short	(.L_292 - .L_291)
.L_291:
        /*006c*/ 	.word	0x00000008
.L_292:


//--------------------- .nv.info._ZN3cub18CUB_300001_SM_10006detail8for_each13static_kernelINS2_12policy_hub_t12policy_500_tEmN6thrust24THRUST_300001_SM_1000_NS8cuda_cub20__uninitialized_fill7functorINS7_10device_ptrIfEEfEEEEvT0_T1_ --------------------------
	.section	.nv.info._ZN3cub18CUB_300001_SM_10006detail8for_each13static_kernelINS2_12policy_hub_t12policy_500_tEmN6thrust24THRUST_300001_SM_1000_NS8cuda_cub20__uninitialized_fill7functorINS7_10device_ptrIfEEfEEEEvT0_T1_,"",@"SHT_CUDA_INFO"
	.sectionflags	@""
	.align	4


	//----- nvinfo : EIATTR_CUDA_API_VERSION
	.align		4
        /*0000*/ 	.byte	0x04, 0x37
        /*0002*/ 	.short	(.L_294 - .L_293)
.L_293:
        /*0004*/ 	.word	0x00000082


	//----- nvinfo : EIATTR_KPARAM_INFO
	.align		4
.L_294:
        /*0008*/ 	.byte	0x04, 0x17
        /*000a*/ 	.short	(.L_296 - .L_295)
.L_295:
        /*000c*/ 	.word	0x00000000
        /*0010*/ 	.short	0x0001
        /*0012*/ 	.short	0x0008
        /*0014*/ 	.byte	0x00, 0xf0, 0x41, 0x00


	//----- nvinfo : EIATTR_KPARAM_INFO
	.align		4
.L_296:
        /*0018*/ 	.byte	0x04, 0x17
        /*001a*/ 	.short	(.L_298 - .L_297)
.L_297:
        /*001c*/ 	.word	0x00000000
        /*0020*/ 	.short	0x0000
        /*0022*/ 	.short	0x0000
        /*0024*/ 	.byte	0x00, 0xf0, 0x21, 0x00


	//----- nvinfo : EIATTR_SPARSE_MMA_MASK
	.align		4
.L_298:
        /*0028*/ 	.byte	0x03, 0x50
        /*002a*/ 	.short	0x0000


	//----- nvinfo : EIATTR_MAXREG_COUNT
	.align		4
        /*002c*/ 	.byte	0x03, 0x1b
        /*002e*/ 	.short	0x00ff


	//----- nvinfo : EIATTR_MERCURY_ISA_VERSION
	.align		4
        /*0030*/ 	.byte	0x03, 0x5f
        /*0032*/ 	.short	0x0101


	//----- nvinfo : EIATTR_VRC_CTA_INIT_COUNT
	.align		4
        /*0034*/ 	.byte	0x02, 0x4a
	.zero		1
	.zero		1


	//----- nvinfo : EIATTR_EXIT_INSTR_OFFSETS
	.align		4
        /*0038*/ 	.byte	0x04, 0x1c
        /*003a*/ 	.short	(.L_300 - .L_299)


	//   ....[0]....
.L_299:
        /*003c*/ 	.word	0x00000130


	//   ....[1]....
        /*0040*/ 	.word	0x00000230


	//   ....[2]....
        /*0044*/ 	.word	0x00000260


	//----- nvinfo : EIATTR_MAX_THREADS
	.align		4
.L_300:
        /*0048*/ 	.byte	0x04, 0x05
        /*004a*/ 	.short	(.L_302 - .L_301)
.L_301:
        /*004c*/ 	.word	0x00000100
        /*0050*/ 	.word	0x00000001
        /*0054*/ 	.word	0x00000001


	//----- nvinfo : EIATTR_CBANK_PARAM_SIZE
	.align		4
.L_302:
        /*0058*/ 	.byte	0x03, 0x19
        /*005a*/ 	.short	0x0018


	//----- nvinfo : EIATTR_PARAM_CBANK
	.align		4
        /*005c*/ 	.byte	0x04, 0x0a
        /*005e*/ 	.short	(.L_304 - .L_303)
	.align		4
.L_303:
        /*0060*/ 	.word	index@(.nv.constant0._ZN3cub18CUB_300001_SM_10006detail8for_each13static_kernelINS2_12policy_hub_t12policy_500_tEmN6thrust24THRUST_300001_SM_1000_NS8cuda_cub20__uninitialized_fill7functorINS7_10device_ptrIfEEfEEEEvT0_T1_)
        /*0064*/ 	.short	0x0380
        /*0066*/ 	.short	0x0018


	//----- nvinfo : EIATTR_SW_WAR
	.align		4
.L_304:
        /*0068*/ 	.byte	0x04, 0x36
        /*006a*/ 	.short	(.L_306 - .L_305)
.L_305:
        /*006c*/ 	.word	0x00000008
.L_306:


//--------------------- .nv.info._ZN3cub18CUB_300001_SM_10006detail11EmptyKernelIvEEvv --------------------------
	.section	.nv.info._ZN3cub18CUB_300001_SM_10006detail11EmptyKernelIvEEvv,"",@"SHT_CUDA_INFO"
	.sectionflags	@""
	.align	4


	//----- nvinfo : EIATTR_CUDA_API_VERSION
	.align		4
        /*0000*/ 	.byte	0x04, 0x37
        /*0002*/ 	.short	(.L_308 - .L_307)
.L_307:
        /*0004*/ 	.word	0x00000082


	//----- nvinfo : EIATTR_SPARSE_MMA_MASK
	.align		4
.L_308:
        /*0008*/ 	.byte	0x03, 0x50
        /*000a*/ 	.short	0x0000


	//----- nvinfo : EIATTR_MAXREG_COUNT
	.align		4
        /*000c*/ 	.byte	0x03, 0x1b
        /*000e*/ 	.short	0x00ff


	//----- nvinfo : EIATTR_MERCURY_ISA_VERSION
	.align		4
        /*0010*/ 	.byte	0x03, 0x5f
        /*0012*/ 	.short	0x0101


	//----- nvinfo : EIATTR_VRC_CTA_INIT_COUNT
	.align		4
        /*0014*/ 	.byte	0x02, 0x4a
	.zero		1
	.zero		1


	//----- nvinfo : EIATTR_EXIT_INSTR_OFFSETS
	.align		4
        /*0018*/ 	.byte	0x04, 0x1c
        /*001a*/ 	.short	(.L_310 - .L_309)


	//   ....[0]....
.L_309:
        /*001c*/ 	.word	0x00000010


	//----- nvinfo : EIATTR_SW_WAR
	.align		4
.L_310:
        /*0020*/ 	.byte	0x04, 0x36
        /*0022*/ 	.short	(.L_312 - .L_311)
.L_311:
        /*0024*/ 	.word	0x00000008
.L_312:


//--------------------- .nv.info._Z7mysaxpyjfPKfPf --------------------------
	.section	.nv.info._Z7mysaxpyjfPKfPf,"",@"SHT_CUDA_INFO"
	.sectionflags	@""
	.align	4


	//----- nvinfo : EIATTR_CUDA_API_VERSION
	.align		4
        /*0000*/ 	.byte	0x04, 0x37
        /*0002*/ 	.short	(.L_314 - .L_313)
.L_313:
        /*0004*/ 	.word	0x00000082


	//----- nvinfo : EIATTR_KPARAM_INFO
	.align		4
.L_314:
        /*0008*/ 	.byte	0x04, 0x17
        /*000a*/ 	.short	(.L_316 - .L_315)
.L_315:
        /*000c*/ 	.word	0x00000000
        /*0010*/ 	.short	0x0003
        /*0012*/ 	.short	0x0010
        /*0014*/ 	.byte	0x00, 0xf5, 0x21, 0x00


	//----- nvinfo : EIATTR_KPARAM_INFO
	.align		4
.L_316:
        /*0018*/ 	.byte	0x04, 0x17
        /*001a*/ 	.short	(.L_318 - .L_317)
.L_317:
        /*001c*/ 	.word	0x00000000
        /*0020*/ 	.short	0x0002
        /*0022*/ 	.short	0x0008
        /*0024*/ 	.byte	0x00, 0xf5, 0x21, 0x00


	//----- nvinfo : EIATTR_KPARAM_INFO
	.align		4
.L_318:
        /*0028*/ 	.byte	0x04, 0x17
        /*002a*/ 	.short	(.L_320 - .L_319)
.L_319:
        /*002c*/ 	.word	0x00000000
        /*0030*/ 	.short	0x0001
        /*0032*/ 	.short	0x0004
        /*0034*/ 	.byte	0x00, 0xf0, 0x11, 0x00


	//----- nvinfo : EIATTR_KPARAM_INFO
	.align		4
.L_320:
        /*0038*/ 	.byte	0x04, 0x17
        /*003a*/ 	.short	(.L_322 - .L_321)
.L_321:
        /*003c*/ 	.word	0x00000000
        /*0040*/ 	.short	0x0000
        /*0042*/ 	.short	0x0000
        /*0044*/ 	.byte	0x00, 0xf0, 0x11, 0x00


	//----- nvinfo : EIATTR_SPARSE_MMA_MASK
	.align		4
.L_322:
        /*0048*/ 	.byte	0x03, 0x50
        /*004a*/ 	.short	0x0000


	//----- nvinfo : EIATTR_MAXREG_COUNT
	.align		4
        /*004c*/ 	.byte	0x03, 0x1b
        /*004e*/ 	.short	0x00ff


	//----- nvinfo : EIATTR_MERCURY_ISA_VERSION
	.align		4
        /*0050*/ 	.byte	0x03, 0x5f
        /*0052*/ 	.short	0x0101


	//----- nvinfo : EIATTR_VRC_CTA_INIT_COUNT
	.align		4
        /*0054*/ 	.byte	0x02, 0x4a
	.zero		1
	.zero		1


	//----- nvinfo : EIATTR_EXIT_INSTR_OFFSETS
	.align		4
        /*0058*/ 	.byte	0x04, 0x1c
        /*005a*/ 	.short	(.L_324 - .L_323)


	//   ....[0]....
.L_323:
        /*005c*/ 	.word	0x00000070


	//   ....[1]....
        /*0060*/ 	.word	0x00000120


	//----- nvinfo : EIATTR_CBANK_PARAM_SIZE
	.align		4
.L_324:
        /*0064*/ 	.byte	0x03, 0x19
        /*0066*/ 	.short	0x0018


	//----- nvinfo : EIATTR_PARAM_CBANK
	.align		4
        /*0068*/ 	.byte	0x04, 0x0a
        /*006a*/ 	.short	(.L_326 - .L_325)
	.align		4
.L_325:
        /*006c*/ 	.word	index@(.nv.constant0._Z7mysaxpyjfPKfPf)
        /*0070*/ 	.short	0x0380
        /*0072*/ 	.short	0x0018


	//----- nvinfo : EIATTR_SW_WAR
	.align		4
.L_326:
        /*0074*/ 	.byte	0x04, 0x36
        /*0076*/ 	.short	(.L_328 - .L_327)
.L_327:
        /*0078*/ 	.word	0x00000008
.L_328:


//--------------------- .nv.callgraph             --------------------------
	.section	.nv.callgraph,"",@"SHT_CUDA_CALLGRAPH"
	.align	4
	.sectionentsize	8
	.align		4
        /*0000*/ 	.word	0x00000000
	.align		4
        /*0004*/ 	.word	0xffffffff
	.align		4
        /*0008*/ 	.word	0x00000000
	.align		4
        /*000c*/ 	.word	0xfffffffe
	.align		4
        /*0010*/ 	.word	0x00000000
	.align		4
        /*0014*/ 	.word	0xfffffffd
	.align		4
        /*0018*/ 	.word	0x00000000
	.align		4
        /*001c*/ 	.word	0xfffffffc


//--------------------- .nv.constant4             --------------------------
	.section	.nv.constant4,"a",@progbits
	.align	8
	.align		8
.nv.constant4:
        /*0000*/ 	.dword	_ZN34_INTERNAL_d448e257_4_k_cu_54babb5d4cuda3std3__45__cpo5beginE
	.align		8
        /*0008*/ 	.dword	_ZN34_INTERNAL_d448e257_4_k_cu_54babb5d4cuda3std3__45__cpo3endE
	.align		8
        /*0010*/ 	.dword	_ZN34_INTERNAL_d448e257_4_k_cu_54babb5d4cuda3std3__45__cpo6cbeginE
	.align		8
        /*0018*/ 	.dword	_ZN34_INTERNAL_d448e257_4_k_cu_54babb5d4cuda3std3__45__cpo4cendE
	.align		8
        /*0020*/ 	.dword	_ZN34_INTERNAL_d448e257_4_k_cu_54babb5d4cuda3std3__45__cpo6rbeginE
	.align		8
        /*0028*/ 	.dword	_ZN34_INTERNAL_d448e257_4_k_cu_54babb5d4cuda3std3__45__cpo4rendE
	.align		8
        /*0030*/ 	.dword	_ZN34_INTERNAL_d448e257_4_k_cu_54babb5d4cuda3std3__45__cpo7crbeginE
	.align		8
        /*0038*/ 	.dword	_ZN34_INTERNAL_d448e257_4_k_cu_54babb5d4cuda3std3__45__cpo5crendE
	.align		8
        /*0040*/ 	.dword	_ZN34_INTERNAL_d448e257_4_k_cu_54babb5d4cuda3std3__436_GLOBAL__N__d448e257_4_k_cu_54babb5d6ignoreE
	.align		8
        /*0048*/ 	.dword	_ZN34_INTERNAL_d448e257_4_k_cu_54babb5d4cuda3std3__419piecewise_constructE
	.align		8
        /*0050*/ 	.dword	_ZN34_INTERNAL_d448e257_4_k_cu_54babb5d4cuda3std3__48in_placeE
	.align		8
        /*0058*/ 	.dword	_ZN34_INTERNAL_d448e257_4_k_cu_54babb5d4cuda3std3__420unreachable_sentinelE
	.align		8
        /*0060*/ 	.dword	_ZN34_INTERNAL_d448e257_4_k_cu_54babb5d4cuda3std3__47nulloptE
	.align		8
        /*0068*/ 	.dword	_ZN34_INTERNAL_d448e257_4_k_cu_54babb5d4cuda3std3__48unexpectE
	.align		8
        /*0070*/ 	.dword	_ZN34_INTERNAL_d448e257_4_k_cu_54babb5d4cuda3std6ranges3__45__cpo4swapE
	.align		8
        /*0078*/ 	.dword	_ZN34_INTERNAL_d448e257_4_k_cu_54babb5d4cuda3std6ranges3__45__cpo9iter_moveE
	.align		8
        /*0080*/ 	.dword	_ZN34_INTERNAL_d448e257_4_k_cu_54babb5d4cuda3std6ranges3__45__cpo5beginE
	.align		8
        /*0088*/ 	.dword	_ZN34_INTERNAL_d448e257_4_k_cu_54babb5d4cuda3std6ranges3__45__cpo3endE
	.align		8
        /*0090*/ 	.dword	_ZN34_INTERNAL_d448e257_4_k_cu_54babb5d4cuda3std6ranges3__45__cpo6cbeginE
	.align		8
        /*0098*/ 	.dword	_ZN34_INTERNAL_d448e257_4_k_cu_54babb5d4cuda3std6ranges3__45__cpo4cendE
	.align		8
        /*00a0*/ 	.dword	_ZN34_INTERNAL_d448e257_4_k_cu_54babb5d4cuda3std6ranges3__45__cpo7advanceE
	.align		8
        /*00a8*/ 	.dword	_ZN34_INTERNAL_d448e257_4_k_cu_54babb5d4cuda3std6ranges3__45__cpo9iter_swapE
	.align		8
        /*00b0*/ 	.dword	_ZN34_INTERNAL_d448e257_4_k_cu_54babb5d4cuda3std6ranges3__45__cpo4nextE
	.align		8
        /*00b8*/ 	.dword	_ZN34_INTERNAL_d448e257_4_k_cu_54babb5d4cuda3std6ranges3__45__cpo4prevE
	.align		8
        /*00c0*/ 	.dword	_ZN34_INTERNAL_d448e257_4_k_cu_54babb5d4cuda3std6ranges3__45__cpo4dataE
	.align		8
        /*00c8*/ 	.dword	_ZN34_INTERNAL_d448e257_4_k_cu_54babb5d4cuda3std6ranges3__45__cpo5cdataE
	.align		8
        /*00d0*/ 	.dword	_ZN34_INTERNAL_d448e257_4_k_cu_54babb5d4cuda3std6ranges3__45__cpo4sizeE
	.align		8
        /*00d8*/ 	.dword	_ZN34_INTERNAL_d448e257_4_k_cu_54babb5d4cuda3std6ranges3__45__cpo5ssizeE
	.align		8
        /*00e0*/ 	.dword	_ZN34_INTERNAL_d448e257_4_k_cu_54babb5d4cuda3std6ranges3__45__cpo8distanceE
	.align		8
        /*00e8*/ 	.dword	_ZN34_INTERNAL_d448e257_4_k_cu_54babb5d6thrust24THRUST_300001_SM_1000_NS8cuda_cub3parE
	.align		8
        /*00f0*/ 	.dword	_ZN34_INTERNAL_d448e257_4_k_cu_54babb5d6thrust24THRUST_300001_SM_1000_NS8cuda_cub10par_nosyncE
	.align		8
        /*00f8*/ 	.dword	_ZN34_INTERNAL_d448e257_4_k_cu_54babb5d6thrust24THRUST_300001_SM_1000_NS6system6detail10sequential3seqE
	.align		8
        /*0100*/ 	.dword	_ZN34_INTERNAL_d448e257_4_k_cu_54babb5d6thrust24THRUST_300001_SM_1000_NS12placeholders2_1E
	.align		8
        /*0108*/ 	.dword	_ZN34_INTERNAL_d448e257_4_k_cu_54babb5d6thrust24THRUST_300001_SM_1000_NS12placeholders2_2E
	.align		8
        /*0110*/ 	.dword	_ZN34_INTERNAL_d448e257_4_k_cu_54babb5d6thrust24THRUST_300001_SM_1000_NS12placeholders2_3E
	.align		8
        /*0118*/ 	.dword	_ZN34_INTERNAL_d448e257_4_k_cu_54babb5d6thrust24THRUST_300001_SM_1000_NS12placeholders2_4E
	.align		8
        /*0120*/ 	.dword	_ZN34_INTERNAL_d448e257_4_k_cu_54babb5d6thrust24THRUST_300001_SM_1000_NS12placeholders2_5E
	.align		8
        /*0128*/ 	.dword	_ZN34_INTERNAL_d448e257_4_k_cu_54babb5d6thrust24THRUST_300001_SM_1000_NS12placeholders2_6E
	.align		8
        /*0130*/ 	.dword	_ZN34_INTERNAL_d448e257_4_k_cu_54babb5d6thrust24THRUST_300001_SM_1000_NS12placeholders2_7E
	.align		8
        /*0138*/ 	.dword	_ZN34_INTERNAL_d448e257_4_k_cu_54babb5d6thrust24THRUST_300001_SM_1000_NS12placeholders2_8E
	.align		8
        /*0140*/ 	.dword	_ZN34_INTERNAL_d448e257_4_k_cu_54babb5d6thrust24THRUST_300001_SM_1000_NS12placeholders2_9E
	.align		8
        /*0148*/ 	.dword	_ZN34_INTERNAL_d448e257_4_k_cu_54babb5d6thrust24THRUST_300001_SM_1000_NS12placeholders3_10E
	.align		8
        /*0150*/ 	.dword	_ZN34_INTERNAL_d448e257_4_k_cu_54babb5d6thrust24THRUST_300001_SM_1000_NS3seqE


//--------------------- .text._ZN3cub18CUB_300001_SM_10006detail9transform16transform_kernelINS2_10policy_hubILb0EN4cuda3std3__45tupleIJN6thrust24THRUST_300001_SM_1000_NS6detail15normal_iteratorINSA_10device_ptrIfEEEESF_EEEE10policy1000ElNS7_4plusIfEESF_JPfSL_EEEvT0_iT1_T2_DpNS2_10kernel_argIT3_EE --------------------------
	.section	.text._ZN3cub18CUB_300001_SM_10006detail9transform16transform_kernelINS2_10policy_hubILb0EN4cuda3std3__45tupleIJN6thrust24THRUST_300001_SM_1000_NS6detail15normal_iteratorINSA_10device_ptrIfEEEESF_EEEE10policy1000ElNS7_4plusIfEESF_JPfSL_EEEvT0_iT1_T2_DpNS2_10kernel_argIT3_EE,"ax",@progbits
	.align	128
        .global         _ZN3cub18CUB_300001_SM_10006detail9transform16transform_kernelINS2_10policy_hubILb0EN4cuda3std3__45tupleIJN6thrust24THRUST_300001_SM_1000_NS6detail15normal_iteratorINSA_10device_ptrIfEEEESF_EEEE10policy1000ElNS7_4plusIfEESF_JPfSL_EEEvT0_iT1_T2_DpNS2_10kernel_argIT3_EE
        .type           _ZN3cub18CUB_300001_SM_10006detail9transform16transform_kernelINS2_10policy_hubILb0EN4cuda3std3__45tupleIJN6thrust24THRUST_300001_SM_1000_NS6detail15normal_iteratorINSA_10device_ptrIfEEEESF_EEEE10policy1000ElNS7_4plusIfEESF_JPfSL_EEEvT0_iT1_T2_DpNS2_10kernel_argIT3_EE,@function
        .size           _ZN3cub18CUB_300001_SM_10006detail9transform16transform_kernelINS2_10policy_hubILb0EN4cuda3std3__45tupleIJN6thrust24THRUST_300001_SM_1000_NS6detail15normal_iteratorINSA_10device_ptrIfEEEESF_EEEE10policy1000ElNS7_4plusIfEESF_JPfSL_EEEvT0_iT1_T2_DpNS2_10kernel_argIT3_EE,(.L_x_148 - _ZN3cub18CUB_300001_SM_10006detail9transform16transform_kernelINS2_10policy_hubILb0EN4cuda3std3__45tupleIJN6thrust24THRUST_300001_SM_1000_NS6detail15normal_iteratorINSA_10device_ptrIfEEEESF_EEEE10policy1000ElNS7_4plusIfEESF_JPfSL_EEEvT0_iT1_T2_DpNS2_10kernel_argIT3_EE)
        .other          _ZN3cub18CUB_300001_SM_10006detail9transform16transform_kernelINS2_10policy_hubILb0EN4cuda3std3__45tupleIJN6thrust24THRUST_300001_SM_1000_NS6detail15normal_iteratorINSA_10device_ptrIfEEEESF_EEEE10policy1000ElNS7_4plusIfEESF_JPfSL_EEEvT0_iT1_T2_DpNS2_10kernel_argIT3_EE,@"STO_CUDA_ENTRY STV_DEFAULT"
_ZN3cub18CUB_300001_SM_10006detail9transform16transform_kernelINS2_10policy_hubILb0EN4cuda3std3__45tupleIJN6thrust24THRUST_300001_SM_1000_NS6detail15normal_iteratorINSA_10device_ptrIfEEEESF_EEEE10policy1000ElNS7_4plusIfEESF_JPfSL_EEEvT0_iT1_T2_DpNS2_10kernel_argIT3_EE:
.text._ZN3cub18CUB_300001_SM_10006detail9transform16transform_kernelINS2_10policy_hubILb0EN4cuda3std3__45tupleIJN6thrust24THRUST_300001_SM_1000_NS6detail15normal_iteratorINSA_10device_ptrIfEEEESF_EEEE10policy1000ElNS7_4plusIfEESF_JPfSL_EEEvT0_iT1_T2_DpNS2_10kernel_argIT3_EE:
[----:B------:R-:W-:Y:S01]  /*0000*/  LDC R1, c[0x0][0x37c] ;  /* 0x0000df00ff017b82 */ /* 0x000fe20000000800 */
[----:B------:R-:W1:Y:S07]  /*0010*/  LDCU UR24, c[0x0][0x388] ;  /* 0x00007100ff1877ac */ /* 0x000e6e0008000800 */
[----:B------:R-:W2:Y:S01]  /*0020*/  S2UR UR5, SR_CTAID.X ;  /* 0x00000000000579c3 */ /* 0x000ea20000002500 */
[----:B------:R-:W3:Y:S01]  /*0030*/  LDCU UR7, c[0x0][0x370] ;  /* 0x00006e00ff0777ac */ /* 0x000ee20008000800 */
[----:B------:R-:W4:Y:S06]  /*0040*/  LDCU.64 UR22, c[0x0][0x358] ;  /* 0x00006b00ff1677ac */ /* 0x000f2c0008000a00 */
[----:B------:R-:W5:Y:S01]  /*0050*/  LDC.64 R2, c[0x0][0x380] ;  /* 0x0000e000ff027b82 */ /* 0x000f620000000a00 */
[----:B-1----:R-:W-:-:S04]  /*0060*/  USHF.L.U32 UR19, UR24, 0x7, URZ ;  /* 0x0000000718137899 */ /* 0x002fc800080006ff */
[----:B------:R-:W-:Y:S02]  /*0070*/  USHF.R.S32.HI UR8, URZ, 0x1f, UR19 ;  /* 0x0000001fff087899 */ /* 0x000fe40008011413 */
[----:B--2---:R-:W-:Y:S02]  /*0080*/  UIMAD.WIDE.U32 UR20, UR19, UR5, URZ ;  /* 0x00000005131472a5 */ /* 0x004fe4000f8e00ff */
[----:B------:R-:W-:Y:S02]  /*0090*/  UIMAD UR6, UR8, UR5, URZ ;  /* 0x00000005080672a4 */ /* 0x000fe4000f8e02ff */
[----:B------:R-:W-:Y:S02]  /*00a0*/  UIADD3 UR4, UPT, UPT, UR5, 0x2, URZ ;  /* 0x0000000205047890 */ /* 0x000fe4000fffe0ff */
[----:B------:R-:W-:Y:S02]  /*00b0*/  UIADD3 UR6, UPT, UPT, UR21, UR6, URZ ;  /* 0x0000000615067290 */ /* 0x000fe4000fffe0ff */
[----:B---3--:R-:W-:Y:S01]  /*00c0*/  UISETP.GE.U32.AND UP0, UPT, UR4, UR7, UPT ;  /* 0x000000070400728c */ /* 0x008fe2000bf06070 */
[----:B-----5:R-:W-:-:S03]  /*00d0*/  IADD3 R0, P0, PT, R2, -UR20, RZ ;  /* 0x8000001402007c10 */ /* 0x020fc6000ff1e0ff */
[----:B------:R-:W-:Y:S01]  /*00e0*/  UISETP.EQ.OR UP0, UPT, UR5, URZ, UP0 ;  /* 0x000000ff0500728c */ /* 0x000fe20008702670 */
[----:B------:R-:W-:Y:S02]  /*00f0*/  IADD3.X R2, PT, PT, R3, ~UR6, RZ, P0, !PT ;  /* 0x8000000603027c10 */ /* 0x000fe400087fe4ff */
[----:B------:R-:W-:-:S04]  /*0100*/  ISETP.LT.U32.AND P0, PT, R0, UR19, PT ;  /* 0x0000001300007c0c */ /* 0x000fc8000bf01070 */
[----:B------:R-:W-:-:S04]  /*0110*/  ISETP.LT.AND.EX P0, PT, R2, UR8, PT, P0 ;  /* 0x0000000802007c0c */ /* 0x000fc8000bf01300 */
[----:B------:R-:W-:Y:S01]  /*0120*/  SEL R0, R0, UR19, P0 ;  /* 0x0000001300007c07 */ /* 0x000fe20008000000 */
[----:B----4-:R-:W-:Y:S08]  /*0130*/  BRA.U UP0, `(.L_x_0) ;  /* 0x0000000100e47547 */ /* 0x010ff0000b800000 */
[----:B------:R-:W1:Y:S01]  /*0140*/  S2R R2, SR_TID.X ;  /* 0x0000000000027919 */ /* 0x000e620000002100 */
[----:B------:R-:W-:Y:S01]  /*0150*/  ELECT P0, URZ, PT ;  /* 0x0000000000ff782f */ /* 0x000fe20003800000 */
[----:B------:R-:W-:Y:S03]  /*0160*/  BSSY.RECONVERGENT B0, `(.L_x_1) ;  /* 0x000002e000007945 */ /* 0x000fe60003800200 */
[----:B-1----:R-:W-:-:S13]  /*0170*/  ISETP.GT.U32.OR P0, PT, R2, 0x1f, !P0 ;  /* 0x0000001f0200780c */ /* 0x002fda0004704470 */
[----:B------:R-:W-:Y:S05]  /*0180*/  @P0 BRA `(.L_x_2) ;  /* 0x0000000000ac0947 */ /* 0x000fea0003800000 */
[----:B------:R-:W1:Y:S01]  /*0190*/  S2UR UR18, SR_CgaCtaId ;  /* 0x00000000001279c3 */ /* 0x000e620000008800 */
[----:B------:R-:W2:Y:S01]  /*01a0*/  LDCU UR15, c[0x0][0x3a0] ;  /* 0x00007400ff0f77ac */ /* 0x000ea20008000800 */
[----:B------:R-:W3:Y:S01]  /*01b0*/  LDCU UR17, c[0x0][0x3b0] ;  /* 0x00007600ff1177ac */ /* 0x000ee20008000800 */
[----:B------:R-:W-:Y:S01]  /*01c0*/  ULEA UR14, UR24, 0xf, 0x9 ;  /* 0x0000000f180e7891 */ /* 0x000fe2000f8e48ff */
[----:B------:R-:W-:Y:S01]  /*01d0*/  UMOV UR7, 0x400 ;  /* 0x0000040000077882 */ /* 0x000fe20000000000 */
[----:B------:R-:W-:Y:S01]  /*01e0*/  UMOV UR10, 0x1 ;  /* 0x00000001000a7882 */ /* 0x000fe20000000000 */
[----:B------:R-:W4:Y:S01]  /*01f0*/  LDCU.64 UR4, c[0x0][0x398] ;  /* 0x00007300ff0477ac */ /* 0x000f220008000a00 */
[----:B------:R-:W-:-:S04]  /*0200*/  UIADD3 UR10, UPT, UPT, -UR10, 0x100000, URZ ;  /* 0x001000000a0a7890 */ /* 0x000fc8000fffe1ff */
[----:B------:R-:W-:Y:S02]  /*0210*/  USHF.L.U32 UR11, UR10, 0xb, URZ ;  /* 0x0000000b0a0b7899 */ /* 0x000fe400080006ff */
[----:B------:R-:W-:Y:S02]  /*0220*/  USHF.L.U32 UR10, UR10, 0x1, URZ ;  /* 0x000000010a0a7899 */ /* 0x000fe400080006ff */
[----:B--2---:R-:W-:Y:S01]  /*0230*/  UIADD3 UR15, UPT, UPT, UR14, UR15, URZ ;  /* 0x0000000f0e0f7290 */ /* 0x004fe2000fffe0ff */
[----:B------:R-:W2:Y:S01]  /*0240*/  LDCU.64 UR12, c[0x0][0x3a8] ;  /* 0x00007500ff0c77ac */ /* 0x000ea20008000a00 */
[----:B---3--:R-:W-:Y:S02]  /*0250*/  UIADD3 UR14, UPT, UPT, UR14, UR17, URZ ;  /* 0x000000110e0e7290 */ /* 0x008fe4000fffe0ff */
[----:B-1----:R-:W-:Y:S02]  /*0260*/  ULEA UR17, UR18, UR7, 0x18 ;  /* 0x0000000712117291 */ /* 0x002fe4000f8ec0ff */
[----:B------:R-:W-:-:S02]  /*0270*/  UIADD3 UR16, UPT, UPT, UR7, 0x80, URZ ;  /* 0x0000008007107890 */ /* 0x000fc4000fffe0ff */
[----:B------:R-:W-:Y:S02]  /*0280*/  USHF.L.U64.HI UR9, UR20, 0x2, UR6 ;  /* 0x0000000214097899 */ /* 0x000fe40008010206 */
[----:B------:R-:W-:Y:S02]  /*0290*/  USHF.L.U32 UR8, UR20, 0x2, URZ ;  /* 0x0000000214087899 */ /* 0x000fe400080006ff */
[----:B------:R-:W-:Y:S02]  /*02a0*/  ULOP3.LUT UR15, UR15, 0xfffffff0, URZ, 0xc0, !UPT ;  /* 0xfffffff00f0f7892 */ /* 0x000fe4000f8ec0ff */
[----:B------:R-:W-:Y:S01]  /*02b0*/  ULOP3.LUT UR14, UR14, 0xfffffff0, URZ, 0xc0, !UPT ;  /* 0xfffffff00e0e7892 */ /* 0x000fe2000f8ec0ff */
[----:B------:R-:W1:Y:S02]  /*02c0*/  FENCE.VIEW.ASYNC.S ;  /* 0x00000000000073c6 */ /* 0x000e640000000000 */
[----:B-1----:R1:W3:Y:S02]  /*02d0*/  SYNCS.EXCH.64 URZ, [UR17], UR10 ;  /* 0x0000000a11ff75b2 */ /* 0x0022e40008000100 */
[----:B------:R-:W-:Y:S01]  /*02e0*/  @!PT LDS RZ, [RZ] ;  /* 0x00000000fffff984 */ /* 0x000fe20000000800 */
[----:B------:R-:W-:Y:S01]  /*02f0*/  @!PT LDS RZ, [RZ] ;  /* 0x00000000fffff984 */ /* 0x000fe20000000800 */
[----:B------:R-:W-:Y:S01]  /*0300*/  @!PT LDS RZ, [RZ] ;  /* 0x00000000fffff984 */ /* 0x000fe20000000800 */
[----:B------:R-:W-:Y:S01]  /*0310*/  @!PT LDS RZ, [RZ] ;  /* 0x00000000fffff984 */ /* 0x000fe20000000800 */
[----:B---3--:R3:W-:Y:S06]  /*0320*/  MEMBAR.ALL.CTA ;  /* 0x0000000000007992 */ /* 0x0087ec0000008000 */
[----:B---3--:R-:W3:Y:S01]  /*0330*/  FENCE.VIEW.ASYNC.S ;  /* 0x00000000000073c6 */ /* 0x008ee20000000000 */
[----:B------:R-:W-:-:S02]  /*0340*/  ULEA UR16, UR18, UR16, 0x18 ;  /* 0x0000001012107291 */ /* 0x000fc4000f8ec0ff */
[----:B----4-:R-:W-:Y:S02]  /*0350*/  UIADD3.64 UR4, UPT, UPT, UR8, UR4, URZ ;  /* 0x0000000408047297 */ /* 0x010fe4000fffe0ff */
[----:B------:R-:W-:Y:S02]  /*0360*/  USHF.R.U32.HI UR7, URZ, 0x4, UR15 ;  /* 0x00000004ff077899 */ /* 0x000fe4000801160f */
[----:B--2---:R-:W-:Y:S02]  /*0370*/  UIADD3.64 UR8, UPT, UPT, UR8, UR12, URZ ;  /* 0x0000000c08087297 */ /* 0x004fe4000fffe0ff */
[----:B------:R-:W-:Y:S02]  /*0380*/  UIADD3 UR15, UPT, UPT, UR15, UR14, URZ ;  /* 0x0000000e0f0f7290 */ /* 0x000fe4000fffe0ff */
[----:B------:R-:W-:Y:S02]  /*0390*/  ULEA UR12, UR24, UR16, 0x9 ;  /* 0x00000010180c7291 */ /* 0x000fe4000f8e48ff */
[----:B------:R-:W-:-:S02]  /*03a0*/  USHF.R.U32.HI UR14, URZ, 0x4, UR14 ;  /* 0x00000004ff0e7899 */ /* 0x000fc4000801160e */
[----:B------:R-:W-:Y:S01]  /*03b0*/  UPRMT UR7, UR7, 0x5410, URZ ;  /* 0x0000541007077896 */ /* 0x000fe200080000ff */
[----:B------:R-:W-:Y:S01]  /*03c0*/  IMAD.U32 R2, RZ, RZ, UR15 ;  /* 0x0000000fff027e24 */ /* 0x000fe2000f8e00ff */
[----:B------:R-:W-:Y:S02]  /*03d0*/  UIADD3 UR12, UPT, UPT, UR12, 0x80, URZ ;  /* 0x000000800c0c7890 */ /* 0x000fe4000fffe0ff */
[----:B------:R-:W-:Y:S01]  /*03e0*/  UPRMT UR14, UR14, 0x5410, URZ ;  /* 0x000054100e0e7896 */ /* 0x000fe200080000ff */
[----:B------:R-:W-:-:S04]  /*03f0*/  UMOV UR13, UR17 ;  /* 0x00000011000d7c82 */ /* 0x000fc80008000000 */
[----:B---3--:R1:W-:Y:S04]  /*0400*/  UBLKCP.S.G [UR16], [UR4], UR7 ;  /* 0x00000010040073ba */ /* 0x0083e80008000207 */
[----:B------:R1:W-:Y:S01]  /*0410*/  UBLKCP.S.G [UR12], [UR8], UR14 ;  /* 0x0000000c080073ba */ /* 0x0003e2000800020e */
[----:B------:R1:W-:Y:S01]  /*0420*/  SYNCS.ARRIVE.TRANS64 RZ, [UR17], R2 ;  /* 0x00000002ffff79a7 */ /* 0x0003e20008000011 */
[----:B------:R-:W-:Y:S01]  /*0430*/  NOP ;  /* 0x0000000000007918 */ /* 0x000fe20000000000 */
.L_x_2:
[----:B-1----:R-:W-:Y:S05]  /*0440*/  BSYNC.RECONVERGENT B0 ;  /* 0x0000000000007941 */ /* 0x002fea0003800200 */
.L_x_1:
[----:B------:R-:W1:Y:S08]  /*0450*/  S2UR UR5, SR_CgaCtaId ;  /* 0x00000000000579c3 */ /* 0x000e700000008800 */
[----:B------:R-:W-:Y:S01]  /*0460*/  BAR.SYNC.DEFER_BLOCKING 0x0 ;  /* 0x0000000000007b1d */ /* 0x000fe20000010000 */
[----:B------:R-:W-:-:S05]  /*0470*/  SHF.L.U32 R2, RZ, 0x1f, RZ ;  /* 0x0000001fff027819 */ /* 0x000fca00000006ff */
[----:B------:R-:W-:Y:S02]  /*0480*/  UMOV UR4, 0x400 ;  /* 0x0000040000047882 */ /* 0x000fe40000000000 */
[----:B-1----:R-:W-:-:S12]  /*0490*/  ULEA UR4, UR5, UR4, 0x18 ;  /* 0x0000000405047291 */ /* 0x002fd8000f8ec0ff */
.L_x_3:
[----:B------:R-:W1:Y:S02]  /*04a0*/  SYNCS.PHASECHK.TRANS64.TRYWAIT P0, [UR4], R2 ;  /* 0x00000002ff0075a7 */ /* 0x000e640008001104 */
[----:B-1----:R-:W-:Y:S05]  /*04b0*/  @!P0 BRA `(.L_x_3) ;  /* 0xfffffffc00f88947 */ /* 0x002fea000383ffff */
[----:B------:R-:W-:Y:S05]  /*04c0*/  BRA `(.L_x_4) ;  /* 0x0000001400407947 */ /* 0x000fea0003800000 */
.L_x_0:
[----:B------:R-:W1:Y:S01]  /*04d0*/  S2R R3, SR_TID.Y ;  /* 0x0000000000037919 */ /* 0x000e620000002200 */
[----:B------:R-:W2:Y:S01]  /*04e0*/  LDCU UR9, c[0x0][0x360] ;  /* 0x00006c00ff0977ac */ /* 0x000ea20008000800 */
[----:B------:R-:W-:Y:S01]  /*04f0*/  IMAD.SHL.U32 R4, R0, 0x4, RZ ;  /* 0x0000000400047824 */ /* 0x000fe200078e00ff */
[----:B------:R-:W-:Y:S01]  /*0500*/  BSSY.RECONVERGENT B0, `(.L_x_5) ;  /* 0x00000aa000007945 */ /* 0x000fe20003800200 */
[----:B------:R-:W1:Y:S01]  /*0510*/  S2R R6, SR_TID.Z ;  /* 0x0000000000067919 */ /* 0x000e620000002300 */
[----:B------:R-:W2:Y:S01]  /*0520*/  LDCU UR10, c[0x0][0x364] ;  /* 0x00006c80ff0a77ac */ /* 0x000ea20008000800 */
[----:B------:R-:W3:Y:S01]  /*0530*/  LDC R2, c[0x0][0x368] ;  /* 0x0000da00ff027b82 */ /* 0x000ee20000000800 */
[----:B------:R-:W-:Y:S01]  /*0540*/  SHF.R.S32.HI R5, RZ, 0x1f, R4 ;  /* 0x0000001fff057819 */ /* 0x000fe20000011404 */
[----:B------:R-:W4:Y:S03]  /*0550*/  S2R R8, SR_TID.X ;  /* 0x0000000000087919 */ /* 0x000f260000002100 */
[----:B------:R-:W-:-:S02]  /*0560*/  SHF.R.U64 R4, R4, 0x2, R5 ;  /* 0x0000000204047819 */ /* 0x000fc40000001205 */
[----:B------:R-:W-:Y:S01]  /*0570*/  SHF.R.U32.HI R5, RZ, 0x2, R5 ;  /* 0x00000002ff057819 */ /* 0x000fe20000011605 */
[----:B--2---:R-:W-:Y:S02]  /*0580*/  UIMAD UR4, UR9, UR10, URZ ;  /* 0x0000000a090472a4 */ /* 0x004fe4000f8e02ff */
[----:B-1----:R-:W-:Y:S02]  /*0590*/  IMAD R3, R6, UR10, R3 ;  /* 0x0000000a06037c24 */ /* 0x002fe4000f8e0203 */
[----:B------:R-:W-:Y:S02]  /*05a0*/  IMAD.MOV.U32 R6, RZ, RZ, RZ ;  /* 0x000000ffff067224 */ /* 0x000fe400078e00ff */
[----:B----4-:R-:W-:Y:S02]  /*05b0*/  IMAD R3, R3, UR9, R8 ;  /* 0x0000000903037c24 */ /* 0x010fe4000f8e0208 */
[----:B---3--:R-:W-:Y:S01]  /*05c0*/  IMAD R8, R2, UR4, RZ ;  /* 0x0000000402087c24 */ /* 0x008fe2000f8e02ff */
[----:B------:R-:W-:-:S02]  /*05d0*/  UMOV UR4, URZ ;  /* 0x000000ff00047c82 */ /* 0x000fc40008000000 */
[----:B------:R-:W-:-:S04]  /*05e0*/  ISETP.GT.U32.AND P0, PT, R4, R3, PT ;  /* 0x000000030400720c */ /* 0x000fc80003f04070 */
[----:B------:R-:W-:-:S13]  /*05f0*/  ISETP.GT.U32.AND.EX P0, PT, R5, RZ, PT, P0 ;  /* 0x000000ff0500720c */ /* 0x000fda0003f04100 */
[----:B------:R-:W-:Y:S05]  /*0600*/  @!P0 BRA `(.L_x_6) ;  /* 0x0000000800648947 */ /* 0x000fea0003800000 */
[----:B------:R-:W-:Y:S01]  /*0610*/  IMAD.IADD R9, R8, 0x1, R3 ;  /* 0x0000000108097824 */ /* 0x000fe200078e0203 */
[----:B------:R-:W-:Y:S01]  /*0620*/  BSSY.RECONVERGENT B1, `(.L_x_7) ;  /* 0x0000024000017945 */ /* 0x000fe20003800200 */
[----:B------:R-:W-:-:S03]  /*0630*/  IMAD.MOV.U32 R12, RZ, RZ, -0x1 ;  /* 0xffffffffff0c7424 */ /* 0x000fc600078e00ff */
[CC--:B------:R-:W-:Y:S02]  /*0640*/  ISETP.GT.U32.AND P1, PT, R4.reuse, R9.reuse, PT ;  /* 0x000000090400720c */ /* 0x0c0fe40003f24070 */
[CC--:B------:R-:W-:Y:S02]  /*0650*/  ISETP.GT.U32.AND P0, PT, R4.reuse, R9.reuse, PT ;  /* 0x000000090400720c */ /* 0x0c0fe40003f04070 */
[C---:B------:R-:W-:Y:S02]  /*0660*/  ISETP.GT.U32.AND.EX P1, PT, R5.reuse, RZ, PT, P1 ;  /* 0x000000ff0500720c */ /* 0x040fe40003f24110 */
[----:B------:R-:W-:Y:S02]  /*0670*/  ISETP.GT.U32.AND.EX P0, PT, R5, RZ, PT, P0 ;  /* 0x000000ff0500720c */ /* 0x000fe40003f04100 */
[----:B------:R-:W-:Y:S02]  /*0680*/  SEL R10, R4, R9, P1 ;  /* 0x00000009040a7207 */ /* 0x000fe40000800000 */
[----:B------:R-:W-:-:S02]  /*0690*/  SEL R7, RZ, 0x1, !P0 ;  /* 0x00000001ff077807 */ /* 0x000fc40004000000 */
[----:B------:R-:W-:Y:S02]  /*06a0*/  SEL R11, R5, RZ, P1 ;  /* 0x000000ff050b7207 */ /* 0x000fe40000800000 */
[----:B------:R-:W-:-:S04]  /*06b0*/  IADD3 R14, P0, P1, R10, -R7, -R9 ;  /* 0x800000070a0e7210 */ /* 0x000fc8000791e809 */
[----:B------:R-:W-:-:S04]  /*06c0*/  IADD3.X R15, PT, PT, R11, -0x1, R12, P0, P1 ;  /* 0xffffffff0b0f7810 */ /* 0x000fc800007e240c */
[----:B------:R-:W-:-:S13]  /*06d0*/  ISETP.NE.U32.AND P0, PT, R15, RZ, PT ;  /* 0x000000ff0f00720c */ /* 0x000fda0003f05070 */
[----:B------:R-:W-:Y:S05]  /*06e0*/  @P0 BRA `(.L_x_8) ;  /* 0x0000000000500947 */ /* 0x000fea0003800000 */
[----:B------:R-:W1:Y:S01]  /*06f0*/  I2F.U32.RP R9, R8 ;  /* 0x0000000800097306 */ /* 0x000e620000209000 */
[----:B------:R-:W-:Y:S01]  /*0700*/  IMAD.MOV R13, RZ, RZ, -R8 ;  /* 0x000000ffff0d7224 */ /* 0x000fe200078e0a08 */
[----:B------:R-:W-:-:S06]  /*0710*/  ISETP.NE.U32.AND P2, PT, R8, RZ, PT ;  /* 0x000000ff0800720c */ /* 0x000fcc0003f45070 */
[----:B-1----:R-:W1:Y:S02]  /*0720*/  MUFU.RCP R9, R9 ;  /* 0x0000000900097308 */ /* 0x002e640000001000 */
[----:B-1----:R-:W-:-:S06]  /*0730*/  VIADD R10, R9, 0xffffffe ;  /* 0x0ffffffe090a7836 */ /* 0x002fcc0000000000 */
[----:B------:R1:W2:Y:S02]  /*0740*/  F2I.FTZ.U32.TRUNC.NTZ R11, R10 ;  /* 0x0000000a000b7305 */ /* 0x0002a4000021f000 */
[----:B-1----:R-:W-:Y:S02]  /*0750*/  IMAD.MOV.U32 R10, RZ, RZ, RZ ;  /* 0x000000ffff0a7224 */ /* 0x002fe400078e00ff */
[----:B--2---:R-:W-:-:S04]  /*0760*/  IMAD R13, R13, R11, RZ ;  /* 0x0000000b0d0d7224 */ /* 0x004fc800078e02ff */
[----:B------:R-:W-:-:S06]  /*0770*/  IMAD.HI.U32 R11, R11, R13, R10 ;  /* 0x0000000d0b0b7227 */ /* 0x000fcc00078e000a */
[----:B------:R-:W-:-:S04]  /*0780*/  IMAD.HI.U32 R10, R11, R14, RZ ;  /* 0x0000000e0b0a7227 */ /* 0x000fc800078e00ff */
[----:B------:R-:W-:-:S04]  /*0790*/  IMAD.MOV R11, RZ, RZ, -R10 ;  /* 0x000000ffff0b7224 */ /* 0x000fc800078e0a0a */
[----:B------:R-:W-:-:S05]  /*07a0*/  IMAD R11, R8, R11, R14 ;  /* 0x0000000b080b7224 */ /* 0x000fca00078e020e */
[----:B------:R-:W-:-:S13]  /*07b0*/  ISETP.GE.U32.AND P0, PT, R11, R8, PT ;  /* 0x000000080b00720c */ /* 0x000fda0003f06070 */
[----:B------:R-:W-:Y:S02]  /*07c0*/  @P0 IMAD.IADD R11, R11, 0x1, -R8 ;  /* 0x000000010b0b0824 */ /* 0x000fe400078e0a08 */
[----:B------:R-:W-:-:S03]  /*07d0*/  @P0 VIADD R10, R10, 0x1 ;  /* 0x000000010a0a0836 */ /* 0x000fc60000000000 */
[----:B------:R-:W-:Y:S01]  /*07e0*/  ISETP.GE.U32.AND P1, PT, R11, R8, PT ;  /* 0x000000080b00720c */ /* 0x000fe20003f26070 */
[----:B------:R-:W-:-:S12]  /*07f0*/  IMAD.MOV.U32 R11, RZ, RZ, RZ ;  /* 0x000000ffff0b7224 */ /* 0x000fd800078e00ff */
[----:B------:R-:W-:Y:S02]  /*0800*/  @P1 IADD3 R10, PT, PT, R10, 0x1, RZ ;  /* 0x000000010a0a1810 */ /* 0x000fe40007ffe0ff */
[----:B------:R-:W-:Y:S01]  /*0810*/  @!P2 LOP3.LUT R10, RZ, R8, RZ, 0x33, !PT ;  /* 0x00000008ff0aa212 */ /* 0x000fe200078e33ff */
[----:B------:R-:W-:Y:S06]  /*0820*/  BRA `(.L_x_9) ;  /* 0x00000000000c7947 */ /* 0x000fec0003800000 */
.L_x_8:
[----:B------:R-:W-:Y:S01]  /*0830*/  IMAD.MOV.U32 R9, RZ, RZ, R14 ;  /* 0x000000ffff097224 */ /* 0x000fe200078e000e */
[----:B------:R-:W-:-:S07]  /*0840*/  MOV R14, 0x860 ;  /* 0x00000860000e7802 */ /* 0x000fce0000000f00 */
[----:B------:R-:W-:Y:S05]  /*0850*/  CALL.REL.NOINC `($__internal_0_$__cuda_sm20_div_u64) ;  /* 0x0000001400707944 */ /* 0x000fea0003c00000 */
.L_x_9:
[----:B------:R-:W-:Y:S05]  /*0860*/  BSYNC.RECONVERGENT B1 ;  /* 0x0000000000017941 */ /* 0x000fea0003800200 */
.L_x_7:
[----:B------:R-:W-:Y:S01]  /*0870*/  IADD3 R9, P0, PT, R10, R7, RZ ;  /* 0x000000070a097210 */ /* 0x000fe20007f1e0ff */
[----:B------:R-:W1:Y:S01]  /*0880*/  LDC R13, c[0x0][0x3a0] ;  /* 0x0000e800ff0d7b82 */ /* 0x000e620000000800 */
[----:B------:R-:W-:Y:S01]  /*0890*/  BSSY.RECONVERGENT B1, `(.L_x_10) ;  /* 0x0000033000017945 */ /* 0x000fe20003800200 */
[----:B------:R-:W-:Y:S01]  /*08a0*/  IMAD.MOV.U32 R29, RZ, RZ, R3 ;  /* 0x000000ffff1d7224 */ /* 0x000fe200078e0003 */
[C---:B------:R-:W-:Y:S01]  /*08b0*/  LOP3.LUT R7, R9.reuse, 0x3, RZ, 0xc0, !PT ;  /* 0x0000000309077812 */ /* 0x040fe200078ec0ff */
[----:B------:R-:W-:Y:S01]  /*08c0*/  IMAD.X R10, RZ, RZ, R11, P0 ;  /* 0x000000ffff0a7224 */ /* 0x000fe200000e060b */
[----:B------:R-:W-:Y:S02]  /*08d0*/  ISETP.GE.U32.AND P0, PT, R9, 0x3, PT ;  /* 0x000000030900780c */ /* 0x000fe40003f06070 */
[----:B------:R-:W-:Y:S02]  /*08e0*/  ISETP.NE.U32.AND P1, PT, R7, 0x3, PT ;  /* 0x000000030700780c */ /* 0x000fe40003f25070 */
[----:B------:R-:W-:Y:S01]  /*08f0*/  ISETP.GE.U32.AND.EX P0, PT, R10, RZ, PT, P0 ;  /* 0x000000ff0a00720c */ /* 0x000fe20003f06100 */
[----:B------:R-:W-:Y:S01]  /*0900*/  IMAD.MOV.U32 R10, RZ, RZ, R6 ;  /* 0x000000ffff0a7224 */ /* 0x000fe200078e0006 */
[----:B------:R-:W-:-:S02]  /*0910*/  ISETP.NE.AND.EX P1, PT, RZ, RZ, PT, P1 ;  /* 0x000000ffff00720c */ /* 0x000fc40003f25310 */
[----:B-1----:R-:W-:-:S11]  /*0920*/  SHF.R.S32.HI R11, RZ, 0x1f, R13 ;  /* 0x0000001fff0b7819 */ /* 0x002fd6000001140d */
[----:B------:R-:W-:Y:S05]  /*0930*/  @!P1 BRA `(.L_x_11) ;  /* 0x0000000000a09947 */ /* 0x000fea0003800000 */
[----:B------:R-:W1:Y:S01]  /*0940*/  S2UR UR7, SR_CgaCtaId ;  /* 0x00000000000779c3 */ /* 0x000e620000008800 */
[----:B------:R-:W2:Y:S01]  /*0950*/  LDCU.64 UR12, c[0x0][0x398] ;  /* 0x00007300ff0c77ac */ /* 0x000ea20008000a00 */
[C---:B------:R-:W-:Y:S01]  /*0960*/  IMAD.SHL.U32 R7, R3.reuse, 0x4, RZ ;  /* 0x0000000403077824 */ /* 0x040fe200078e00ff */
[----:B------:R-:W-:Y:S01]  /*0970*/  MOV R29, R3 ;  /* 0x00000003001d7202 */ /* 0x000fe20000000f00 */
[----:B------:R-:W-:Y:S01]  /*0980*/  IMAD.U32 R14, RZ, RZ, UR20 ;  /* 0x00000014ff0e7e24 */ /* 0x000fe2000f8e00ff */
[----:B------:R-:W-:Y:S01]  /*0990*/  UMOV UR5, 0x400 ;  /* 0x0000040000057882 */ /* 0x000fe20000000000 */
[----:B------:R-:W-:Y:S01]  /*09a0*/  IMAD.U32 R15, RZ, RZ, UR21 ;  /* 0x00000015ff0f7e24 */ /* 0x000fe2000f8e00ff */
[----:B------:R-:W-:Y:S01]  /*09b0*/  SHF.L.U64.HI R15, R3, 0x2, R6 ;  /* 0x00000002030f7819 */ /* 0x000fe20000010206 */
[----:B------:R-:W-:Y:S01]  /*09c0*/  IMAD.U32 R12, RZ, RZ, UR6 ;  /* 0x00000006ff0c7e24 */ /* 0x000fe2000f8e00ff */
[----:B------:R-:W-:Y:S01]  /*09d0*/  LEA R10, P1, R14, R7, 0x2 ;  /* 0x000000070e0a7211 */ /* 0x000fe200078210ff */
[----:B------:R-:W-:Y:S01]  /*09e0*/  VIADD R9, R9, 0x1 ;  /* 0x0000000109097836 */ /* 0x000fe20000000000 */
[----:B------:R-:W-:Y:S01]  /*09f0*/  UIADD3 UR5, UPT, UPT, UR5, 0x80, URZ ;  /* 0x0000008005057890 */ /* 0x000fe2000fffe0ff */
[----:B------:R-:W-:Y:S01]  /*0a00*/  IMAD R7, R2, UR10, RZ ;  /* 0x0000000a02077c24 */ /* 0x000fe2000f8e02ff */
[----:B------:R-:W-:-:S02]  /*0a10*/  LEA.HI.X R14, R14, R15, R12, 0x2, P1 ;  /* 0x0000000f0e0e7211 */ /* 0x000fc400008f140c */
[----:B------:R-:W-:Y:S01]  /*0a20*/  LOP3.LUT R9, R9, 0x3, RZ, 0xc0, !PT ;  /* 0x0000000309097812 */ /* 0x000fe200078ec0ff */
[----:B------:R-:W-:Y:S01]  /*0a30*/  IMAD R7, R7, UR9, RZ ;  /* 0x0000000907077c24 */ /* 0x000fe2000f8e02ff */
[----:B--2---:R-:W-:Y:S01]  /*0a40*/  IADD3 R17, P1, P2, R10, UR12, R13 ;  /* 0x0000000c0a117c10 */ /* 0x004fe2000fa3e00d */
[----:B------:R-:W-:-:S03]  /*0a50*/  IMAD.MOV.U32 R10, RZ, RZ, R6 ;  /* 0x000000ffff0a7224 */ /* 0x000fc600078e0006 */
[----:B------:R-:W-:Y:S01]  /*0a60*/  IADD3.X R18, PT, PT, R14, UR13, R11, P1, P2 ;  /* 0x0000000d0e127c10 */ /* 0x000fe20008fe440b */
[----:B-1----:R-:W-:Y:S01]  /*0a70*/  ULEA UR5, UR7, UR5, 0x18 ;  /* 0x0000000507057291 */ /* 0x002fe2000f8ec0ff */
[----:B------:R-:W-:-:S05]  /*0a80*/  IADD3 R9, P1, PT, RZ, -R9, RZ ;  /* 0x80000009ff097210 */ /* 0x000fca0007f3e0ff */
[----:B------:R-:W-:Y:S02]  /*0a90*/  VIADD R12, R13, UR5 ;  /* 0x000000050d0c7c36 */ /* 0x000fe40008000000 */
[----:B------:R-:W-:Y:S02]  /*0aa0*/  IMAD.X R16, RZ, RZ, -0x1, P1 ;  /* 0xffffffffff107424 */ /* 0x000fe400008e06ff */
[----:B------:R-:W-:-:S07]  /*0ab0*/  IMAD R12, R3, 0x4, R12 ;  /* 0x00000004030c7824 */ /* 0x000fce00078e020c */
.L_x_12:
[----:B------:R-:W-:Y:S01]  /*0ac0*/  IADD3 R9, P1, PT, R9, 0x1, RZ ;  /* 0x0000000109097810 */ /* 0x000fe20007f3e0ff */
[----:B------:R-:W-:Y:S01]  /*0ad0*/  IMAD.MOV.U32 R14, RZ, RZ, R17 ;  /* 0x000000ffff0e7224 */ /* 0x000fe200078e0011 */
[C---:B------:R-:W-:Y:S01]  /*0ae0*/  IADD3 R29, P2, PT, R8.reuse, R29, RZ ;  /* 0x0000001d081d7210 */ /* 0x040fe20007f5e0ff */
[----:B------:R-:W-:Y:S01]  /*0af0*/  IMAD.MOV.U32 R15, RZ, RZ, R18 ;  /* 0x000000ffff0f7224 */ /* 0x000fe200078e0012 */
[C---:B------:R-:W-:Y:S01]  /*0b00*/  LEA R17, P3, R8.reuse, R17, 0x2 ;  /* 0x0000001108117211 */ /* 0x040fe200078610ff */
[----:B------:R-:W-:Y:S01]  /*0b10*/  IMAD.X R16, RZ, RZ, R16, P1 ;  /* 0x000000ffff107224 */ /* 0x000fe200008e0610 */
[----:B------:R-:W-:Y:S01]  /*0b20*/  ISETP.NE.U32.AND P1, PT, R9, RZ, PT ;  /* 0x000000ff0900720c */ /* 0x000fe20003f25070 */
[----:B------:R-:W-:Y:S01]  /*0b30*/  IMAD.X R10, RZ, RZ, R10, P2 ;  /* 0x000000ffff0a7224 */ /* 0x000fe200010e060a */
[----:B------:R-:W-:Y:S01]  /*0b40*/  @!PT LDS RZ, [RZ] ;  /* 0x00000000fffff984 */ /* 0x000fe20000000800 */
[----:B------:R-:W-:Y:S01]  /*0b50*/  @!PT LDS RZ, [RZ] ;  /* 0x00000000fffff984 */ /* 0x000fe20000000800 */
[----:B------:R-:W-:Y:S01]  /*0b60*/  @!PT LDS RZ, [RZ] ;  /* 0x00000000fffff984 */ /* 0x000fe20000000800 */
[----:B------:R1:W-:Y:S01]  /*0b70*/  LDGSTS.E [R12], desc[UR22][R14.64] ;  /* 0x000000000e0c7fae */ /* 0x0003e2000b9a1016 */
[----:B------:R-:W-:Y:S02]  /*0b80*/  LEA.HI.X R18, R8, R18, RZ, 0x2, P3 ;  /* 0x0000001208127211 */ /* 0x000fe400018f14ff */
[----:B------:R-:W-:Y:S01]  /*0b90*/  ISETP.NE.AND.EX P1, PT, R16, RZ, PT, P1 ;  /* 0x000000ff1000720c */ /* 0x000fe20003f25310 */
[----:B-1----:R-:W-:-:S12]  /*0ba0*/  IMAD R12, R7, 0x4, R12 ;  /* 0x00000004070c7824 */ /* 0x002fd800078e020c */
[----:B------:R-:W-:Y:S05]  /*0bb0*/  @P1 BRA `(.L_x_12) ;  /* 0xfffffffc00c01947 */ /* 0x000fea000383ffff */
.L_x_11:
[----:B------:R-:W-:Y:S05]  /*0bc0*/  BSYNC.RECONVERGENT B1 ;  /* 0x0000000000017941 */ /* 0x000fea0003800200 */
.L_x_10:
[----:B------:R-:W-:Y:S05]  /*0bd0*/  @!P0 BRA `(.L_x_6) ;  /* 0x0000000000f08947 */ /* 0x000fea0003800000 */
[----:B------:R-:W1:Y:S01]  /*0be0*/  S2UR UR8, SR_CgaCtaId ;  /* 0x00000000000879c3 */ /* 0x000e620000008800 */
[----:B------:R-:W2:Y:S01]  /*0bf0*/  LDCU.64 UR12, c[0x0][0x398] ;  /* 0x00007300ff0c77ac */ /* 0x000ea20008000a00 */
[C---:B------:R-:W-:Y:S01]  /*0c00*/  IMAD.SHL.U32 R9, R29.reuse, 0x4, RZ ;  /* 0x000000041d097824 */ /* 0x040fe200078e00ff */
[----:B------:R-:W-:Y:S01]  /*0c10*/  MOV R14, UR20 ;  /* 0x00000014000e7c02 */ /* 0x000fe20008000f00 */
[----:B------:R-:W-:Y:S01]  /*0c20*/  IMAD.U32 R15, RZ, RZ, UR21 ;  /* 0x00000015ff0f7e24 */ /* 0x000fe2000f8e00ff */
[C---:B------:R-:W-:Y:S01]  /*0c30*/  SHF.L.U64.HI R15, R29.reuse, 0x2, R10 ;  /* 0x000000021d0f7819 */ /* 0x040fe2000001020a */
[----:B------:R-:W-:Y:S01]  /*0c40*/  IMAD.U32 R12, RZ, RZ, UR6 ;  /* 0x00000006ff0c7e24 */ /* 0x000fe2000f8e00ff */
[----:B------:R-:W-:Y:S01]  /*0c50*/  LEA R9, P0, R14, R9, 0x2 ;  /* 0x000000090e097211 */ /* 0x000fe200078010ff */
[----:B------:R-:W-:Y:S01]  /*0c60*/  UMOV UR7, 0x400 ;  /* 0x0000040000077882 */ /* 0x000fe20000000000 */
[----:B------:R-:W-:Y:S01]  /*0c70*/  IMAD.SHL.U32 R18, R8, 0x4, RZ ;  /* 0x0000000408127824 */ /* 0x000fe200078e00ff */
[----:B------:R-:W-:Y:S01]  /*0c80*/  UIADD3 UR7, UPT, UPT, UR7, 0x80, URZ ;  /* 0x0000008007077890 */ /* 0x000fe2000fffe0ff */
[----:B------:R-:W-:Y:S01]  /*0c90*/  LEA.HI.X R12, R14, R15, R12, 0x2, P0 ;  /* 0x0000000f0e0c7211 */ /* 0x000fe200000f140c */
[----:B------:R-:W-:Y:S01]  /*0ca0*/  IMAD R24, R2, UR10, RZ ;  /* 0x0000000a02187c24 */ /* 0x000fe2000f8e02ff */
[----:B------:R-:W-:Y:S01]  /*0cb0*/  IADD3 R14, P0, PT, R29, UR20, RZ ;  /* 0x000000141d0e7c10 */ /* 0x000fe2000ff1e0ff */
[----:B------:R-:W-:Y:S01]  /*0cc0*/  UMOV UR5, URZ ;  /* 0x000000ff00057c82 */ /* 0x000fe20008000000 */
[----:B------:R-:W-:Y:S01]  /*0cd0*/  SHF.R.U32.HI R19, RZ, 0x1e, R8 ;  /* 0x0000001eff137819 */ /* 0x000fe20000011608 */
[----:B------:R-:W-:Y:S01]  /*0ce0*/  IMAD R24, R24, UR9, RZ ;  /* 0x0000000918187c24 */ /* 0x000fe2000f8e02ff */
[----:B------:R-:W-:-:S02]  /*0cf0*/  IADD3.X R15, PT, PT, R10, UR6, RZ, P0, !PT ;  /* 0x000000060a0f7c10 */ /* 0x000fc400087fe4ff */
[----:B--2---:R-:W-:Y:S02]  /*0d00*/  IADD3 R7, P1, PT, R13, UR12, RZ ;  /* 0x0000000c0d077c10 */ /* 0x004fe4000ff3e0ff */
[C---:B------:R-:W-:Y:S01]  /*0d10*/  SHF.L.U64.HI R15, R14.reuse, 0x2, R15 ;  /* 0x000000020e0f7819 */ /* 0x040fe2000001020f */
[----:B------:R-:W-:Y:S01]  /*0d20*/  IMAD.SHL.U32 R14, R14, 0x4, RZ ;  /* 0x000000040e0e7824 */ /* 0x000fe200078e00ff */
[----:B------:R-:W-:Y:S01]  /*0d30*/  IADD3.X R11, PT, PT, R11, UR13, RZ, P1, !PT ;  /* 0x0000000d0b0b7c10 */ /* 0x000fe20008ffe4ff */
[----:B-1----:R-:W-:Y:S01]  /*0d40*/  ULEA UR7, UR8, UR7, 0x18 ;  /* 0x0000000708077291 */ /* 0x002fe2000f8ec0ff */
[-C--:B------:R-:W-:Y:S01]  /*0d50*/  IADD3 R22, P1, PT, R18, R9.reuse, RZ ;  /* 0x0000000912167210 */ /* 0x080fe20007f3e0ff */
[C---:B------:R-:W-:Y:S01]  /*0d60*/  IMAD.WIDE.U32 R14, R8.reuse, 0xc, R14 ;  /* 0x0000000c080e7825 */ /* 0x040fe200078e000e */
[----:B------:R-:W-:-:S03]  /*0d70*/  LEA R20, P0, R8, R9, 0x3 ;  /* 0x0000000908147211 */ /* 0x000fc600078018ff */
[----:B------:R-:W-:Y:S01]  /*0d80*/  VIADD R16, R13, UR7 ;  /* 0x000000070d107c36 */ /* 0x000fe20008000000 */
[----:B------:R-:W-:Y:S01]  /*0d90*/  LEA.HI.X R26, R8, R12, RZ, 0x3, P0 ;  /* 0x0000000c081a7211 */ /* 0x000fe200000f1cff */
[----:B------:R-:W-:Y:S02]  /*0da0*/  IMAD.X R28, R19, 0x1, R12, P1 ;  /* 0x00000001131c7824 */ /* 0x000fe400008e060c */
[----:B------:R-:W-:Y:S02]  /*0db0*/  IMAD R13, R29, 0x4, R16 ;  /* 0x000000041d0d7824 */ /* 0x000fe400078e0210 */
[----:B------:R-:W-:Y:S02]  /*0dc0*/  VIADD R23, R15, UR5 ;  /* 0x000000050f177c36 */ /* 0x000fe40008000000 */
[C-C-:B------:R-:W-:Y:S02]  /*0dd0*/  IMAD R21, R24.reuse, 0x4, R13.reuse ;  /* 0x0000000418157824 */ /* 0x140fe400078e020d */
[----:B------:R-:W-:-:S02]  /*0de0*/  IMAD R25, R24, 0x8, R13 ;  /* 0x0000000818197824 */ /* 0x000fc400078e020d */
[----:B------:R-:W-:-:S07]  /*0df0*/  IMAD R27, R24, 0xc, R13 ;  /* 0x0000000c181b7824 */ /* 0x000fce00078e020d */
.L_x_13:
[----:B------:R-:W-:-:S04]  /*0e00*/  IADD3 R16, P0, PT, R7, R9, RZ ;  /* 0x0000000907107210 */ /* 0x000fc80007f1e0ff */
[----:B------:R-:W-:-:S05]  /*0e10*/  IADD3.X R17, PT, PT, R11, R12, RZ, P0, !PT ;  /* 0x0000000c0b117210 */ /* 0x000fca00007fe4ff */
[----:B------:R-:W-:Y:S01]  /*0e20*/  @!PT LDS RZ, [RZ] ;  /* 0x00000000fffff984 */ /* 0x000fe20000000800 */
[----:B------:R-:W-:Y:S01]  /*0e30*/  @!PT LDS RZ, [RZ] ;  /* 0x00000000fffff984 */ /* 0x000fe20000000800 */
[----:B------:R-:W-:Y:S01]  /*0e40*/  @!PT LDS RZ, [RZ] ;  /* 0x00000000fffff984 */ /* 0x000fe20000000800 */
[----:B------:R1:W-:Y:S02]  /*0e50*/  LDGSTS.E [R13], desc[UR22][R16.64] ;  /* 0x00000000100d7fae */ /* 0x0003e4000b9a1016 */
[----:B-1----:R-:W-:Y:S01]  /*0e60*/  IADD3 R16, P0, PT, R7, R22, RZ ;  /* 0x0000001607107210 */ /* 0x002fe20007f1e0ff */
[----:B------:R-:W-:-:S04]  /*0e70*/  IMAD R13, R24, 0x10, R13 ;  /* 0x00000010180d7824 */ /* 0x000fc800078e020d */
[----:B------:R-:W-:-:S05]  /*0e80*/  IMAD.X R17, R11, 0x1, R28, P0 ;  /* 0x000000010b117824 */ /* 0x000fca00000e061c */
[----:B------:R1:W-:Y:S02]  /*0e90*/  LDGSTS.E [R21], desc[UR22][R16.64] ;  /* 0x0000000010157fae */ /* 0x0003e4000b9a1016 */
[----:B-1----:R-:W-:Y:S01]  /*0ea0*/  IADD3 R16, P0, PT, R7, R20, RZ ;  /* 0x0000001407107210 */ /* 0x002fe20007f1e0ff */
[----:B------:R-:W-:-:S04]  /*0eb0*/  IMAD R21, R24, 0x10, R21 ;  /* 0x0000001018157824 */ /* 0x000fc800078e0215 */
[----:B------:R-:W-:-:S05]  /*0ec0*/  IMAD.X R17, R11, 0x1, R26, P0 ;  /* 0x000000010b117824 */ /* 0x000fca00000e061a */
[----:B------:R1:W-:Y:S02]  /*0ed0*/  LDGSTS.E [R25], desc[UR22][R16.64] ;  /* 0x0000000010197fae */ /* 0x0003e4000b9a1016 */
[----:B-1----:R-:W-:Y:S01]  /*0ee0*/  IADD3 R16, P0, PT, R7, R14, RZ ;  /* 0x0000000e07107210 */ /* 0x002fe20007f1e0ff */
[----:B------:R-:W-:Y:S01]  /*0ef0*/  IMAD R25, R24, 0x10, R25 ;  /* 0x0000001018197824 */ /* 0x000fe200078e0219 */
[----:B------:R-:W-:-:S03]  /*0f00*/  LEA R7, P1, R8, R7, 0x4 ;  /* 0x0000000708077211 */ /* 0x000fc600078220ff */
[----:B------:R-:W-:Y:S01]  /*0f10*/  IMAD.X R17, R11, 0x1, R23, P0 ;  /* 0x000000010b117824 */ /* 0x000fe200000e0617 */
[----:B------:R-:W-:Y:S02]  /*0f20*/  IADD3 R29, P0, PT, R18, R29, RZ ;  /* 0x0000001d121d7210 */ /* 0x000fe40007f1e0ff */
[----:B------:R-:W-:Y:S02]  /*0f30*/  LEA.HI.X R11, R8, R11, RZ, 0x4, P1 ;  /* 0x0000000b080b7211 */ /* 0x000fe400008f24ff */
[----:B------:R1:W-:Y:S01]  /*0f40*/  LDGSTS.E [R27], desc[UR22][R16.64] ;  /* 0x00000000101b7fae */ /* 0x0003e2000b9a1016 */
[----:B------:R-:W-:Y:S01]  /*0f50*/  IMAD.X R10, R19, 0x1, R10, P0 ;  /* 0x00000001130a7824 */ /* 0x000fe200000e060a */
[----:B------:R-:W-:-:S04]  /*0f60*/  ISETP.GE.U32.AND P0, PT, R29, R4, PT ;  /* 0x000000041d00720c */ /* 0x000fc80003f06070 */
[----:B------:R-:W-:Y:S01]  /*0f70*/  ISETP.GE.U32.AND.EX P0, PT, R10, R5, PT, P0 ;  /* 0x000000050a00720c */ /* 0x000fe20003f06100 */
[----:B-1----:R-:W-:-:S12]  /*0f80*/  IMAD R27, R24, 0x10, R27 ;  /* 0x00000010181b7824 */ /* 0x002fd800078e021b */
[----:B------:R-:W-:Y:S05]  /*0f90*/  @!P0 BRA `(.L_x_13) ;  /* 0xfffffffc00988947 */ /* 0x000fea000383ffff */
.L_x_6:
[----:B------:R-:W-:Y:S05]  /*0fa0*/  BSYNC.RECONVERGENT B0 ;  /* 0x0000000000007941 */ /* 0x000fea0003800200 */
.L_x_5:
[----:B------:R-:W-:Y:S01]  /*0fb0*/  ISETP.GT.U32.AND P0, PT, R4, R3, PT ;  /* 0x000000030400720c */ /* 0x000fe20003f04070 */
[----:B------:R-:W0:Y:S01]  /*0fc0*/  LDGDEPBAR ;  /* 0x00000000000079af */ /* 0x000e220000000000 */
[----:B------:R-:W-:Y:S02]  /*0fd0*/  BSSY.RECONVERGENT B0, `(.L_x_14) ;  /* 0x000009c000007945 */ /* 0x000fe40003800200 */
[----:B------:R-:W-:-:S13]  /*0fe0*/  ISETP.GT.U32.AND.EX P0, PT, R5, R6, PT, P0 ;  /* 0x000000060500720c */ /* 0x000fda0003f04100 */
        /* <DEDUP_REMOVED lines=17> */
[----:B------:R-:W-:Y:S01]  /*1100*/  ISETP.NE.U32.AND P2, PT, R8, RZ, PT ;  /* 0x000000ff0800720c */ /* 0x000fe20003f45070 */
[----:B------:R-:W-:-:S05]  /*1110*/  IMAD.MOV.U32 R10, RZ, RZ, RZ ;  /* 0x000000ffff0a7224 */ /* 0x000fca00078e00ff */
[----:B-1----:R-:W1:Y:S02]  /*1120*/  MUFU.RCP R13, R13 ;  /* 0x0000000d000d7308 */ /* 0x002e640000001000 */
[----:B-1----:R-:W-:-:S06]  /*1130*/  IADD3 R11, PT, PT, R13, 0xffffffe, RZ ;  /* 0x0ffffffe0d0b7810 */ /* 0x002fcc0007ffe0ff */
[----:B------:R-:W1:Y:S02]  /*1140*/  F2I.FTZ.U32.TRUNC.NTZ R11, R11 ;  /* 0x0000000b000b7305 */ /* 0x000e64000021f000 */
[----:B-1----:R-:W-:-:S04]  /*1150*/  IMAD R9, R9, R11, RZ ;  /* 0x0000000b09097224 */ /* 0x002fc800078e02ff */
[----:B------:R-:W-:-:S04]  /*1160*/  IMAD.HI.U32 R9, R11, R9, R10 ;  /* 0x000000090b097227 */ /* 0x000fc800078e000a */
[----:B------:R-:W-:Y:S02]  /*1170*/  IMAD.MOV.U32 R11, RZ, RZ, RZ ;  /* 0x000000ffff0b7224 */ /* 0x000fe400078e00ff */
[----:B------:R-:W-:-:S04]  /*1180*/  IMAD.HI.U32 R10, R9, R12, RZ ;  /* 0x0000000c090a7227 */ /* 0x000fc800078e00ff */
[----:B------:R-:W-:-:S04]  /*1190*/  IMAD.MOV R9, RZ, RZ, -R10 ;  /* 0x000000ffff097224 */ /* 0x000fc800078e0a0a */
[----:B------:R-:W-:-:S05]  /*11a0*/  IMAD R9, R8, R9, R12 ;  /* 0x0000000908097224 */ /* 0x000fca00078e020c */
[----:B------:R-:W-:-:S13]  /*11b0*/  ISETP.GE.U32.AND P0, PT, R9, R8, PT ;  /* 0x000000080900720c */ /* 0x000fda0003f06070 */
[----:B------:R-:W-:Y:S02]  /*11c0*/  @P0 IMAD.IADD R9, R9, 0x1, -R8 ;  /* 0x0000000109090824 */ /* 0x000fe400078e0a08 */
[----:B------:R-:W-:-:S03]  /*11d0*/  @P0 VIADD R10, R10, 0x1 ;  /* 0x000000010a0a0836 */ /* 0x000fc60000000000 */
[----:B------:R-:W-:-:S13]  /*11e0*/  ISETP.GE.U32.AND P1, PT, R9, R8, PT ;  /* 0x000000080900720c */ /* 0x000fda0003f26070 */
[----:B------:R-:W-:Y:S01]  /*11f0*/  @P1 VIADD R10, R10, 0x1 ;  /* 0x000000010a0a1836 */ /* 0x000fe20000000000 */
[----:B------:R-:W-:Y:S01]  /*1200*/  @!P2 LOP3.LUT R10, RZ, R8, RZ, 0x33, !PT ;  /* 0x00000008ff0aa212 */ /* 0x000fe200078e33ff */
[----:B------:R-:W-:Y:S06]  /*1210*/  BRA `(.L_x_18) ;  /* 0x00000000000c7947 */ /* 0x000fec0003800000 */
.L_x_17:
[----:B------:R-:W-:Y:S01]  /*1220*/  IMAD.MOV.U32 R9, RZ, RZ, R12 ;  /* 0x000000ffff097224 */ /* 0x000fe200078e000c */
[----:B------:R-:W-:-:S07]  /*1230*/  MOV R14, 0x1250 ;  /* 0x00001250000e7802 */ /* 0x000fce0000000f00 */
[----:B------:R-:W-:Y:S05]  /*1240*/  CALL.REL.NOINC `($__internal_0_$__cuda_sm20_div_u64) ;  /* 0x0000000800f47944 */ /* 0x000fea0003c00000 */
.L_x_18:
[----:B------:R-:W-:Y:S05]  /*1250*/  BSYNC.RECONVERGENT B1 ;  /* 0x0000000000017941 */ /* 0x000fea0003800200 */
.L_x_16:
[----:B------:R-:W-:Y:S01]  /*1260*/  IADD3 R7, P0, PT, R10, R7, RZ ;  /* 0x000000070a077210 */ /* 0x000fe20007f1e0ff */
[----:B------:R-:W1:Y:S01]  /*1270*/  LDC R12, c[0x0][0x3b0] ;  /* 0x0000ec00ff0c7b82 */ /* 0x000e620000000800 */
[----:B------:R-:W-:Y:S02]  /*1280*/  BSSY.RECONVERGENT B1, `(.L_x_19) ;  /* 0x0000031000017945 */ /* 0x000fe40003800200 */
[C---:B------:R-:W-:Y:S01]  /*1290*/  LOP3.LUT R9, R7.reuse, 0x3, RZ, 0xc0, !PT ;  /* 0x0000000307097812 */ /* 0x040fe200078ec0ff */
[----:B------:R-:W-:Y:S01]  /*12a0*/  IMAD.X R10, RZ, RZ, R11, P0 ;  /* 0x000000ffff0a7224 */ /* 0x000fe200000e060b */
[----:B------:R-:W-:Y:S02]  /*12b0*/  ISETP.GE.U32.AND P0, PT, R7, 0x3, PT ;  /* 0x000000030700780c */ /* 0x000fe40003f06070 */
[----:B------:R-:W-:Y:S02]  /*12c0*/  ISETP.NE.U32.AND P1, PT, R9, 0x3, PT ;  /* 0x000000030900780c */ /* 0x000fe40003f25070 */
[----:B------:R-:W-:-:S02]  /*12d0*/  ISETP.GE.U32.AND.EX P0, PT, R10, RZ, PT, P0 ;  /* 0x000000ff0a00720c */ /* 0x000fc40003f06100 */
[----:B------:R-:W-:Y:S02]  /*12e0*/  ISETP.NE.AND.EX P1, PT, RZ, RZ, PT, P1 ;  /* 0x000000ffff00720c */ /* 0x000fe40003f25310 */
[----:B-1----:R-:W-:-:S11]  /*12f0*/  SHF.R.S32.HI R13, RZ, 0x1f, R12 ;  /* 0x0000001fff0d7819 */ /* 0x002fd6000001140c */
[----:B------:R-:W-:Y:S05]  /*1300*/  @!P1 BRA `(.L_x_20) ;  /* 0x0000000000a09947 */ /* 0x000fea0003800000 */
[----:B------:R-:W1:Y:S01]  /*1310*/  S2UR UR7, SR_CgaCtaId ;  /* 0x00000000000779c3 */ /* 0x000e620000008800 */
[----:B------:R-:W2:Y:S01]  /*1320*/  LDCU.64 UR12, c[0x0][0x3a8] ;  /* 0x00007500ff0c77ac */ /* 0x000ea20008000a00 */
[----:B------:R-:W-:Y:S01]  /*1330*/  IMAD.U32 R10, RZ, RZ, UR20 ;  /* 0x00000014ff0a7e24 */ /* 0x000fe2000f8e00ff */
[----:B------:R-:W-:Y:S01]  /*1340*/  SHF.L.U32 R15, R3, 0x2, RZ ;  /* 0x00000002030f7819 */ /* 0x000fe200000006ff */
[----:B------:R-:W-:Y:S01]  /*1350*/  VIADD R9, R7, 0x1 ;  /* 0x0000000107097836 */ /* 0x000fe20000000000 */
[----:B------:R-:W-:Y:S01]  /*1360*/  UMOV UR5, 0x400 ;  /* 0x0000040000057882 */ /* 0x000fe20000000000 */
[----:B------:R-:W-:Y:S01]  /*1370*/  IMAD.U32 R16, RZ, RZ, UR6 ;  /* 0x00000006ff107e24 */ /* 0x000fe2000f8e00ff */
[----:B------:R-:W-:Y:S01]  /*1380*/  UIADD3 UR5, UPT, UPT, UR5, 0x80, URZ ;  /* 0x0000008005057890 */ /* 0x000fe2000fffe0ff */
[----:B------:R-:W3:Y:S01]  /*1390*/  LDC R14, c[0x0][0x388] ;  /* 0x0000e200ff0e7b82 */ /* 0x000ee20000000800 */
[----:B------:R-:W-:Y:S01]  /*13a0*/  SHF.L.U64.HI R7, R3, 0x2, R6 ;  /* 0x0000000203077819 */ /* 0x000fe20000010206 */
[----:B------:R-:W-:Y:S01]  /*13b0*/  IMAD.U32 R11, RZ, RZ, UR21 ;  /* 0x00000015ff0b7e24 */ /* 0x000fe2000f8e00ff */
[----:B------:R-:W-:Y:S01]  /*13c0*/  LEA R15, P1, R10, R15, 0x2 ;  /* 0x0000000f0a0f7211 */ /* 0x000fe200078210ff */
[----:B------:R-:W-:Y:S01]  /*13d0*/  IMAD R11, R2, UR10, RZ ;  /* 0x0000000a020b7c24 */ /* 0x000fe2000f8e02ff */
[----:B------:R-:W-:-:S02]  /*13e0*/  LOP3.LUT R9, R9, 0x3, RZ, 0xc0, !PT ;  /* 0x0000000309097812 */ /* 0x000fc400078ec0ff */
[----:B------:R-:W-:Y:S01]  /*13f0*/  LEA.HI.X R16, R10, R7, R16, 0x2, P1 ;  /* 0x000000070a107211 */ /* 0x000fe200008f1410 */
[----:B------:R-:W-:Y:S01]  /*1400*/  IMAD R18, R11, UR9, RZ ;  /* 0x000000090b127c24 */ /* 0x000fe2000f8e02ff */
[----:B------:R-:W-:Y:S02]  /*1410*/  IADD3 R9, P3, PT, RZ, -R9, RZ ;  /* 0x80000009ff097210 */ /* 0x000fe40007f7e0ff */
[----:B--2---:R-:W-:-:S04]  /*1420*/  IADD3 R15, P1, P2, R15, UR12, R12 ;  /* 0x0000000c0f0f7c10 */ /* 0x004fc8000fa3e00c */
[----:B------:R-:W-:Y:S01]  /*1430*/  IADD3.X R16, PT, PT, R16, UR13, R13, P1, P2 ;  /* 0x0000000d10107c10 */ /* 0x000fe20008fe440d */
[----:B-1----:R-:W-:-:S06]  /*1440*/  ULEA UR5, UR7, UR5, 0x18 ;  /* 0x0000000507057291 */ /* 0x002fcc000f8ec0ff */
[----:B------:R-:W-:-:S04]  /*1450*/  VIADD R7, R12, UR5 ;  /* 0x000000050c077c36 */ /* 0x000fc80008000000 */
[----:B---3--:R-:W-:Y:S02]  /*1460*/  IMAD R10, R14, 0x200, R7 ;  /* 0x000002000e0a7824 */ /* 0x008fe400078e0207 */
[----:B------:R-:W-:Y:S02]  /*1470*/  IMAD.X R14, RZ, RZ, -0x1, P3 ;  /* 0xffffffffff0e7424 */ /* 0x000fe400018e06ff */
[----:B------:R-:W-:-:S07]  /*1480*/  IMAD R7, R3, 0x4, R10 ;  /* 0x0000000403077824 */ /* 0x000fce00078e020a */
.L_x_21:
[----:B------:R-:W-:Y:S01]  /*1490*/  IADD3 R9, P1, PT, R9, 0x1, RZ ;  /* 0x0000000109097810 */ /* 0x000fe20007f3e0ff */
[----:B------:R-:W-:Y:S01]  /*14a0*/  IMAD.MOV.U32 R10, RZ, RZ, R15 ;  /* 0x000000ffff0a7224 */ /* 0x000fe200078e000f */
[C---:B------:R-:W-:Y:S01]  /*14b0*/  IADD3 R3, P2, PT, R8.reuse, R3, RZ ;  /* 0x0000000308037210 */ /* 0x040fe20007f5e0ff */
[----:B------:R-:W-:Y:S01]  /*14c0*/  IMAD.MOV.U32 R11, RZ, RZ, R16 ;  /* 0x000000ffff0b7224 */ /* 0x000fe200078e0010 */
[----:B------:R-:W-:Y:S01]  /*14d0*/  LEA R15, P3, R8, R15, 0x2 ;  /* 0x0000000f080f7211 */ /* 0x000fe200078610ff */
[----:B------:R-:W-:Y:S01]  /*14e0*/  IMAD.X R14, RZ, RZ, R14, P1 ;  /* 0x000000ffff0e7224 */ /* 0x000fe200008e060e */
[----:B------:R-:W-:Y:S02]  /*14f0*/  ISETP.NE.U32.AND P1, PT, R9, RZ, PT ;  /* 0x000000ff0900720c */ /* 0x000fe40003f25070 */
[----:B------:R-:W-:Y:S01]  /*1500*/  @!PT LDS RZ, [RZ] ;  /* 0x00000000fffff984 */ /* 0x000fe20000000800 */
[----:B------:R-:W-:Y:S01]  /*1510*/  @!PT LDS RZ, [RZ] ;  /* 0x00000000fffff984 */ /* 0x000fe20000000800 */
[----:B------:R-:W-:Y:S01]  /*1520*/  @!PT LDS RZ, [RZ] ;  /* 0x00000000fffff984 */ /* 0x000fe20000000800 */
[----:B------:R1:W-:Y:S01]  /*1530*/  LDGSTS.E [R7+0x80], desc[UR22][R10.64] ;  /* 0x000800000a077fae */ /* 0x0003e2000b9a1016 */
[----:B------:R-:W-:Y:S02]  /*1540*/  IADD3.X R6, PT, PT, RZ, R6, RZ, P2, !PT ;  /* 0x00000006ff067210 */ /* 0x000fe400017fe4ff */
[----:B------:R-:W-:-:S02]  /*1550*/  ISETP.NE.AND.EX P1, PT, R14, RZ, PT, P1 ;  /* 0x000000ff0e00720c */ /* 0x000fc40003f25310 */
[----:B------:R-:W-:Y:S01]  /*1560*/  LEA.HI.X R16, R8, R16, RZ, 0x2, P3 ;  /* 0x0000001008107211 */ /* 0x000fe200018f14ff */
[----:B-1----:R-:W-:-:S10]  /*1570*/  IMAD R7, R18, 0x4, R7 ;  /* 0x0000000412077824 */ /* 0x002fd400078e0207 */
[----:B------:R-:W-:Y:S05]  /*1580*/  @P1 BRA `(.L_x_21) ;  /* 0xfffffffc00c01947 */ /* 0x000fea000383ffff */
.L_x_20:
[----:B------:R-:W-:Y:S05]  /*1590*/  BSYNC.RECONVERGENT B1 ;  /* 0x0000000000017941 */ /* 0x000fea0003800200 */
.L_x_19:
[----:B------:R-:W-:Y:S05]  /*15a0*/  @!P0 BRA `(.L_x_15) ;  /* 0x0000000000f88947 */ /* 0x000fea0003800000 */
[----:B------:R-:W1:Y:S01]  /*15b0*/  S2UR UR7, SR_CgaCtaId ;  /* 0x00000000000779c3 */ /* 0x000e620000008800 */
[----:B------:R-:W-:Y:S01]  /*15c0*/  UMOV UR5, 0x400 ;  /* 0x0000040000057882 */ /* 0x000fe20000000000 */
[----:B------:R-:W2:Y:S01]  /*15d0*/  LDCU.64 UR12, c[0x0][0x3a8] ;  /* 0x00007500ff0c77ac */ /* 0x000ea20008000a00 */
[C---:B------:R-:W-:Y:S01]  /*15e0*/  IADD3 R14, P0, PT, R3.reuse, UR20, RZ ;  /* 0x00000014030e7c10 */ /* 0x040fe2000ff1e0ff */
[C---:B------:R-:W-:Y:S01]  /*15f0*/  IMAD.SHL.U32 R9, R3.reuse, 0x4, RZ ;  /* 0x0000000403097824 */ /* 0x040fe200078e00ff */
[----:B------:R-:W-:Y:S01]  /*1600*/  UIADD3 UR5, UPT, UPT, UR5, 0x80, URZ ;  /* 0x0000008005057890 */ /* 0x000fe2000fffe0ff */
[----:B------:R-:W-:Y:S02]  /*1610*/  IMAD.U32 R10, RZ, RZ, UR20 ;  /* 0x00000014ff0a7e24 */ /* 0x000fe4000f8e00ff */
[----:B------:R-:W3:Y:S01]  /*1620*/  LDC R16, c[0x0][0x388] ;  /* 0x0000e200ff107b82 */ /* 0x000ee20000000800 */
[----:B------:R-:W-:Y:S01]  /*1630*/  IMAD.U32 R11, RZ, RZ, UR21 ;  /* 0x00000015ff0b7e24 */ /* 0x000fe2000f8e00ff */
[----:B------:R-:W-:Y:S01]  /*1640*/  SHF.L.U64.HI R11, R3, 0x2, R6 ;  /* 0x00000002030b7819 */ /* 0x000fe20000010206 */
[----:B------:R-:W-:Y:S01]  /*1650*/  IMAD.U32 R17, RZ, RZ, UR6 ;  /* 0x00000006ff117e24 */ /* 0x000fe2000f8e00ff */
[----:B------:R-:W-:Y:S01]  /*1660*/  LEA R9, P2, R10, R9, 0x2 ;  /* 0x000000090a097211 */ /* 0x000fe200078410ff */
[----:B------:R-:W-:-:S03]  /*1670*/  IMAD R21, R2, UR10, RZ ;  /* 0x0000000a02157c24 */ /* 0x000fc6000f8e02ff */
[----:B------:R-:W-:Y:S01]  /*1680*/  LEA.HI.X R10, R10, R11, R17, 0x2, P2 ;  /* 0x0000000b0a0a7211 */ /* 0x000fe200010f1411 */
[----:B------:R-:W-:Y:S01]  /*1690*/  IMAD R21, R21, UR9, RZ ;  /* 0x0000000915157c24 */ /* 0x000fe2000f8e02ff */
[----:B--2---:R-:W-:Y:S01]  /*16a0*/  IADD3 R7, P1, PT, R12, UR12, RZ ;  /* 0x0000000c0c077c10 */ /* 0x004fe2000ff3e0ff */
[----:B-1----:R-:W-:-:S03]  /*16b0*/  ULEA UR5, UR7, UR5, 0x18 ;  /* 0x0000000507057291 */ /* 0x002fc6000f8ec0ff */
[----:B------:R-:W-:Y:S02]  /*16c0*/  IADD3.X R11, PT, PT, R13, UR13, RZ, P1, !PT ;  /* 0x0000000d0d0b7c10 */ /* 0x000fe40008ffe4ff */
[----:B------:R-:W-:Y:S02]  /*16d0*/  SHF.R.U32.HI R13, RZ, 0x1e, R8 ;  /* 0x0000001eff0d7819 */ /* 0x000fe40000011608 */
[----:B------:R-:W-:Y:S01]  /*16e0*/  LEA R22, P1, R8, R9, 0x3 ;  /* 0x0000000908167211 */ /* 0x000fe200078218ff */
[----:B------:R-:W-:Y:S01]  /*16f0*/  VIADD R15, R12, UR5 ;  /* 0x000000050c0f7c36 */ /* 0x000fe20008000000 */
[----:B------:R-:W-:Y:S01]  /*1700*/  UMOV UR5, URZ ;  /* 0x000000ff00057c82 */ /* 0x000fe20008000000 */
[C---:B------:R-:W-:Y:S01]  /*1710*/  IMAD.SHL.U32 R12, R8.reuse, 0x4, RZ ;  /* 0x00000004080c7824 */ /* 0x040fe200078e00ff */
[----:B------:R-:W-:Y:S01]  /*1720*/  LEA.HI.X R28, R8, R10, RZ, 0x3, P1 ;  /* 0x0000000a081c7211 */ /* 0x000fe200008f1cff */
[----:B---3--:R-:W-:Y:S01]  /*1730*/  IMAD R16, R16, 0x200, R15 ;  /* 0x0000020010107824 */ /* 0x008fe200078e020f */
[----:B------:R-:W-:-:S02]  /*1740*/  IADD3.X R15, PT, PT, R6, UR6, RZ, P0, !PT ;  /* 0x00000006060f7c10 */ /* 0x000fc400087fe4ff */
[----:B------:R-:W-:Y:S01]  /*1750*/  IADD3 R20, P0, PT, R12, R9, RZ ;  /* 0x000000090c147210 */ /* 0x000fe20007f1e0ff */
[----:B------:R-:W-:Y:S01]  /*1760*/  IMAD R2, R3, 0x4, R16 ;  /* 0x0000000403027824 */ /* 0x000fe200078e0210 */
[C---:B------:R-:W-:Y:S01]  /*1770*/  SHF.L.U64.HI R15, R14.reuse, 0x2, R15 ;  /* 0x000000020e0f7819 */ /* 0x040fe2000001020f */
[----:B------:R-:W-:Y:S01]  /*1780*/  IMAD.SHL.U32 R14, R14, 0x4, RZ ;  /* 0x000000040e0e7824 */ /* 0x000fe200078e00ff */
[----:B------:R-:W-:Y:S01]  /*1790*/  IADD3.X R26, PT, PT, R13, R10, RZ, P0, !PT ;  /* 0x0000000a0d1a7210 */ /* 0x000fe200007fe4ff */
[----:B------:R-:W-:Y:S02]  /*17a0*/  IMAD R24, R21, 0x4, R2 ;  /* 0x0000000415187824 */ /* 0x000fe400078e0202 */
[----:B------:R-:W-:-:S04]  /*17b0*/  IMAD.WIDE.U32 R14, R8, 0xc, R14 ;  /* 0x0000000c080e7825 */ /* 0x000fc800078e000e */
[----:B------:R-:W-:Y:S02]  /*17c0*/  VIADD R23, R15, UR5 ;  /* 0x000000050f177c36 */ /* 0x000fe40008000000 */
[C-C-:B------:R-:W-:Y:S02]  /*17d0*/  IMAD R25, R21.reuse, 0x8, R2.reuse ;  /* 0x0000000815197824 */ /* 0x140fe400078e0202 */
[----:B------:R-:W-:-:S07]  /*17e0*/  IMAD R27, R21, 0xc, R2 ;  /* 0x0000000c151b7824 */ /* 0x000fce00078e0202 */
.L_x_22:
[----:B------:R-:W-:-:S05]  /*17f0*/  IADD3 R18, P0, PT, R7, R9, RZ ;  /* 0x0000000907127210 */ /* 0x000fca0007f1e0ff */
[----:B------:R-:W-:Y:S01]  /*1800*/  IMAD.X R19, R11, 0x1, R10, P0 ;  /* 0x000000010b137824 */ /* 0x000fe200000e060a */
[----:B------:R-:W-:-:S04]  /*1810*/  IADD3 R16, P0, PT, R7, R20, RZ ;  /* 0x0000001407107210 */ /* 0x000fc80007f1e0ff */
[----:B------:R-:W-:Y:S01]  /*1820*/  @!PT LDS RZ, [RZ] ;  /* 0x00000000fffff984 */ /* 0x000fe20000000800 */
[----:B------:R-:W-:Y:S01]  /*1830*/  @!PT LDS RZ, [RZ] ;  /* 0x00000000fffff984 */ /* 0x000fe20000000800 */
[----:B------:R-:W-:Y:S01]  /*1840*/  @!PT LDS RZ, [RZ] ;  /* 0x00000000fffff984 */ /* 0x000fe20000000800 */
[----:B------:R1:W-:Y:S01]  /*1850*/  LDGSTS.E [R2+0x80], desc[UR22][R18.64] ;  /* 0x0008000012027fae */ /* 0x0003e2000b9a1016 */
[----:B------:R-:W-:-:S05]  /*1860*/  IMAD.X R17, R11, 0x1, R26, P0 ;  /* 0x000000010b117824 */ /* 0x000fca00000e061a */
[----:B------:R2:W-:Y:S01]  /*1870*/  LDGSTS.E [R24+0x80], desc[UR22][R16.64] ;  /* 0x0008000010187fae */ /* 0x0005e2000b9a1016 */
[----:B-1----:R-:W-:Y:S01]  /*1880*/  IMAD R2, R21, 0x10, R2 ;  /* 0x0000001015027824 */ /* 0x002fe200078e0202 */
[----:B--2---:R-:W-:Y:S01]  /*1890*/  IADD3 R16, P0, PT, R7, R22, RZ ;  /* 0x0000001607107210 */ /* 0x004fe20007f1e0ff */
[----:B------:R-:W-:-:S04]  /*18a0*/  IMAD R24, R21, 0x10, R24 ;  /* 0x0000001015187824 */ /* 0x000fc800078e0218 */
[----:B------:R-:W-:Y:S01]  /*18b0*/  IMAD.X R17, R11, 0x1, R28, P0 ;  /* 0x000000010b117824 */ /* 0x000fe200000e061c */
[----:B------:R-:W-:Y:S02]  /*18c0*/  IADD3 R18, P0, PT, R7, R14, RZ ;  /* 0x0000000e07127210 */ /* 0x000fe40007f1e0ff */
[----:B------:R-:W-:Y:S02]  /*18d0*/  LEA R7, P1, R8, R7, 0x4 ;  /* 0x0000000708077211 */ /* 0x000fe400078220ff */
[----:B------:R1:W-:Y:S01]  /*18e0*/  LDGSTS.E [R25+0x80], desc[UR22][R16.64] ;  /* 0x0008000010197fae */ /* 0x0003e2000b9a1016 */
[----:B------:R-:W-:Y:S01]  /*18f0*/  IMAD.X R19, R11, 0x1, R23, P0 ;  /* 0x000000010b137824 */ /* 0x000fe200000e0617 */
[----:B------:R-:W-:Y:S02]  /*1900*/  IADD3 R3, P0, PT, R12, R3, RZ ;  /* 0x000000030c037210 */ /* 0x000fe40007f1e0ff */
[----:B------:R-:W-:Y:S02]  /*1910*/  LEA.HI.X R11, R8, R11, RZ, 0x4, P1 ;  /* 0x0000000b080b7211 */ /* 0x000fe400008f24ff */
[----:B------:R2:W-:Y:S01]  /*1920*/  LDGSTS.E [R27+0x80], desc[UR22][R18.64] ;  /* 0x00080000121b7fae */ /* 0x0005e2000b9a1016 */
[----:B------:R-:W-:Y:S01]  /*1930*/  IMAD.X R6, R13, 0x1, R6, P0 ;  /* 0x000000010d067824 */ /* 0x000fe200000e0606 */
[----:B------:R-:W-:-:S04]  /*1940*/  ISETP.GE.U32.AND P0, PT, R3, R4, PT ;  /* 0x000000040300720c */ /* 0x000fc80003f06070 */
[----:B------:R-:W-:Y:S02]  /*1950*/  ISETP.GE.U32.AND.EX P0, PT, R6, R5, PT, P0 ;  /* 0x000000050600720c */ /* 0x000fe40003f06100 */
[C---:B-1----:R-:W-:Y:S01]  /*1960*/  LEA R25, R21.reuse, R25, 0x4 ;  /* 0x0000001915197211 */ /* 0x042fe200078e20ff */
[----:B--2---:R-:W-:-:S10]  /*1970*/  IMAD R27, R21, 0x10, R27 ;  /* 0x00000010151b7824 */ /* 0x004fd400078e021b */
[----:B------:R-:W-:Y:S05]  /*1980*/  @!P0 BRA `(.L_x_22) ;  /* 0xfffffffc00988947 */ /* 0x000fea000383ffff */
.L_x_15:
[----:B------:R-:W-:Y:S05]  /*1990*/  BSYNC.RECONVERGENT B0 ;  /* 0x0000000000007941 */ /* 0x000fea0003800200 */
.L_x_14:
[----:B------:R-:W0:Y:S01]  /*19a0*/  LDGDEPBAR ;  /* 0x00000000000079af */ /* 0x000e220000000000 */
[----:B------:R-:W-:-:S04]  /*19b0*/  DEPBAR.LE SB0, 0x0 ;  /* 0x000080000000791a */ /* 0x000fc80000000000 */
[----:B------:R-:W-:Y:S06]  /*19c0*/  BAR.SYNC.DEFER_BLOCKING 0x0 ;  /* 0x0000000000007b1d */ /* 0x000fec0000010000 */
.L_x_4:
[----:B------:R-:W-:-:S13]  /*19d0*/  ISETP.NE.AND P0, PT, R0, UR19, PT ;  /* 0x0000001300007c0c */ /* 0x000fda000bf05270 */
[----:B------:R-:W-:Y:S05]  /*19e0*/  @!P0 BRA `(.L_x_23) ;  /* 0x0000000000888947 */ /* 0x000fea0003800000 */
[----:B------:R-:W1:Y:S02]  /*19f0*/  LDC R4, c[0x0][0x388] ;  /* 0x0000e200ff047b82 */ /* 0x000e640000000800 */
[----:B-1----:R-:W-:-:S13]  /*1a00*/  ISETP.GE.AND P0, PT, R4, 0x1, PT ;  /* 0x000000010400780c */ /* 0x002fda0003f06270 */
[----:B------:R-:W-:Y:S05]  /*1a10*/  @!P0 EXIT ;  /* 0x000000000000894d */ /* 0x000fea0003800000 */
[----:B------:R-:W1:Y:S01]  /*1a20*/  S2R R7, SR_CgaCtaId ;  /* 0x0000000000077919 */ /* 0x000e620000008800 */
[----:B------:R-:W2:Y:S01]  /*1a30*/  LDC R3, c[0x0][0x3b0] ;  /* 0x0000ec00ff037b82 */ /* 0x000ea20000000800 */
[----:B------:R-:W3:Y:S01]  /*1a40*/  LDCU UR7, c[0x0][0x3a0] ;  /* 0x00007400ff0777ac */ /* 0x000ee20008000800 */
[----:B------:R-:W-:Y:S01]  /*1a50*/  MOV R2, 0x400 ;  /* 0x0000040000027802 */ /* 0x000fe20000000f00 */
[----:B------:R-:W3:Y:S01]  /*1a60*/  S2R R5, SR_TID.X ;  /* 0x0000000000057919 */ /* 0x000ee20000002100 */
[----:B------:R-:W4:Y:S03]  /*1a70*/  LDCU.64 UR4, c[0x0][0x390] ;  /* 0x00007200ff0477ac */ /* 0x000f260008000a00 */
[----:B------:R-:W-:Y:S01]  /*1a80*/  VIADD R6, R2, 0x80 ;  /* 0x0000008002067836 */ /* 0x000fe20000000000 */
[----:B----4-:R-:W-:Y:S01]  /*1a90*/  ULEA UR4, UP0, UR20, UR4, 0x2 ;  /* 0x0000000414047291 */ /* 0x010fe2000f8010ff */
[----:B--2---:R-:W-:-:S02]  /*1aa0*/  IMAD R2, R4, 0x200, R3 ;  /* 0x0000020004027824 */ /* 0x004fc400078e0203 */
[----:B------:R-:W-:Y:S01]  /*1ab0*/  IMAD.MOV R4, RZ, RZ, -R4 ;  /* 0x000000ffff047224 */ /* 0x000fe200078e0a04 */
[----:B------:R-:W-:Y:S01]  /*1ac0*/  ULEA.HI.X UR5, UR20, UR5, UR6, 0x2, UP0 ;  /* 0x0000000514057291 */ /* 0x000fe200080f1406 */
[----:B-1----:R-:W-:Y:S02]  /*1ad0*/  LEA R6, R7, R6, 0x18 ;  /* 0x0000000607067211 */ /* 0x002fe400078ec0ff */
[C---:B---3--:R-:W-:Y:S01]  /*1ae0*/  LEA R3, R5.reuse, UR7, 0x2 ;  /* 0x0000000705037c11 */ /* 0x048fe2000f8e10ff */
[----:B------:R-:W-:-:S04]  /*1af0*/  IMAD R2, R5, 0x4, R2 ;  /* 0x0000000405027824 */ /* 0x000fc800078e0202 */
[----:B------:R-:W-:Y:S01]  /*1b00*/  IMAD.IADD R7, R6, 0x1, R3 ;  /* 0x0000000106077824 */ /* 0x000fe200078e0203 */
[----:B------:R-:W-:-:S07]  /*1b10*/  IADD3 R6, PT, PT, R2, 0x80, R6 ;  /* 0x0000008002067810 */ /* 0x000fce0007ffe006 */
.L_x_24:
[----:B------:R-:W-:Y:S01]  /*1b20*/  ISETP.GE.AND P0, PT, R5, R0, PT ;  /* 0x000000000500720c */ /* 0x000fe20003f06270 */
[----:B------:R-:W-:Y:S02]  /*1b30*/  IMAD.U32 R2, RZ, RZ, UR4 ;  /* 0x00000004ff027e24 */ /* 0x000fe4000f8e00ff */
[----:B------:R-:W-:Y:S02]  /*1b40*/  IMAD.U32 R3, RZ, RZ, UR5 ;  /* 0x00000005ff037e24 */ /* 0x000fe4000f8e00ff */
[----:B------:R-:W-:-:S08]  /*1b50*/  VIADD R4, R4, 0x1 ;  /* 0x0000000104047836 */ /* 0x000fd00000000000 */
[----:B------:R1:W-:Y:S01]  /*1b60*/  @!P0 LDS R8, [R7] ;  /* 0x0000000007088984 */ /* 0x0003e20000000800 */
[----:B------:R-:W-:-:S03]  /*1b70*/  @!P0 IMAD.WIDE R2, R5, 0x4, R2 ;  /* 0x0000000405028825 */ /* 0x000fc600078e0202 */
[----:B------:R2:W3:Y:S01]  /*1b80*/  @!P0 LDS R9, [R6] ;  /* 0x0000000006098984 */ /* 0x0004e20000000800 */
[----:B------:R-:W-:Y:S01]  /*1b90*/  VIADD R5, R5, 0x80 ;  /* 0x0000008005057836 */ /* 0x000fe20000000000 */
[----:B-1----:R-:W-:Y:S01]  /*1ba0*/  IADD3 R7, PT, PT, R7, 0x200, RZ ;  /* 0x0000020007077810 */ /* 0x002fe20007ffe0ff */
[----:B--2---:R-:W-:Y:S02]  /*1bb0*/  VIADD R6, R6, 0x200 ;  /* 0x0000020006067836 */ /* 0x004fe40000000000 */
[----:B---3--:R-:W-:-:S05]  /*1bc0*/  @!P0 FADD R9, R8, R9 ;  /* 0x0000000908098221 */ /* 0x008fca0000000000 */
[----:B------:R1:W-:Y:S01]  /*1bd0*/  @!P0 STG.E desc[UR22][R2.64], R9 ;  /* 0x0000000902008986 */ /* 0x0003e2000c101916 */
[----:B------:R-:W-:-:S13]  /*1be0*/  ISETP.NE.AND P0, PT, R4, RZ, PT ;  /* 0x000000ff0400720c */ /* 0x000fda0003f05270 */
[----:B-1----:R-:W-:Y:S05]  /*1bf0*/  @P0 BRA `(.L_x_24) ;  /* 0xfffffffc00c80947 */ /* 0x002fea000383ffff */
[----:B------:R-:W-:Y:S05]  /*1c00*/  EXIT ;  /* 0x000000000000794d */ /* 0x000fea0003800000 */
.L_x_23:
        /* <DEDUP_REMOVED lines=19> */
.L_x_25:
[----:B-1----:R-:W-:Y:S01]  /*1d40*/  LDS R7, [R6] ;  /* 0x0000000006077984 */ /* 0x002fe20000000800 */
[----:B------:R-:W-:Y:S01]  /*1d50*/  IADD3 R0, PT, PT, R0, 0x1, RZ ;  /* 0x0000000100007810 */ /* 0x000fe20007ffe0ff */
[----:B------:R-:W-:Y:S02]  /*1d60*/  IMAD.U32 R2, RZ, RZ, UR4 ;  /* 0x00000004ff027e24 */ /* 0x000fe4000f8e00ff */
[----:B------:R-:W1:Y:S01]  /*1d70*/  LDS R8, [R4] ;  /* 0x0000000004087984 */ /* 0x000e620000000800 */
[----:B------:R-:W-:Y:S01]  /*1d80*/  ISETP.NE.AND P0, PT, R0, RZ, PT ;  /* 0x000000ff0000720c */ /* 0x000fe20003f05270 */
[----:B------:R-:W-:Y:S02]  /*1d90*/  IMAD.U32 R3, RZ, RZ, UR5 ;  /* 0x00000005ff037e24 */ /* 0x000fe4000f8e00ff */
[----:B------:R-:W-:-:S04]  /*1da0*/  IMAD.WIDE R2, R5, 0x4, R2 ;  /* 0x0000000405027825 */ /* 0x000fc800078e0202 */
[----:B-1----:R-:W-:-:S05]  /*1db0*/  FADD R7, R7, R8 ;  /* 0x0000000807077221 */ /* 0x002fca0000000000 */
[----:B------:R1:W-:Y:S01]  /*1dc0*/  STG.E desc[UR22][R2.64], R7 ;  /* 0x0000000702007986 */ /* 0x0003e2000c101916 */
[----:B------:R-:W-:Y:S05]  /*1dd0*/  @!P0 EXIT ;  /* 0x000000000000894d */ /* 0x000fea0003800000 */
[----:B------:R-:W-:Y:S02]  /*1de0*/  VIADD R4, R4, 0x200 ;  /* 0x0000020004047836 */ /* 0x000fe40000000000 */
[----:B------:R-:W-:Y:S02]  /*1df0*/  VIADD R6, R6, 0x200 ;  /* 0x0000020006067836 */ /* 0x000fe40000000000 */
[----:B------:R-:W-:Y:S01]  /*1e00*/  VIADD R5, R5, 0x80 ;  /* 0x0000008005057836 */ /* 0x000fe20000000000 */
[----:B------:R-:W-:Y:S06]  /*1e10*/  BRA `(.L_x_25) ;  /* 0xfffffffc00c87947 */ /* 0x000fec000383ffff */
        .weak           $__internal_0_$__cuda_sm20_div_u64
        .type           $__internal_0_$__cuda_sm20_div_u64,@function
        .size           $__internal_0_$__cuda_sm20_div_u64,(.L_x_148 - $__internal_0_$__cuda_sm20_div_u64)
$__internal_0_$__cuda_sm20_div_u64:
[----:B------:R-:W-:Y:S02]  /*1e20*/  IMAD.MOV.U32 R16, RZ, RZ, R8 ;  /* 0x000000ffff107224 */ /* 0x000fe400078e0008 */
[----:B------:R-:W-:-:S04]  /*1e30*/  IMAD.U32 R17, RZ, RZ, UR4 ;  /* 0x00000004ff117e24 */ /* 0x000fc8000f8e00ff */
[----:B------:R-:W1:Y:S08]  /*1e40*/  I2F.U64.RP R16, R16 ;  /* 0x0000001000107312 */ /* 0x000e700000309000 */
[----:B-1----:R-:W1:Y:S02]  /*1e50*/  MUFU.RCP R10, R16 ;  /* 0x00000010000a7308 */ /* 0x002e640000001000 */
[----:B-1----:R-:W-:-:S06]  /*1e60*/  VIADD R10, R10, 0x1ffffffe ;  /* 0x1ffffffe0a0a7836 */ /* 0x002fcc0000000000 */
[----:B------:R-:W1:Y:S02]  /*1e70*/  F2I.U64.TRUNC R10, R10 ;  /* 0x0000000a000a7311 */ /* 0x000e64000020d800 */
[----:B-1----:R-:W-:-:S04]  /*1e80*/  IMAD.WIDE.U32 R12, R10, R8, RZ ;  /* 0x000000080a0c7225 */ /* 0x002fc800078e00ff */
[----:B------:R-:W-:Y:S01]  /*1e90*/  IMAD R13, R10, UR4, R13 ;  /* 0x000000040a0d7c24 */ /* 0x000fe2000f8e020d */
[----:B------:R-:W-:-:S03]  /*1ea0*/  IADD3 R19, P0, PT, RZ, -R12, RZ ;  /* 0x8000000cff137210 */ /* 0x000fc60007f1e0ff */
[----:B------:R-:W-:Y:S02]  /*1eb0*/  IMAD R13, R11, R8, R13 ;  /* 0x000000080b0d7224 */ /* 0x000fe400078e020d */
[----:B------:R-:W-:-:S04]  /*1ec0*/  IMAD.HI.U32 R12, R10, R19, RZ ;  /* 0x000000130a0c7227 */ /* 0x000fc800078e00ff */
[----:B------:R-:W-:Y:S02]  /*1ed0*/  IMAD.X R21, RZ, RZ, ~R13, P0 ;  /* 0x000000ffff157224 */ /* 0x000fe400000e0e0d */
[----:B------:R-:W-:Y:S02]  /*1ee0*/  IMAD.MOV.U32 R13, RZ, RZ, R10 ;  /* 0x000000ffff0d7224 */ /* 0x000fe400078e000a */
[-C--:B------:R-:W-:Y:S02]  /*1ef0*/  IMAD R17, R11, R21.reuse, RZ ;  /* 0x000000150b117224 */ /* 0x080fe400078e02ff */
[----:B------:R-:W-:-:S04]  /*1f00*/  IMAD.WIDE.U32 R12, P0, R10, R21, R12 ;  /* 0x000000150a0c7225 */ /* 0x000fc8000780000c */
[----:B------:R-:W-:-:S04]  /*1f10*/  IMAD.HI.U32 R21, R11, R21, RZ ;  /* 0x000000150b157227 */ /* 0x000fc800078e00ff */
[----:B------:R-:W-:-:S05]  /*1f20*/  IMAD.HI.U32 R12, P1, R11, R19, R12 ;  /* 0x000000130b0c7227 */ /* 0x000fca000782000c */
[----:B------:R-:W-:Y:S01]  /*1f30*/  IADD3 R13, P2, PT, R17, R12, RZ ;  /* 0x0000000c110d7210 */ /* 0x000fe20007f5e0ff */
[----:B------:R-:W-:-:S04]  /*1f40*/  IMAD.X R12, R21, 0x1, R11, P0 ;  /* 0x00000001150c7824 */ /* 0x000fc800000e060b */
[----:B------:R-:W-:Y:S01]  /*1f50*/  IMAD.WIDE.U32 R10, R13, R8, RZ ;  /* 0x000000080d0a7225 */ /* 0x000fe200078e00ff */
[----:B------:R-:W-:-:S03]  /*1f60*/  IADD3.X R17, PT, PT, RZ, RZ, R12, P2, P1 ;  /* 0x000000ffff117210 */ /* 0x000fc600017e240c */
[----:B------:R-:W-:Y:S01]  /*1f70*/  IMAD R11, R13, UR4, R11 ;  /* 0x000000040d0b7c24 */ /* 0x000fe2000f8e020b */
[----:B------:R-:W-:-:S03]  /*1f80*/  IADD3 R19, P0, PT, RZ, -R10, RZ ;  /* 0x8000000aff137210 */ /* 0x000fc60007f1e0ff */
[----:B------:R-:W-:Y:S02]  /*1f90*/  IMAD R11, R17, R8, R11 ;  /* 0x00000008110b7224 */ /* 0x000fe400078e020b */
[----:B------:R-:W-:-:S03]  /*1fa0*/  IMAD.HI.U32 R12, R13, R19, RZ ;  /* 0x000000130d0c7227 */ /* 0x000fc600078e00ff */
[----:B------:R-:W-:-:S05]  /*1fb0*/  IADD3.X R10, PT, PT, RZ, ~R11, RZ, P0, !PT ;  /* 0x8000000bff0a7210 */ /* 0x000fca00007fe4ff */
[----:B------:R-:W-:-:S04]  /*1fc0*/  IMAD.WIDE.U32 R12, P0, R13, R10, R12 ;  /* 0x0000000a0d0c7225 */ /* 0x000fc8000780000c */
[C---:B------:R-:W-:Y:S02]  /*1fd0*/  IMAD R11, R17.reuse, R10, RZ ;  /* 0x0000000a110b7224 */ /* 0x040fe400078e02ff */
[----:B------:R-:W-:-:S04]  /*1fe0*/  IMAD.HI.U32 R12, P1, R17, R19, R12 ;  /* 0x00000013110c7227 */ /* 0x000fc8000782000c */
[----:B------:R-:W-:Y:S01]  /*1ff0*/  IMAD.HI.U32 R10, R17, R10, RZ ;  /* 0x0000000a110a7227 */ /* 0x000fe200078e00ff */
[----:B------:R-:W-:-:S03]  /*2000*/  IADD3 R12, P2, PT, R11, R12, RZ ;  /* 0x0000000c0b0c7210 */ /* 0x000fc60007f5e0ff */
[----:B------:R-:W-:Y:S02]  /*2010*/  IMAD.X R17, R10, 0x1, R17, P0 ;  /* 0x000000010a117824 */ /* 0x000fe400000e0611 */
[----:B------:R-:W-:-:S03]  /*2020*/  IMAD.HI.U32 R10, R12, R9, RZ ;  /* 0x000000090c0a7227 */ /* 0x000fc600078e00ff */
[----:B------:R-:W-:Y:S01]  /*2030*/  IADD3.X R16, PT, PT, RZ, RZ, R17, P2, P1 ;  /* 0x000000ffff107210 */ /* 0x000fe200017e2411 */
[----:B------:R-:W-:Y:S02]  /*2040*/  IMAD.MOV.U32 R11, RZ, RZ, RZ ;  /* 0x000000ffff0b7224 */ /* 0x000fe400078e00ff */
[----:B------:R-:W-:-:S04]  /*2050*/  IMAD.WIDE.U32 R10, R12, R15, R10 ;  /* 0x0000000f0c0a7225 */ /* 0x000fc800078e000a */
[C---:B------:R-:W-:Y:S02]  /*2060*/  IMAD R13, R16.reuse, R15, RZ ;  /* 0x0000000f100d7224 */ /* 0x040fe400078e02ff */
[----:B------:R-:W-:-:S04]  /*2070*/  IMAD.HI.U32 R10, P0, R16, R9, R10 ;  /* 0x00000009100a7227 */ /* 0x000fc8000780000a */
[----:B------:R-:W-:Y:S01]  /*2080*/  IMAD.HI.U32 R12, R16, R15, RZ ;  /* 0x0000000f100c7227 */ /* 0x000fe200078e00ff */
[----:B------:R-:W-:-:S03]  /*2090*/  IADD3 R13, P1, PT, R13, R10, RZ ;  /* 0x0000000a0d0d7210 */ /* 0x000fc60007f3e0ff */
[----:B------:R-:W-:Y:S02]  /*20a0*/  IMAD.X R12, RZ, RZ, R12, P0 ;  /* 0x000000ffff0c7224 */ /* 0x000fe400000e060c */
[----:B------:R-:W-:-:S04]  /*20b0*/  IMAD.WIDE.U32 R10, R13, R8, RZ ;  /* 0x000000080d0a7225 */ /* 0x000fc800078e00ff */
[----:B------:R-:W-:Y:S01]  /*20c0*/  IMAD.X R17, RZ, RZ, R12, P1 ;  /* 0x000000ffff117224 */ /* 0x000fe200008e060c */
[----:B------:R-:W-:Y:S01]  /*20d0*/  IADD3 R19, P1, PT, -R10, R9, RZ ;  /* 0x000000090a137210 */ /* 0x000fe20007f3e1ff */
[----:B------:R-:W-:-:S03]  /*20e0*/  IMAD R11, R13, UR4, R11 ;  /* 0x000000040d0b7c24 */ /* 0x000fc6000f8e020b */
[-C--:B------:R-:W-:Y:S01]  /*20f0*/  ISETP.GE.U32.AND P0, PT, R19, R8.reuse, PT ;  /* 0x000000081300720c */ /* 0x080fe20003f06070 */
[----:B------:R-:W-:-:S04]  /*2100*/  IMAD R10, R17, R8, R11 ;  /* 0x00000008110a7224 */ /* 0x000fc800078e020b */
[----:B------:R-:W-:Y:S01]  /*2110*/  IMAD.X R16, R15, 0x1, ~R10, P1 ;  /* 0x000000010f107824 */ /* 0x000fe200008e0e0a */
[----:B------:R-:W-:Y:S01]  /*2120*/  IADD3 R10, P2, PT, R13, 0x1, RZ ;  /* 0x000000010d0a7810 */ /* 0x000fe20007f5e0ff */
[----:B------:R-:W-:Y:S01]  /*2130*/  IMAD.MOV.U32 R15, RZ, RZ, 0x0 ;  /* 0x00000000ff0f7424 */ /* 0x000fe200078e00ff */
[-C--:B------:R-:W-:Y:S02]  /*2140*/  IADD3 R9, P1, PT, -R8, R19.reuse, RZ ;  /* 0x0000001308097210 */ /* 0x080fe40007f3e1ff */
[C---:B------:R-:W-:Y:S01]  /*2150*/  ISETP.GE.U32.AND.EX P0, PT, R16.reuse, UR4, PT, P0 ;  /* 0x0000000410007c0c */ /* 0x040fe2000bf06100 */
[----:B------:R-:W-:Y:S01]  /*2160*/  IMAD.X R12, RZ, RZ, R17, P2 ;  /* 0x000000ffff0c7224 */ /* 0x000fe200010e0611 */
[----:B------:R-:W-:Y:S02]  /*2170*/  IADD3.X R11, PT, PT, R16, ~UR4, RZ, P1, !PT ;  /* 0x80000004100b7c10 */ /* 0x000fe40008ffe4ff */
[----:B------:R-:W-:Y:S02]  /*2180*/  SEL R9, R9, R19, P0 ;  /* 0x0000001309097207 */ /* 0x000fe40000000000 */
[----:B------:R-:W-:-:S02]  /*2190*/  SEL R13, R10, R13, P0 ;  /* 0x0000000d0a0d7207 */ /* 0x000fc40000000000 */
[----:B------:R-:W-:Y:S02]  /*21a0*/  SEL R11, R11, R16, P0 ;  /* 0x000000100b0b7207 */ /* 0x000fe40000000000 */
[----:B------:R-:W-:Y:S02]  /*21b0*/  SEL R12, R12, R17, P0 ;  /* 0x000000110c0c7207 */ /* 0x000fe40000000000 */
[----:B------:R-:W-:Y:S02]  /*21c0*/  ISETP.GE.U32.AND P0, PT, R9, R8, PT ;  /* 0x000000080900720c */ /* 0x000fe40003f06070 */
[----:B------:R-:W-:Y:S02]  /*21d0*/  IADD3 R10, P2, PT, R13, 0x1, RZ ;  /* 0x000000010d0a7810 */ /* 0x000fe40007f5e0ff */
[----:B------:R-:W-:Y:S02]  /*21e0*/  ISETP.GE.U32.AND.EX P0, PT, R11, UR4, PT, P0 ;  /* 0x000000040b007c0c */ /* 0x000fe4000bf06100 */
[----:B------:R-:W-:Y:S01]  /*21f0*/  ISETP.NE.U32.AND P1, PT, R8, RZ, PT ;  /* 0x000000ff0800720c */ /* 0x000fe20003f25070 */
[----:B------:R-:W-:Y:S01]  /*2200*/  IMAD.X R11, RZ, RZ, R12, P2 ;  /* 0x000000ffff0b7224 */ /* 0x000fe200010e060c */
[----:B------:R-:W-:-:S02]  /*2210*/  SEL R10, R10, R13, P0 ;  /* 0x0000000d0a0a7207 */ /* 0x000fc40000000000 */
[----:B------:R-:W-:Y:S02]  /*2220*/  ISETP.NE.AND.EX P1, PT, RZ, UR4, PT, P1 ;  /* 0x00000004ff007c0c */ /* 0x000fe4000bf25310 */
[----:B------:R-:W-:Y:S02]  /*2230*/  SEL R11, R11, R12, P0 ;  /* 0x0000000c0b0b7207 */ /* 0x000fe40000000000 */
[----:B------:R-:W-:Y:S02]  /*2240*/  SEL R10, R10, 0xffffffff, P1 ;  /* 0xffffffff0a0a7807 */ /* 0x000fe40000800000 */
[----:B------:R-:W-:Y:S01]  /*2250*/  SEL R11, R11, 0xffffffff, P1 ;  /* 0xffffffff0b0b7807 */ /* 0x000fe20000800000 */
[----:B------:R-:W-:Y:S06]  /*2260*/  RET.REL.NODEC R14 `(_ZN3cub18CUB_300001_SM_10006detail9transform16transform_kernelINS2_10policy_hubILb0EN4cuda3std3__45tupleIJN6thrust24THRUST_300001_SM_1000_NS6detail15normal_iteratorINSA_10device_ptrIfEEEESF_EEEE10policy1000ElNS7_4plusIfEESF_JPfSL_EEEvT0_iT1_T2_DpNS2_10kernel_argIT3_EE) ;  /* 0xffffffdc0e647950 */ /* 0x000fec0003c3ffff */
.L_x_26:
[----:B------:R-:W-:-:S00]  /*2270*/  BRA `(.L_x_26) ;  /* 0xfffffffc00fc7947 */ /* 0x000fc0000383ffff */
[----:B------:R-:W-:-:S00]  /*2280*/  NOP ;  /* 0x0000000000007918 */ /* 0x000fc00000000000 */
[----:B------:R-:W-:-:S00]  /*2290*/  NOP ;  /* 0x0000000000007918 */ /* 0x000fc00000000000 */
[----:B------:R-:W-:-:S00]  /*22a0*/  NOP ;  /* 0x0000000000007918 */ /* 0x000fc00000000000 */
[----:B------:R-:W-:-:S00]  /*22b0*/  NOP ;  /* 0x0000000000007918 */ /* 0x000fc00000000000 */
[----:B------:R-:W-:-:S00]  /*22c0*/  NOP ;  /* 0x0000000000007918 */ /* 0x000fc00000000000 */
[----:B------:R-:W-:-:S00]  /*22d0*/  NOP ;  /* 0x0000000000007918 */ /* 0x000fc00000000000 */
[----:B------:R-:W-:-:S00]  /*22e0*/  NOP ;  /* 0x0000000000007918 */ /* 0x000fc00000000000 */
[----:B------:R-:W-:-:S00]  /*22f0*/  NOP ;  /* 0x0000000000007918 */ /* 0x000fc00000000000 */
.L_x_148:


//--------------------- .text._ZN3cub18CUB_300001_SM_10006detail9transform16transform_kernelINS2_10policy_hubILb0EN4cuda3std3__45tupleIJN6thrust24THRUST_300001_SM_1000_NS6detail15normal_iteratorINSA_10device_ptrIfEEEESF_EEEE10policy1000EiNS7_4plusIfEESF_JPfSL_EEEvT0_iT1_T2_DpNS2_10kernel_argIT3_EE --------------------------
	.section	.text._ZN3cub18CUB_300001_SM_10006detail9transform16transform_kernelINS2_10policy_hubILb0EN4cuda3std3__45tupleIJN6thrust24THRUST_300001_SM_1000_NS6detail15normal_iteratorINSA_10device_ptrIfEEEESF_EEEE10policy1000EiNS7_4plusIfEESF_JPfSL_EEEvT0_iT1_T2_DpNS2_10kernel_argIT3_EE,"ax",@progbits
	.align	128
        .global         _ZN3cub18CUB_300001_SM_10006detail9transform16transform_kernelINS2_10policy_hubILb0EN4cuda3std3__45tupleIJN6thrust24THRUST_300001_SM_1000_NS6detail15normal_iteratorINSA_10device_ptrIfEEEESF_EEEE10policy1000EiNS7_4plusIfEESF_JPfSL_EEEvT0_iT1_T2_DpNS2_10kernel_argIT3_EE
        .type           _ZN3cub18CUB_300001_SM_10006detail9transform16transform_kernelINS2_10policy_hubILb0EN4cuda3std3__45tupleIJN6thrust24THRUST_300001_SM_1000_NS6detail15normal_iteratorINSA_10device_ptrIfEEEESF_EEEE10policy1000EiNS7_4plusIfEESF_JPfSL_EEEvT0_iT1_T2_DpNS2_10kernel_argIT3_EE,@function
        .size           _ZN3cub18CUB_300001_SM_10006detail9transform16transform_kernelINS2_10policy_hubILb0EN4cuda3std3__45tupleIJN6thrust24THRUST_300001_SM_1000_NS6detail15normal_iteratorINSA_10device_ptrIfEEEESF_EEEE10policy1000EiNS7_4plusIfEESF_JPfSL_EEEvT0_iT1_T2_DpNS2_10kernel_argIT3_EE,(.L_x_149 - _ZN3cub18CUB_300001_SM_10006detail9transform16transform_kernelINS2_10policy_hubILb0EN4cuda3std3__45tupleIJN6thrust24THRUST_300001_SM_1000_NS6detail15normal_iteratorINSA_10device_ptrIfEEEESF_EEEE10policy1000EiNS7_4plusIfEESF_JPfSL_EEEvT0_iT1_T2_DpNS2_10kernel_argIT3_EE)
        .other          _ZN3cub18CUB_300001_SM_10006detail9transform16transform_kernelINS2_10policy_hubILb0EN4cuda3std3__45tupleIJN6thrust24THRUST_300001_SM_1000_NS6detail15normal_iteratorINSA_10device_ptrIfEEEESF_EEEE10policy1000EiNS7_4plusIfEESF_JPfSL_EEEvT0_iT1_T2_DpNS2_10kernel_argIT3_EE,@"STO_CUDA_ENTRY STV_DEFAULT"
_ZN3cub18CUB_300001_SM_10006detail9transform16transform_kernelINS2_10policy_hubILb0EN4cuda3std3__45tupleIJN6thrust24THRUST_300001_SM_1000_NS6detail15normal_iteratorINSA_10device_ptrIfEEEESF_EEEE10policy1000EiNS7_4plusIfEESF_JPfSL_EEEvT0_iT1_T2_DpNS2_10kernel_argIT3_EE:
.text._ZN3cub18CUB_300001_SM_10006detail9transform16transform_kernelINS2_10policy_hubILb0EN4cuda3std3__45tupleIJN6thrust24THRUST_300001_SM_1000_NS6detail15normal_iteratorINSA_10device_ptrIfEEEESF_EEEE10policy1000EiNS7_4plusIfEESF_JPfSL_EEEvT0_iT1_T2_DpNS2_10kernel_argIT3_EE:
[----:B------:R-:W-:Y:S08]  /*0000*/  LDC R1, c[0x0][0x37c] ;  /* 0x0000df00ff017b82 */ /* 0x000ff00000000800 */
[----:B------:R-:W1:Y:S01]  /*0010*/  S2UR UR5, SR_CTAID.X ;  /* 0x00000000000579c3 */ /* 0x000e620000002500 */
[----:B------:R-:W2:Y:S01]  /*0020*/  LDCU UR7, c[0x0][0x370] ;  /* 0x00006e00ff0777ac */ /* 0x000ea20008000800 */
[----:B------:R-:W3:Y:S01]  /*0030*/  LDCU.64 UR16, c[0x0][0x380] ;  /* 0x00007000ff1077ac */ /* 0x000ee20008000a00 */
[----:B------:R-:W4:Y:S01]  /*0040*/  LDCU.64 UR20, c[0x0][0x358] ;  /* 0x00006b00ff1477ac */ /* 0x000f220008000a00 */
[----:B---3--:R-:W-:-:S02]  /*0050*/  USHF.L.U32 UR24, UR17, 0x7, URZ ;  /* 0x0000000711187899 */ /* 0x008fc400080006ff */
[----:B-1----:R-:W-:Y:S02]  /*0060*/  UIADD3 UR4, UPT, UPT, UR5, 0x2, URZ ;  /* 0x0000000205047890 */ /* 0x002fe4000fffe0ff */
[----:B------:R-:W-:Y:S02]  /*0070*/  UIMAD UR22, UR24, UR5, URZ ;  /* 0x00000005181672a4 */ /* 0x000fe4000f8e02ff */
[----:B--2---:R-:W-:Y:S02]  /*0080*/  UISETP.GE.U32.AND UP0, UPT, UR4, UR7, UPT ;  /* 0x000000070400728c */ /* 0x004fe4000bf06070 */
[----:B------:R-:W-:Y:S02]  /*0090*/  UIADD3 UR6, UPT, UPT, -UR22, UR16, URZ ;  /* 0x0000001016067290 */ /* 0x000fe4000fffe1ff */
[----:B------:R-:W-:Y:S02]  /*00a0*/  UISETP.EQ.OR UP0, UPT, UR5, URZ, UP0 ;  /* 0x000000ff0500728c */ /* 0x000fe40008702670 */
[----:B------:R-:W-:-:S04]  /*00b0*/  UISETP.LT.AND UP1, UPT, UR24, UR6, UPT ;  /* 0x000000061800728c */ /* 0x000fc8000bf21270 */
[----:B------:R-:W-:-:S03]  /*00c0*/  USEL UR23, UR24, UR6, UP1 ;  /* 0x0000000618177287 */ /* 0x000fc60008800000 */
[----:B----4-:R-:W-:Y:S09]  /*00d0*/  BRA.U UP0, `(.L_x_27) ;  /* 0x0000000100dc7547 */ /* 0x010ff2000b800000 */
        /* <DEDUP_REMOVED lines=20> */
[----:B------:R-:W-:Y:S02]  /*0220*/  ULOP3.LUT UR13, UR13, 0xfffffff0, URZ, 0xc0, !UPT ;  /* 0xfffffff00d0d7892 */ /* 0x000fe4000f8ec0ff */
[----:B------:R-:W-:Y:S02]  /*0230*/  ULOP3.LUT UR12, UR12, 0xfffffff0, URZ, 0xc0, !UPT ;  /* 0xfffffff00c0c7892 */ /* 0x000fe4000f8ec0ff */
[----:B------:R-:W-:Y:S02]  /*0240*/  ULEA UR14, UR16, UR14, 0x18 ;  /* 0x0000000e100e7291 */ /* 0x000fe4000f8ec0ff */
[----:B------:R-:W-:Y:S01]  /*0250*/  USHF.R.U32.HI UR7, URZ, 0x4, UR13 ;  /* 0x00000004ff077899 */ /* 0x000fe2000801160d */
        /* <DEDUP_REMOVED lines=8> */
[----:B------:R-:W-:-:S02]  /*02e0*/  UIADD3 UR13, UPT, UPT, UR13, UR12, URZ ;  /* 0x0000000c0d0d7290 */ /* 0x000fc4000fffe0ff */
[----:B------:R-:W-:Y:S02]  /*02f0*/  ULEA UR16, UR17, UR14, 0x9 ;  /* 0x0000000e11107291 */ /* 0x000fe4000f8e48ff */
[----:B------:R-:W-:Y:S02]  /*0300*/  USHF.R.U32.HI UR12, URZ, 0x4, UR12 ;  /* 0x00000004ff0c7899 */ /* 0x000fe4000801160c */
[----:B----4-:R-:W-:Y:S01]  /*0310*/  UIMAD.WIDE UR4, UR22, 0x4, UR4 ;  /* 0x00000004160478a5 */ /* 0x010fe2000f8e0204 */
[----:B------:R-:W-:Y:S01]  /*0320*/  IMAD.U32 R0, RZ, RZ, UR13 ;  /* 0x0000000dff007e24 */ /* 0x000fe2000f8e00ff */
[----:B------:R-:W-:Y:S02]  /*0330*/  UPRMT UR7, UR7, 0x5410, URZ ;  /* 0x0000541007077896 */ /* 0x000fe400080000ff */
[----:B--2---:R-:W-:Y:S02]  /*0340*/  UIMAD.WIDE UR8, UR22, 0x4, UR8 ;  /* 0x00000004160878a5 */ /* 0x004fe4000f8e0208 */
[----:B------:R-:W-:-:S02]  /*0350*/  UIADD3 UR18, UPT, UPT, UR16, 0x80, URZ ;  /* 0x0000008010127890 */ /* 0x000fc4000fffe0ff */
[----:B------:R-:W-:Y:S01]  /*0360*/  UPRMT UR12, UR12, 0x5410, URZ ;  /* 0x000054100c0c7896 */ /* 0x000fe200080000ff */
[----:B------:R-:W-:Y:S02]  /*0370*/  UMOV UR19, UR15 ;  /* 0x0000000f00137c82 */ /* 0x000fe40008000000 */
[----:B---3--:R1:W-:Y:S06]  /*0380*/  UBLKCP.S.G [UR14], [UR4], UR7 ;  /* 0x0000000e040073ba */ /* 0x0083ec0008000207 */
[----:B------:R1:W-:Y:S01]  /*0390*/  UBLKCP.S.G [UR18], [UR8], UR12 ;  /* 0x00000012080073ba */ /* 0x0003e2000800020c */
[----:B------:R1:W-:Y:S01]  /*03a0*/  SYNCS.ARRIVE.TRANS64 RZ, [UR15], R0 ;  /* 0x00000000ffff79a7 */ /* 0x0003e2000800000f */
[----:B------:R-:W-:Y:S01]  /*03b0*/  NOP ;  /* 0x0000000000007918 */ /* 0x000fe20000000000 */
.L_x_29:
[----:B-1----:R-:W-:Y:S05]  /*03c0*/  BSYNC.RECONVERGENT B0 ;  /* 0x0000000000007941 */ /* 0x002fea0003800200 */
.L_x_28:
[----:B------:R-:W1:Y:S08]  /*03d0*/  S2UR UR5, SR_CgaCtaId ;  /* 0x00000000000579c3 */ /* 0x000e700000008800 */
[----:B------:R-:W-:Y:S01]  /*03e0*/  BAR.SYNC.DEFER_BLOCKING 0x0 ;  /* 0x0000000000007b1d */ /* 0x000fe20000010000 */
[----:B------:R-:W-:-:S05]  /*03f0*/  SHF.L.U32 R0, RZ, 0x1f, RZ ;  /* 0x0000001fff007819 */ /* 0x000fca00000006ff */
[----:B------:R-:W-:Y:S02]  /*0400*/  UMOV UR4, 0x400 ;  /* 0x0000040000047882 */ /* 0x000fe40000000000 */
[----:B-1----:R-:W-:-:S12]  /*0410*/  ULEA UR4, UR5, UR4, 0x18 ;  /* 0x0000000405047291 */ /* 0x002fd8000f8ec0ff */
.L_x_30:
[----:B------:R-:W1:Y:S02]  /*0420*/  SYNCS.PHASECHK.TRANS64.TRYWAIT P0, [UR4], R0 ;  /* 0x00000000ff0075a7 */ /* 0x000e640008001104 */
[----:B-1----:R-:W-:Y:S05]  /*0430*/  @!P0 BRA `(.L_x_30) ;  /* 0xfffffffc00f88947 */ /* 0x002fea000383ffff */
[----:B------:R-:W-:Y:S05]  /*0440*/  BRA `(.L_x_31) ;  /* 0x0000001400687947 */ /* 0x000fea0003800000 */
.L_x_27:
[----:B------:R-:W1:Y:S01]  /*0450*/  S2R R2, SR_TID.Y ;  /* 0x0000000000027919 */ /* 0x000e620000002200 */
[----:B------:R-:W2:Y:S01]  /*0460*/  LDCU UR10, c[0x0][0x360] ;  /* 0x00006c00ff0a77ac */ /* 0x000ea20008000800 */
[----:B------:R-:W-:Y:S01]  /*0470*/  BSSY.RECONVERGENT B0, `(.L_x_32) ;  /* 0x00000b1000007945 */ /* 0x000fe20003800200 */
[----:B------:R-:W1:Y:S01]  /*0480*/  S2R R3, SR_TID.Z ;  /* 0x0000000000037919 */ /* 0x000e620000002300 */
[----:B------:R-:W2:Y:S01]  /*0490*/  LDCU UR11, c[0x0][0x364] ;  /* 0x00006c80ff0b77ac */ /* 0x000ea20008000800 */
[----:B------:R-:W3:Y:S01]  /*04a0*/  LDC R0, c[0x0][0x368] ;  /* 0x0000da00ff007b82 */ /* 0x000ee20000000800 */
[----:B------:R-:W4:Y:S01]  /*04b0*/  S2R R5, SR_TID.X ;  /* 0x0000000000057919 */ /* 0x000f220000002100 */
[----:B------:R-:W-:Y:S02]  /*04c0*/  USHF.L.U32 UR4, UR23, 0x2, URZ ;  /* 0x0000000217047899 */ /* 0x000fe400080006ff */
[----:B------:R-:W-:Y:S02]  /*04d0*/  USHF.R.S32.HI UR12, URZ, 0x1f, UR22 ;  /* 0x0000001fff0c7899 */ /* 0x000fe40008011416 */
[----:B------:R-:W-:-:S04]  /*04e0*/  USHF.R.S32.HI UR5, URZ, 0x1f, UR4 ;  /* 0x0000001fff057899 */ /* 0x000fc80008011404 */
[----:B------:R-:W-:Y:S02]  /*04f0*/  USHF.R.U32.HI UR13, URZ, 0x2, UR5 ;  /* 0x00000002ff0d7899 */ /* 0x000fe40008011605 */
[----:B------:R-:W-:Y:S02]  /*0500*/  USHF.R.U64 UR7, UR4, 0x2, UR5 ;  /* 0x0000000204077899 */ /* 0x000fe40008001205 */
[----:B--2---:R-:W-:Y:S02]  /*0510*/  UIMAD UR4, UR10, UR11, URZ ;  /* 0x0000000b0a0472a4 */ /* 0x004fe4000f8e02ff */
[----:B-1----:R-:W-:Y:S02]  /*0520*/  IMAD R2, R3, UR11, R2 ;  /* 0x0000000b03027c24 */ /* 0x002fe4000f8e0202 */
[----:B------:R-:W-:Y:S02]  /*0530*/  IMAD.U32 R3, RZ, RZ, UR13 ;  /* 0x0000000dff037e24 */ /* 0x000fe4000f8e00ff */
[----:B----4-:R-:W-:-:S02]  /*0540*/  IMAD R2, R2, UR10, R5 ;  /* 0x0000000a02027c24 */ /* 0x010fc4000f8e0205 */
[----:B---3--:R-:W-:Y:S01]  /*0550*/  IMAD R5, R0, UR4, RZ ;  /* 0x0000000400057c24 */ /* 0x008fe2000f8e02ff */
[----:B------:R-:W-:Y:S02]  /*0560*/  UMOV UR4, URZ ;  /* 0x000000ff00047c82 */ /* 0x000fe40008000000 */
[----:B------:R-:W-:-:S04]  /*0570*/  ISETP.LT.U32.AND P0, PT, R2, UR7, PT ;  /* 0x0000000702007c0c */ /* 0x000fc8000bf01070 */
[----:B------:R-:W-:Y:S01]  /*0580*/  ISETP.GT.U32.AND.EX P0, PT, R3, RZ, PT, P0 ;  /* 0x000000ff0300720c */ /* 0x000fe20003f04100 */
[----:B------:R-:W-:-:S12]  /*0590*/  IMAD.MOV.U32 R3, RZ, RZ, RZ ;  /* 0x000000ffff037224 */ /* 0x000fd800078e00ff */
[----:B------:R-:W-:Y:S05]  /*05a0*/  @!P0 BRA `(.L_x_33) ;  /* 0x0000000800748947 */ /* 0x000fea0003800000 */
[----:B------:R-:W-:Y:S01]  /*05b0*/  IMAD.IADD R7, R5, 0x1, R2 ;  /* 0x0000000105077824 */ /* 0x000fe200078e0202 */
[----:B------:R-:W-:Y:S01]  /*05c0*/  MOV R6, UR7 ;  /* 0x0000000700067c02 */ /* 0x000fe20008000f00 */
[----:B------:R-:W-:Y:S01]  /*05d0*/  IMAD.U32 R4, RZ, RZ, UR13 ;  /* 0x0000000dff047e24 */ /* 0x000fe2000f8e00ff */
[----:B------:R-:W-:Y:S01]  /*05e0*/  BSSY.RECONVERGENT B1, `(.L_x_34) ;  /* 0x0000029000017945 */ /* 0x000fe20003800200 */
[----:B------:R-:W-:Y:S01]  /*05f0*/  IMAD.U32 R8, RZ, RZ, UR13 ;  /* 0x0000000dff087e24 */ /* 0x000fe2000f8e00ff */
[C---:B------:R-:W-:Y:S01]  /*0600*/  ISETP.LT.U32.AND P1, PT, R7.reuse, UR7, PT ;  /* 0x0000000707007c0c */ /* 0x040fe2000bf21070 */
[----:B------:R-:W-:Y:S01]  /*0610*/  IMAD.MOV.U32 R9, RZ, RZ, -0x1 ;  /* 0xffffffffff097424 */ /* 0x000fe200078e00ff */
[----:B------:R-:W-:Y:S02]  /*0620*/  ISETP.LT.U32.AND P0, PT, R7, UR7, PT ;  /* 0x0000000707007c0c */ /* 0x000fe4000bf01070 */
[----:B------:R-:W-:Y:S02]  /*0630*/  ISETP.GT.U32.AND.EX P1, PT, R4, RZ, PT, P1 ;  /* 0x000000ff0400720c */ /* 0x000fe40003f24110 */
[----:B------:R-:W-:Y:S01]  /*0640*/  ISETP.GT.U32.AND.EX P0, PT, R8, RZ, PT, P0 ;  /* 0x000000ff0800720c */ /* 0x000fe20003f04100 */
[----:B------:R-:W-:Y:S01]  /*0650*/  IMAD.U32 R8, RZ, RZ, UR13 ;  /* 0x0000000dff087e24 */ /* 0x000fe2000f8e00ff */
[----:B------:R-:W-:-:S02]  /*0660*/  SEL R6, R6, R7, P1 ;  /* 0x0000000706067207 */ /* 0x000fc40000800000 */
[----:B------:R-:W-:Y:S02]  /*0670*/  SEL R4, RZ, 0x1, !P0 ;  /* 0x00000001ff047807 */ /* 0x000fe40004000000 */
        /* <DEDUP_REMOVED lines=13> */
[----:B------:R-:W-:-:S04]  /*0750*/  IMAD.HI.U32 R7, R7, R9, R6 ;  /* 0x0000000907077227 */ /* 0x000fc800078e0006 */
[----:B------:R-:W-:Y:S02]  /*0760*/  IMAD.MOV.U32 R9, RZ, RZ, RZ ;  /* 0x000000ffff097224 */ /* 0x000fe400078e00ff */
[----:B------:R-:W-:-:S04]  /*0770*/  IMAD.HI.U32 R7, R7, R12, RZ ;  /* 0x0000000c07077227 */ /* 0x000fc800078e00ff */
[----:B------:R-:W-:-:S04]  /*0780*/  IMAD.MOV R10, RZ, RZ, -R7 ;  /* 0x000000ffff0a7224 */ /* 0x000fc800078e0a07 */
[----:B------:R-:W-:-:S05]  /*0790*/  IMAD R10, R5, R10, R12 ;  /* 0x0000000a050a7224 */ /* 0x000fca00078e020c */
[----:B------:R-:W-:-:S13]  /*07a0*/  ISETP.GE.U32.AND P0, PT, R10, R5, PT ;  /* 0x000000050a00720c */ /* 0x000fda0003f06070 */
[----:B------:R-:W-:Y:S01]  /*07b0*/  @P0 IADD3 R10, PT, PT, -R5, R10, RZ ;  /* 0x0000000a050a0210 */ /* 0x000fe20007ffe1ff */
[----:B------:R-:W-:-:S03]  /*07c0*/  @P0 VIADD R7, R7, 0x1 ;  /* 0x0000000107070836 */ /* 0x000fc60000000000 */
[----:B------:R-:W-:-:S13]  /*07d0*/  ISETP.GE.U32.AND P1, PT, R10, R5, PT ;  /* 0x000000050a00720c */ /* 0x000fda0003f26070 */
[----:B------:R-:W-:Y:S01]  /*07e0*/  @P1 VIADD R7, R7, 0x1 ;  /* 0x0000000107071836 */ /* 0x000fe20000000000 */
[----:B------:R-:W-:-:S05]  /*07f0*/  @!P2 LOP3.LUT R7, RZ, R5, RZ, 0x33, !PT ;  /* 0x00000005ff07a212 */ /* 0x000fca00078e33ff */
[----:B------:R-:W-:Y:S01]  /*0800*/  IMAD.MOV.U32 R8, RZ, RZ, R7 ;  /* 0x000000ffff087224 */ /* 0x000fe200078e0007 */
[----:B------:R-:W-:Y:S06]  /*0810*/  BRA `(.L_x_36) ;  /* 0x0000000000147947 */ /* 0x000fec0003800000 */
.L_x_35:
[----:B------:R-:W-:Y:S01]  /*0820*/  IMAD.MOV.U32 R9, RZ, RZ, R12 ;  /* 0x000000ffff097224 */ /* 0x000fe200078e000c */
[----:B------:R-:W-:-:S07]  /*0830*/  MOV R8, 0x850 ;  /* 0x0000085000087802 */ /* 0x000fce0000000f00 */
[----:B------:R-:W-:Y:S05]  /*0840*/  CALL.REL.NOINC `($__internal_1_$__cuda_sm20_div_u64) ;  /* 0x0000001400747944 */ /* 0x000fea0003c00000 */
[----:B------:R-:W-:Y:S01]  /*0850*/  IMAD.MOV.U32 R8, RZ, RZ, R6 ;  /* 0x000000ffff087224 */ /* 0x000fe200078e0006 */
[----:B------:R-:W-:-:S07]  /*0860*/  MOV R9, R7 ;  /* 0x0000000700097202 */ /* 0x000fce0000000f00 */
.L_x_36:
[----:B------:R-:W-:Y:S05]  /*0870*/  BSYNC.RECONVERGENT B1 ;  /* 0x0000000000017941 */ /* 0x000fea0003800200 */
.L_x_34:
[----:B------:R-:W-:Y:S01]  /*0880*/  IADD3 R12, P0, PT, R8, R4, RZ ;  /* 0x00000004080c7210 */ /* 0x000fe20007f1e0ff */
[----:B------:R-:W1:Y:S01]  /*0890*/  LDC R6, c[0x0][0x3a0] ;  /* 0x0000e800ff067b82 */ /* 0x000e620000000800 */
[----:B------:R-:W-:Y:S01]  /*08a0*/  BSSY.RECONVERGENT B1, `(.L_x_37) ;  /* 0x0000030000017945 */ /* 0x000fe20003800200 */
[----:B------:R-:W-:Y:S01]  /*08b0*/  IMAD.MOV.U32 R27, RZ, RZ, R2 ;  /* 0x000000ffff1b7224 */ /* 0x000fe200078e0002 */
[C---:B------:R-:W-:Y:S01]  /*08c0*/  LOP3.LUT R4, R12.reuse, 0x3, RZ, 0xc0, !PT ;  /* 0x000000030c047812 */ /* 0x040fe200078ec0ff */
[----:B------:R-:W-:Y:S01]  /*08d0*/  IMAD.X R8, RZ, RZ, R9, P0 ;  /* 0x000000ffff087224 */ /* 0x000fe200000e0609 */
[----:B------:R-:W-:Y:S02]  /*08e0*/  ISETP.GE.U32.AND P0, PT, R12, 0x3, PT ;  /* 0x000000030c00780c */ /* 0x000fe40003f06070 */
[----:B------:R-:W-:Y:S01]  /*08f0*/  ISETP.NE.U32.AND P1, PT, R4, 0x3, PT ;  /* 0x000000030400780c */ /* 0x000fe20003f25070 */
[----:B------:R-:W-:Y:S01]  /*0900*/  IMAD.MOV.U32 R4, RZ, RZ, R3 ;  /* 0x000000ffff047224 */ /* 0x000fe200078e0003 */
[----:B------:R-:W-:-:S02]  /*0910*/  ISETP.GE.U32.AND.EX P0, PT, R8, RZ, PT, P0 ;  /* 0x000000ff0800720c */ /* 0x000fc40003f06100 */
[----:B------:R-:W-:Y:S02]  /*0920*/  ISETP.NE.AND.EX P1, PT, RZ, RZ, PT, P1 ;  /* 0x000000ffff00720c */ /* 0x000fe40003f25310 */
[----:B-1----:R-:W-:-:S11]  /*0930*/  SHF.R.S32.HI R11, RZ, 0x1f, R6 ;  /* 0x0000001fff0b7819 */ /* 0x002fd60000011406 */
[----:B------:R-:W-:Y:S05]  /*0940*/  @!P1 BRA `(.L_x_38) ;  /* 0x0000000000949947 */ /* 0x000fea0003800000 */
[----:B------:R-:W1:Y:S01]  /*0950*/  S2UR UR8, SR_CgaCtaId ;  /* 0x00000000000879c3 */ /* 0x000e620000008800 */
[----:B------:R-:W2:Y:S01]  /*0960*/  LDCU.64 UR14, c[0x0][0x398] ;  /* 0x00007300ff0e77ac */ /* 0x000ea20008000a00 */
[----:B------:R-:W-:Y:S02]  /*0970*/  VIADD R12, R12, 0x1 ;  /* 0x000000010c0c7836 */ /* 0x000fe40000000000 */
[----:B------:R-:W-:Y:S01]  /*0980*/  IMAD R8, R0, UR11, RZ ;  /* 0x0000000b00087c24 */ /* 0x000fe2000f8e02ff */
[----:B------:R-:W-:Y:S01]  /*0990*/  USHF.L.U32 UR5, UR22, 0x2, URZ ;  /* 0x0000000216057899 */ /* 0x000fe200080006ff */
[----:B------:R-:W-:Y:S01]  /*09a0*/  IMAD.MOV.U32 R27, RZ, RZ, R2 ;  /* 0x000000ffff1b7224 */ /* 0x000fe200078e0002 */
[----:B------:R-:W-:Y:S01]  /*09b0*/  USHF.L.U64.HI UR9, UR22, 0x2, UR12 ;  /* 0x0000000216097899 */ /* 0x000fe2000801020c */
[----:B------:R-:W-:Y:S01]  /*09c0*/  LOP3.LUT R12, R12, 0x3, RZ, 0xc0, !PT ;  /* 0x000000030c0c7812 */ /* 0x000fe200078ec0ff */
[----:B------:R-:W-:Y:S02]  /*09d0*/  IMAD R10, R8, UR10, RZ ;  /* 0x0000000a080a7c24 */ /* 0x000fe4000f8e02ff */
[----:B------:R-:W-:Y:S01]  /*09e0*/  LEA R7, P1, R2, UR5, 0x2 ;  /* 0x0000000502077c11 */ /* 0x000fe2000f8210ff */
[----:B------:R-:W-:-:S02]  /*09f0*/  UMOV UR5, 0x400 ;  /* 0x0000040000057882 */ /* 0x000fc40000000000 */
[----:B------:R-:W-:Y:S01]  /*0a00*/  UIADD3 UR5, UPT, UPT, UR5, 0x80, URZ ;  /* 0x0000008005057890 */ /* 0x000fe2000fffe0ff */
[----:B------:R-:W-:Y:S02]  /*0a10*/  LEA.HI.X R4, R2, UR9, R3, 0x2, P1 ;  /* 0x0000000902047c11 */ /* 0x000fe400088f1403 */
[----:B------:R-:W-:Y:S02]  /*0a20*/  IADD3 R12, P1, PT, RZ, -R12, RZ ;  /* 0x8000000cff0c7210 */ /* 0x000fe40007f3e0ff */
[----:B--2---:R-:W-:-:S03]  /*0a30*/  IADD3 R14, P2, P3, R7, UR14, R6 ;  /* 0x0000000e070e7c10 */ /* 0x004fc6000fb5e006 */
[----:B------:R-:W-:Y:S01]  /*0a40*/  IMAD.X R13, RZ, RZ, -0x1, P1 ;  /* 0xffffffffff0d7424 */ /* 0x000fe200008e06ff */
[----:B------:R-:W-:Y:S01]  /*0a50*/  IADD3.X R15, PT, PT, R4, UR15, R11, P2, P3 ;  /* 0x0000000f040f7c10 */ /* 0x000fe200097e640b */
[----:B-1----:R-:W-:Y:S01]  /*0a60*/  ULEA UR5, UR8, UR5, 0x18 ;  /* 0x0000000508057291 */ /* 0x002fe2000f8ec0ff */
[----:B------:R-:W-:-:S05]  /*0a70*/  MOV R4, R3 ;  /* 0x0000000300047202 */ /* 0x000fca0000000f00 */
[----:B------:R-:W-:-:S04]  /*0a80*/  VIADD R7, R6, UR5 ;  /* 0x0000000506077c36 */ /* 0x000fc80008000000 */
[----:B------:R-:W-:-:S07]  /*0a90*/  IMAD R7, R2, 0x4, R7 ;  /* 0x0000000402077824 */ /* 0x000fce00078e0207 */
.L_x_39:
        /* <DEDUP_REMOVED lines=13> */
[----:B------:R-:W-:-:S02]  /*0b70*/  ISETP.NE.AND.EX P1, PT, R13, RZ, PT, P1 ;  /* 0x000000ff0d00720c */ /* 0x000fc40003f25310 */
[----:B-1----:R-:W-:-:S11]  /*0b80*/  LEA R7, R10, R7, 0x2 ;  /* 0x000000070a077211 */ /* 0x002fd600078e10ff */
[----:B------:R-:W-:Y:S05]  /*0b90*/  @P1 BRA `(.L_x_39) ;  /* 0xfffffffc00c01947 */ /* 0x000fea000383ffff */
.L_x_38:
[----:B------:R-:W-:Y:S05]  /*0ba0*/  BSYNC.RECONVERGENT B1 ;  /* 0x0000000000017941 */ /* 0x000fea0003800200 */
.L_x_37:
[----:B------:R-:W-:Y:S05]  /*0bb0*/  @!P0 BRA `(.L_x_33) ;  /* 0x0000000000f08947 */ /* 0x000fea0003800000 */
[----:B------:R-:W1:Y:S01]  /*0bc0*/  LDCU.64 UR14, c[0x0][0x398] ;  /* 0x00007300ff0e77ac */ /* 0x000e620008000a00 */
[----:B------:R-:W2:Y:S01]  /*0bd0*/  S2UR UR9, SR_CgaCtaId ;  /* 0x00000000000979c3 */ /* 0x000ea20000008800 */
[----:B------:R-:W-:Y:S01]  /*0be0*/  IMAD.SHL.U32 R9, R5, 0x4, RZ ;  /* 0x0000000405097824 */ /* 0x000fe200078e00ff */
[----:B------:R-:W-:Y:S01]  /*0bf0*/  UMOV UR8, 0x400 ;  /* 0x0000040000087882 */ /* 0x000fe20000000000 */
[----:B------:R-:W-:Y:S01]  /*0c00*/  IMAD R21, R0, UR11, RZ ;  /* 0x0000000b00157c24 */ /* 0x000fe2000f8e02ff */
[----:B------:R-:W-:Y:S01]  /*0c10*/  UIADD3 UR8, UPT, UPT, UR8, 0x80, URZ ;  /* 0x0000008008087890 */ /* 0x000fe2000fffe0ff */
[----:B------:R-:W-:Y:S02]  /*0c20*/  UMOV UR5, URZ ;  /* 0x000000ff00057c82 */ /* 0x000fe40008000000 */
[----:B------:R-:W-:Y:S01]  /*0c30*/  IMAD R21, R21, UR10, RZ ;  /* 0x0000000a15157c24 */ /* 0x000fe2000f8e02ff */
[----:B-1----:R-:W-:Y:S01]  /*0c40*/  IADD3 R25, P0, PT, R6, UR14, RZ ;  /* 0x0000000e06197c10 */ /* 0x002fe2000ff1e0ff */
[----:B------:R-:W-:-:S03]  /*0c50*/  USHF.L.U64.HI UR14, UR22, 0x2, UR12 ;  /* 0x00000002160e7899 */ /* 0x000fc6000801020c */
[----:B------:R-:W-:Y:S01]  /*0c60*/  IADD3.X R7, PT, PT, R11, UR15, RZ, P0, !PT ;  /* 0x0000000f0b077c10 */ /* 0x000fe200087fe4ff */
[----:B------:R-:W-:Y:S02]  /*0c70*/  USHF.L.U32 UR15, UR22, 0x2, URZ ;  /* 0x00000002160f7899 */ /* 0x000fe400080006ff */
[C---:B------:R-:W-:Y:S01]  /*0c80*/  IADD3 R8, P0, PT, R27.reuse, UR22, RZ ;  /* 0x000000161b087c10 */ /* 0x040fe2000ff1e0ff */
[----:B--2---:R-:W-:Y:S01]  /*0c90*/  ULEA UR8, UR9, UR8, 0x18 ;  /* 0x0000000809087291 */ /* 0x004fe2000f8ec0ff */
[----:B------:R-:W-:Y:S02]  /*0ca0*/  SHF.R.U32.HI R11, RZ, 0x1e, R5 ;  /* 0x0000001eff0b7819 */ /* 0x000fe40000011605 */
[----:B------:R-:W-:Y:S01]  /*0cb0*/  IADD3.X R15, PT, PT, R4, UR12, RZ, P0, !PT ;  /* 0x0000000c040f7c10 */ /* 0x000fe200087fe4ff */
[----:B------:R-:W-:Y:S01]  /*0cc0*/  IMAD.SHL.U32 R14, R8, 0x4, RZ ;  /* 0x00000004080e7824 */ /* 0x000fe200078e00ff */
[----:B------:R-:W-:Y:S01]  /*0cd0*/  LEA R10, P0, R27, UR15, 0x2 ;  /* 0x0000000f1b0a7c11 */ /* 0x000fe2000f8010ff */
[----:B------:R-:W-:Y:S01]  /*0ce0*/  VIADD R6, R6, UR8 ;  /* 0x0000000806067c36 */ /* 0x000fe20008000000 */
[----:B------:R-:W-:-:S02]  /*0cf0*/  SHF.L.U64.HI R15, R8, 0x2, R15 ;  /* 0x00000002080f7819 */ /* 0x000fc4000001020f */
[C---:B------:R-:W-:Y:S01]  /*0d00*/  LEA.HI.X R12, R27.reuse, UR14, R4, 0x2, P0 ;  /* 0x0000000e1b0c7c11 */ /* 0x040fe200080f1404 */
[----:B------:R-:W-:Y:S01]  /*0d10*/  IMAD R8, R27, 0x4, R6 ;  /* 0x000000041b087824 */ /* 0x000fe200078e0206 */
[-C--:B------:R-:W-:Y:S01]  /*0d20*/  IADD3 R20, P1, PT, R9, R10.reuse, RZ ;  /* 0x0000000a09147210 */ /* 0x080fe20007f3e0ff */
[C---:B------:R-:W-:Y:S01]  /*0d30*/  IMAD.WIDE.U32 R14, R5.reuse, 0xc, R14 ;  /* 0x0000000c050e7825 */ /* 0x040fe200078e000e */
[----:B------:R-:W-:Y:S02]  /*0d40*/  LEA R13, P0, R5, R10, 0x3 ;  /* 0x0000000a050d7211 */ /* 0x000fe400078018ff */
[----:B------:R-:W-:Y:S01]  /*0d50*/  LEA R22, R21, R8, 0x2 ;  /* 0x0000000815167211 */ /* 0x000fe200078e10ff */
[----:B------:R-:W-:Y:S01]  /*0d60*/  IMAD.X R26, R11, 0x1, R12, P1 ;  /* 0x000000010b1a7824 */ /* 0x000fe200008e060c */
[----:B------:R-:W-:Y:S01]  /*0d70*/  LEA.HI.X R24, R5, R12, RZ, 0x3, P0 ;  /* 0x0000000c05187211 */ /* 0x000fe200000f1cff */
[----:B------:R-:W-:Y:S02]  /*0d80*/  VIADD R28, R15, UR5 ;  /* 0x000000050f1c7c36 */ /* 0x000fe40008000000 */
[----:B------:R-:W-:-:S02]  /*0d90*/  IMAD R23, R21, 0x8, R8 ;  /* 0x0000000815177824 */ /* 0x000fc400078e0208 */
[----:B------:R-:W-:-:S07]  /*0da0*/  IMAD R6, R21, 0xc, R8 ;  /* 0x0000000c15067824 */ /* 0x000fce00078e0208 */
.L_x_40:
[----:B------:R-:W-:-:S05]  /*0db0*/  IADD3 R18, P0, PT, R25, R10, RZ ;  /* 0x0000000a19127210 */ /* 0x000fca0007f1e0ff */
[----:B------:R-:W-:Y:S01]  /*0dc0*/  IMAD.X R19, R7, 0x1, R12, P0 ;  /* 0x0000000107137824 */ /* 0x000fe200000e060c */
[----:B------:R-:W-:-:S04]  /*0dd0*/  IADD3 R16, P0, PT, R25, R20, RZ ;  /* 0x0000001419107210 */ /* 0x000fc80007f1e0ff */
[----:B------:R-:W-:Y:S01]  /*0de0*/  @!PT LDS RZ, [RZ] ;  /* 0x00000000fffff984 */ /* 0x000fe20000000800 */
[----:B------:R-:W-:Y:S01]  /*0df0*/  @!PT LDS RZ, [RZ] ;  /* 0x00000000fffff984 */ /* 0x000fe20000000800 */
[----:B------:R-:W-:Y:S01]  /*0e00*/  @!PT LDS RZ, [RZ] ;  /* 0x00000000fffff984 */ /* 0x000fe20000000800 */
[----:B------:R1:W-:Y:S01]  /*0e10*/  LDGSTS.E [R8], desc[UR20][R18.64] ;  /* 0x0000000012087fae */ /* 0x0003e2000b9a1014 */
[----:B------:R-:W-:-:S05]  /*0e20*/  IMAD.X R17, R7, 0x1, R26, P0 ;  /* 0x0000000107117824 */ /* 0x000fca00000e061a */
[----:B------:R2:W-:Y:S01]  /*0e30*/  LDGSTS.E [R22], desc[UR20][R16.64] ;  /* 0x0000000010167fae */ /* 0x0005e2000b9a1014 */
[----:B-1----:R-:W-:Y:S01]  /*0e40*/  IMAD R8, R21, 0x10, R8 ;  /* 0x0000001015087824 */ /* 0x002fe200078e0208 */
[----:B--2---:R-:W-:Y:S01]  /*0e50*/  IADD3 R16, P0, PT, R25, R13, RZ ;  /* 0x0000000d19107210 */ /* 0x004fe20007f1e0ff */
[----:B------:R-:W-:-:S04]  /*0e60*/  IMAD R22, R21, 0x10, R22 ;  /* 0x0000001015167824 */ /* 0x000fc800078e0216 */
[----:B------:R-:W-:Y:S01]  /*0e70*/  IMAD.X R17, R7, 0x1, R24, P0 ;  /* 0x0000000107117824 */ /* 0x000fe200000e0618 */
[----:B------:R-:W-:-:S04]  /*0e80*/  IADD3 R18, P0, PT, R25, R14, RZ ;  /* 0x0000000e19127210 */ /* 0x000fc80007f1e0ff */
[----:B------:R1:W-:Y:S01]  /*0e90*/  LDGSTS.E [R23], desc[UR20][R16.64] ;  /* 0x0000000010177fae */ /* 0x0003e2000b9a1014 */
[----:B------:R-:W-:Y:S01]  /*0ea0*/  IMAD.X R19, R7, 0x1, R28, P0 ;  /* 0x0000000107137824 */ /* 0x000fe200000e061c */
[----:B------:R-:W-:-:S04]  /*0eb0*/  IADD3 R27, P0, PT, R9, R27, RZ ;  /* 0x0000001b091b7210 */ /* 0x000fc80007f1e0ff */
[----:B------:R2:W-:Y:S01]  /*0ec0*/  LDGSTS.E [R6], desc[UR20][R18.64] ;  /* 0x0000000012067fae */ /* 0x0005e2000b9a1014 */
[----:B------:R-:W-:Y:S01]  /*0ed0*/  IMAD.X R4, R11, 0x1, R4, P0 ;  /* 0x000000010b047824 */ /* 0x000fe200000e0604 */
[----:B------:R-:W-:-:S04]  /*0ee0*/  ISETP.GE.U32.AND P0, PT, R27, UR7, PT ;  /* 0x000000071b007c0c */ /* 0x000fc8000bf06070 */
[----:B------:R-:W-:Y:S01]  /*0ef0*/  ISETP.GE.U32.AND.EX P0, PT, R4, UR13, PT, P0 ;  /* 0x0000000d04007c0c */ /* 0x000fe2000bf06100 */
[----:B-1----:R-:W-:Y:S01]  /*0f00*/  IMAD.MOV.U32 R16, RZ, RZ, R25 ;  /* 0x000000ffff107224 */ /* 0x002fe200078e0019 */
[----:B------:R-:W-:Y:S02]  /*0f10*/  MOV R17, R7 ;  /* 0x0000000700117202 */ /* 0x000fe40000000f00 */
[C---:B------:R-:W-:Y:S01]  /*0f20*/  LEA R23, R21.reuse, R23, 0x4 ;  /* 0x0000001715177211 */ /* 0x040fe200078e20ff */
[----:B--2---:R-:W-:Y:S02]  /*0f30*/  IMAD R6, R21, 0x10, R6 ;  /* 0x0000001015067824 */ /* 0x004fe400078e0206 */
[----:B------:R-:W-:-:S04]  /*0f40*/  IMAD.WIDE.U32 R16, R5, 0x10, R16 ;  /* 0x0000001005107825 */ /* 0x000fc800078e0010 */
[----:B------:R-:W-:Y:S02]  /*0f50*/  IMAD.MOV.U32 R25, RZ, RZ, R16 ;  /* 0x000000ffff197224 */ /* 0x000fe400078e0010 */
[----:B------:R-:W-:Y:S01]  /*0f60*/  IMAD.MOV.U32 R7, RZ, RZ, R17 ;  /* 0x000000ffff077224 */ /* 0x000fe200078e0011 */
[----:B------:R-:W-:Y:S06]  /*0f70*/  @!P0 BRA `(.L_x_40) ;  /* 0xfffffffc008c8947 */ /* 0x000fec000383ffff */
.L_x_33:
[----:B------:R-:W-:Y:S05]  /*0f80*/  BSYNC.RECONVERGENT B0 ;  /* 0x0000000000007941 */ /* 0x000fea0003800200 */
.L_x_32:
[----:B------:R-:W-:Y:S01]  /*0f90*/  IMAD.U32 R4, RZ, RZ, UR13 ;  /* 0x0000000dff047e24 */ /* 0x000fe2000f8e00ff */
[----:B------:R-:W-:Y:S01]  /*0fa0*/  ISETP.LT.U32.AND P0, PT, R2, UR7, PT ;  /* 0x0000000702007c0c */ /* 0x000fe2000bf01070 */
[----:B------:R-:W0:Y:S01]  /*0fb0*/  LDGDEPBAR ;  /* 0x00000000000079af */ /* 0x000e220000000000 */
[----:B------:R-:W-:Y:S02]  /*0fc0*/  BSSY.RECONVERGENT B0, `(.L_x_41) ;  /* 0x000009f000007945 */ /* 0x000fe40003800200 */
[----:B------:R-:W-:-:S13]  /*0fd0*/  ISETP.GT.U32.AND.EX P0, PT, R4, R3, PT, P0 ;  /* 0x000000030400720c */ /* 0x000fda0003f04100 */
[----:B------:R-:W-:Y:S05]  /*0fe0*/  @!P0 BRA `(.L_x_42) ;  /* 0x0000000800708947 */ /* 0x000fea0003800000 */
[----:B------:R-:W-:Y:S01]  /*0ff0*/  IMAD.IADD R9, R5, 0x1, R2 ;  /* 0x0000000105097824 */ /* 0x000fe200078e0202 */
[----:B------:R-:W-:Y:S01]  /*1000*/  MOV R6, UR7 ;  /* 0x0000000700067c02 */ /* 0x000fe20008000f00 */
[----:B------:R-:W-:Y:S01]  /*1010*/  IMAD.U32 R4, RZ, RZ, UR13 ;  /* 0x0000000dff047e24 */ /* 0x000fe2000f8e00ff */
[----:B------:R-:W-:Y:S01]  /*1020*/  BSSY.RECONVERGENT B1, `(.L_x_43) ;  /* 0x0000027000017945 */ /* 0x000fe20003800200 */
[----:B------:R-:W-:Y:S01]  /*1030*/  IMAD.U32 R7, RZ, RZ, UR13 ;  /* 0x0000000dff077e24 */ /* 0x000fe2000f8e00ff */
[C---:B------:R-:W-:Y:S01]  /*1040*/  ISETP.LT.U32.AND P0, PT, R9.reuse, UR7, PT ;  /* 0x0000000709007c0c */ /* 0x040fe2000bf01070 */
[----:B------:R-:W-:Y:S01]  /*1050*/  IMAD.U32 R10, RZ, RZ, UR13 ;  /* 0x0000000dff0a7e24 */ /* 0x000fe2000f8e00ff */
[----:B------:R-:W-:Y:S02]  /*1060*/  ISETP.LT.U32.AND P1, PT, R9, UR7, PT ;  /* 0x0000000709007c0c */ /* 0x000fe4000bf21070 */
[----:B------:R-:W-:Y:S02]  /*1070*/  ISETP.GT.U32.AND.EX P0, PT, R4, RZ, PT, P0 ;  /* 0x000000ff0400720c */ /* 0x000fe40003f04100 */
[----:B------:R-:W-:Y:S01]  /*1080*/  ISETP.GT.U32.AND.EX P1, PT, R7, RZ, PT, P1 ;  /* 0x000000ff0700720c */ /* 0x000fe20003f24110 */
[----:B------:R-:W-:Y:S01]  /*1090*/  IMAD.MOV.U32 R7, RZ, RZ, -0x1 ;  /* 0xffffffffff077424 */ /* 0x000fe200078e00ff */
        /* <DEDUP_REMOVED lines=12> */
[----:B-1----:R-:W-:-:S06]  /*1160*/  VIADD R7, R10, 0xffffffe ;  /* 0x0ffffffe0a077836 */ /* 0x002fcc0000000000 */
[----:B------:R-:W1:Y:S02]  /*1170*/  F2I.FTZ.U32.TRUNC.NTZ R7, R7 ;  /* 0x0000000700077305 */ /* 0x000e64000021f000 */
[----:B-1----:R-:W-:-:S04]  /*1180*/  IMAD R11, R11, R7, RZ ;  /* 0x000000070b0b7224 */ /* 0x002fc800078e02ff */
[----:B------:R-:W-:-:S06]  /*1190*/  IMAD.HI.U32 R6, R7, R11, R6 ;  /* 0x0000000b07067227 */ /* 0x000fcc00078e0006 */
[----:B------:R-:W-:-:S05]  /*11a0*/  IMAD.HI.U32 R8, R6, R9, RZ ;  /* 0x0000000906087227 */ /* 0x000fca00078e00ff */
[----:B------:R-:W-:-:S05]  /*11b0*/  IADD3 R6, PT, PT, -R8, RZ, RZ ;  /* 0x000000ff08067210 */ /* 0x000fca0007ffe1ff */
[----:B------:R-:W-:Y:S02]  /*11c0*/  IMAD R6, R5, R6, R9 ;  /* 0x0000000605067224 */ /* 0x000fe400078e0209 */
[----:B------:R-:W-:-:S03]  /*11d0*/  IMAD.MOV.U32 R9, RZ, RZ, RZ ;  /* 0x000000ffff097224 */ /* 0x000fc600078e00ff */
[----:B------:R-:W-:-:S13]  /*11e0*/  ISETP.GE.U32.AND P0, PT, R6, R5, PT ;  /* 0x000000050600720c */ /* 0x000fda0003f06070 */
[----:B------:R-:W-:Y:S02]  /*11f0*/  @P0 IMAD.IADD R6, R6, 0x1, -R5 ;  /* 0x0000000106060824 */ /* 0x000fe400078e0a05 */
[----:B------:R-:W-:-:S03]  /*1200*/  @P0 VIADD R8, R8, 0x1 ;  /* 0x0000000108080836 */ /* 0x000fc60000000000 */
[----:B------:R-:W-:-:S13]  /*1210*/  ISETP.GE.U32.AND P1, PT, R6, R5, PT ;  /* 0x000000050600720c */ /* 0x000fda0003f26070 */
[----:B------:R-:W-:Y:S01]  /*1220*/  @P1 VIADD R8, R8, 0x1 ;  /* 0x0000000108081836 */ /* 0x000fe20000000000 */
[----:B------:R-:W-:Y:S01]  /*1230*/  @!P2 LOP3.LUT R8, RZ, R5, RZ, 0x33, !PT ;  /* 0x00000005ff08a212 */ /* 0x000fe200078e33ff */
[----:B------:R-:W-:Y:S06]  /*1240*/  BRA `(.L_x_45) ;  /* 0x0000000000107947 */ /* 0x000fec0003800000 */
.L_x_44:
[----:B------:R-:W-:-:S07]  /*1250*/  MOV R8, 0x1270 ;  /* 0x0000127000087802 */ /* 0x000fce0000000f00 */
[----:B------:R-:W-:Y:S05]  /*1260*/  CALL.REL.NOINC `($__internal_1_$__cuda_sm20_div_u64) ;  /* 0x0000000800ec7944 */ /* 0x000fea0003c00000 */
[----:B------:R-:W-:Y:S01]  /*1270*/  IMAD.MOV.U32 R8, RZ, RZ, R6 ;  /* 0x000000ffff087224 */ /* 0x000fe200078e0006 */
[----:B------:R-:W-:-:S07]  /*1280*/  MOV R9, R7 ;  /* 0x0000000700097202 */ /* 0x000fce0000000f00 */
.L_x_45:
[----:B------:R-:W-:Y:S05]  /*1290*/  BSYNC.RECONVERGENT B1 ;  /* 0x0000000000017941 */ /* 0x000fea0003800200 */
.L_x_43:
[----:B------:R-:W-:Y:S01]  /*12a0*/  IADD3 R4, P0, PT, R8, R4, RZ ;  /* 0x0000000408047210 */ /* 0x000fe20007f1e0ff */
[----:B------:R-:W1:Y:S01]  /*12b0*/  LDC R6, c[0x0][0x3b0] ;  /* 0x0000ec00ff067b82 */ /* 0x000e620000000800 */
[----:B------:R-:W-:Y:S02]  /*12c0*/  BSSY.RECONVERGENT B1, `(.L_x_46) ;  /* 0x0000031000017945 */ /* 0x000fe40003800200 */
[C---:B------:R-:W-:Y:S01]  /*12d0*/  LOP3.LUT R7, R4.reuse, 0x3, RZ, 0xc0, !PT ;  /* 0x0000000304077812 */ /* 0x040fe200078ec0ff */
[----:B------:R-:W-:Y:S01]  /*12e0*/  IMAD.X R8, RZ, RZ, R9, P0 ;  /* 0x000000ffff087224 */ /* 0x000fe200000e0609 */
[----:B------:R-:W-:Y:S02]  /*12f0*/  ISETP.GE.U32.AND P0, PT, R4, 0x3, PT ;  /* 0x000000030400780c */ /* 0x000fe40003f06070 */
[----:B------:R-:W-:Y:S02]  /*1300*/  ISETP.NE.U32.AND P1, PT, R7, 0x3, PT ;  /* 0x000000030700780c */ /* 0x000fe40003f25070 */
[----:B------:R-:W-:Y:S01]  /*1310*/  ISETP.GE.U32.AND.EX P0, PT, R8, RZ, PT, P0 ;  /* 0x000000ff0800720c */ /* 0x000fe20003f06100 */
[----:B------:R-:W-:Y:S01]  /*1320*/  IMAD.U32 R8, RZ, RZ, UR22 ;  /* 0x00000016ff087e24 */ /* 0x000fe2000f8e00ff */
[----:B------:R-:W-:-:S04]  /*1330*/  ISETP.NE.AND.EX P1, PT, RZ, RZ, PT, P1 ;  /* 0x000000ffff00720c */ /* 0x000fc80003f25310 */
[----:B------:R-:W-:Y:S02]  /*1340*/  SHF.R.S32.HI R8, RZ, 0x1f, R8 ;  /* 0x0000001fff087819 */ /* 0x000fe40000011408 */
[----:B-1----:R-:W-:-:S07]  /*1350*/  SHF.R.S32.HI R16, RZ, 0x1f, R6 ;  /* 0x0000001fff107819 */ /* 0x002fce0000011406 */
[----:B------:R-:W-:Y:S05]  /*1360*/  @!P1 BRA `(.L_x_47) ;  /* 0x0000000000989947 */ /* 0x000fea0003800000 */
[----:B------:R-:W1:Y:S01]  /*1370*/  S2UR UR8, SR_CgaCtaId ;  /* 0x00000000000879c3 */ /* 0x000e620000008800 */
[----:B------:R-:W2:Y:S01]  /*1380*/  LDCU.64 UR14, c[0x0][0x3a8] ;  /* 0x00007500ff0e77ac */ /* 0x000ea20008000a00 */
[----:B------:R-:W-:Y:S02]  /*1390*/  IMAD.U32 R7, RZ, RZ, UR22 ;  /* 0x00000016ff077e24 */ /* 0x000fe4000f8e00ff */
[----:B------:R-:W-:Y:S01]  /*13a0*/  VIADD R9, R4, 0x1 ;  /* 0x0000000104097836 */ /* 0x000fe20000000000 */
[----:B------:R-:W-:Y:S01]  /*13b0*/  UMOV UR5, 0x400 ;  /* 0x0000040000057882 */ /* 0x000fe20000000000 */
[----:B------:R-:W-:Y:S01]  /*13c0*/  USHF.L.U32 UR9, UR22, 0x2, URZ ;  /* 0x0000000216097899 */ /* 0x000fe200080006ff */
[----:B------:R-:W-:Y:S01]  /*13d0*/  SHF.L.U64.HI R4, R7, 0x2, R8 ;  /* 0x0000000207047819 */ /* 0x000fe20000010208 */
[----:B------:R-:W3:Y:S01]  /*13e0*/  LDC R11, c[0x0][0x384] ;  /* 0x0000e100ff0b7b82 */ /* 0x000ee20000000800 */
[----:B------:R-:W-:Y:S01]  /*13f0*/  UIADD3 UR5, UPT, UPT, UR5, 0x80, URZ ;  /* 0x0000008005057890 */ /* 0x000fe2000fffe0ff */
[----:B------:R-:W-:Y:S01]  /*1400*/  LOP3.LUT R9, R9, 0x3, RZ, 0xc0, !PT ;  /* 0x0000000309097812 */ /* 0x000fe200078ec0ff */
[----:B------:R-:W-:Y:S01]  /*1410*/  IMAD R10, R0, UR11, RZ ;  /* 0x0000000b000a7c24 */ /* 0x000fe2000f8e02ff */
[----:B------:R-:W-:-:S02]  /*1420*/  LEA R7, P1, R2, UR9, 0x2 ;  /* 0x0000000902077c11 */ /* 0x000fc4000f8210ff */
[----:B------:R-:W-:Y:S01]  /*1430*/  IADD3 R9, P3, PT, RZ, -R9, RZ ;  /* 0x80000009ff097210 */ /* 0x000fe20007f7e0ff */
[----:B------:R-:W-:Y:S01]  /*1440*/  IMAD R14, R10, UR10, RZ ;  /* 0x0000000a0a0e7c24 */ /* 0x000fe2000f8e02ff */
[----:B------:R-:W-:Y:S02]  /*1450*/  LEA.HI.X R13, R2, R4, R3, 0x2, P1 ;  /* 0x00000004020d7211 */ /* 0x000fe400008f1403 */
[----:B--2---:R-:W-:-:S04]  /*1460*/  IADD3 R12, P1, P2, R7, UR14, R6 ;  /* 0x0000000e070c7c10 */ /* 0x004fc8000fa3e006 */
[----:B------:R-:W-:Y:S01]  /*1470*/  IADD3.X R13, PT, PT, R13, UR15, R16, P1, P2 ;  /* 0x0000000f0d0d7c10 */ /* 0x000fe20008fe4410 */
[----:B-1----:R-:W-:-:S06]  /*1480*/  ULEA UR5, UR8, UR5, 0x18 ;  /* 0x0000000508057291 */ /* 0x002fcc000f8ec0ff */
[----:B------:R-:W-:-:S05]  /*1490*/  VIADD R4, R6, UR5 ;  /* 0x0000000506047c36 */ /* 0x000fca0008000000 */
[----:B---3--:R-:W-:Y:S01]  /*14a0*/  LEA R7, R11, R4, 0x9 ;  /* 0x000000040b077211 */ /* 0x008fe200078e48ff */
[----:B------:R-:W-:-:S04]  /*14b0*/  IMAD.X R4, RZ, RZ, -0x1, P3 ;  /* 0xffffffffff047424 */ /* 0x000fc800018e06ff */
[----:B------:R-:W-:-:S07]  /*14c0*/  IMAD R7, R2, 0x4, R7 ;  /* 0x0000000402077824 */ /* 0x000fce00078e0207 */
.L_x_48:
        /* <DEDUP_REMOVED lines=16> */
.L_x_47:
[----:B------:R-:W-:Y:S05]  /*15d0*/  BSYNC.RECONVERGENT B1 ;  /* 0x0000000000017941 */ /* 0x000fea0003800200 */
.L_x_46:
[----:B------:R-:W-:Y:S05]  /*15e0*/  @!P0 BRA `(.L_x_42) ;  /* 0x0000000000f08947 */ /* 0x000fea0003800000 */
[----:B------:R-:W1:Y:S01]  /*15f0*/  S2UR UR8, SR_CgaCtaId ;  /* 0x00000000000879c3 */ /* 0x000e620000008800 */
[----:B------:R-:W2:Y:S01]  /*1600*/  LDCU.64 UR14, c[0x0][0x3a8] ;  /* 0x00007500ff0e77ac */ /* 0x000ea20008000a00 */
[----:B------:R-:W-:Y:S01]  /*1610*/  IMAD.U32 R9, RZ, RZ, UR22 ;  /* 0x00000016ff097e24 */ /* 0x000fe2000f8e00ff */
[----:B------:R-:W-:Y:S01]  /*1620*/  SHF.L.U32 R17, R5, 0x2, RZ ;  /* 0x0000000205117819 */ /* 0x000fe200000006ff */
[----:B------:R-:W-:Y:S01]  /*1630*/  IMAD R22, R0, UR11, RZ ;  /* 0x0000000b00167c24 */ /* 0x000fe2000f8e02ff */
[----:B------:R-:W-:Y:S01]  /*1640*/  UMOV UR5, 0x400 ;  /* 0x0000040000057882 */ /* 0x000fe20000000000 */
[----:B------:R-:W-:Y:S01]  /*1650*/  SHF.R.U32.HI R20, RZ, 0x1e, R5 ;  /* 0x0000001eff147819 */ /* 0x000fe20000011605 */
[----:B------:R-:W-:Y:S01]  /*1660*/  UIADD3 UR5, UPT, UPT, UR5, 0x80, URZ ;  /* 0x0000008005057890 */ /* 0x000fe2000fffe0ff */
[----:B------:R-:W3:Y:S01]  /*1670*/  LDC R7, c[0x0][0x384] ;  /* 0x0000e100ff077b82 */ /* 0x000ee20000000800 */
[----:B------:R-:W-:Y:S01]  /*1680*/  SHF.L.U64.HI R18, R9, 0x2, R8 ;  /* 0x0000000209127819 */ /* 0x000fe20000010208 */
[----:B------:R-:W-:Y:S01]  /*1690*/  IMAD R22, R22, UR10, RZ ;  /* 0x0000000a16167c24 */ /* 0x000fe2000f8e02ff */
[----:B--2---:R-:W-:-:S04]  /*16a0*/  IADD3 R4, P0, PT, R6, UR14, RZ ;  /* 0x0000000e06047c10 */ /* 0x004fc8000ff1e0ff */
[----:B------:R-:W-:Y:S01]  /*16b0*/  IADD3.X R16, PT, PT, R16, UR15, RZ, P0, !PT ;  /* 0x0000000f10107c10 */ /* 0x000fe200087fe4ff */
[----:B-1----:R-:W-:Y:S02]  /*16c0*/  ULEA UR5, UR8, UR5, 0x18 ;  /* 0x0000000508057291 */ /* 0x002fe4000f8ec0ff */
[----:B------:R-:W-:-:S04]  /*16d0*/  USHF.L.U32 UR8, UR22, 0x2, URZ ;  /* 0x0000000216087899 */ /* 0x000fc800080006ff */
[----:B------:R-:W-:Y:S01]  /*16e0*/  VIADD R6, R6, UR5 ;  /* 0x0000000506067c36 */ /* 0x000fe20008000000 */
[----:B------:R-:W-:-:S03]  /*16f0*/  UMOV UR5, URZ ;  /* 0x000000ff00057c82 */ /* 0x000fc60008000000 */
[----:B---3--:R-:W-:Y:S01]  /*1700*/  IMAD R23, R7, 0x200, R6 ;  /* 0x0000020007177824 */ /* 0x008fe200078e0206 */
[----:B------:R-:W-:-:S03]  /*1710*/  IADD3 R6, P0, PT, R2, UR22, RZ ;  /* 0x0000001602067c10 */ /* 0x000fc6000ff1e0ff */
[----:B------:R-:W-:Y:S02]  /*1720*/  IMAD R23, R2, 0x4, R23 ;  /* 0x0000000402177824 */ /* 0x000fe400078e0217 */
[----:B------:R-:W-:Y:S01]  /*1730*/  IMAD.X R7, R8, 0x1, R3, P0 ;  /* 0x0000000108077824 */ /* 0x000fe200000e0603 */
[----:B------:R-:W-:Y:S01]  /*1740*/  LEA R0, P0, R2, UR8, 0x2 ;  /* 0x0000000802007c11 */ /* 0x000fe2000f8010ff */
[C-C-:B------:R-:W-:Y:S01]  /*1750*/  IMAD R25, R22.reuse, 0x4, R23.reuse ;  /* 0x0000000416197824 */ /* 0x140fe200078e0217 */
[C---:B------:R-:W-:Y:S01]  /*1760*/  LEA R27, R22.reuse, R23, 0x3 ;  /* 0x00000017161b7211 */ /* 0x040fe200078e18ff */
[----:B------:R-:W-:Y:S01]  /*1770*/  IMAD R29, R22, 0xc, R23 ;  /* 0x0000000c161d7824 */ /* 0x000fe200078e0217 */
[C---:B------:R-:W-:Y:S01]  /*1780*/  SHF.L.U64.HI R7, R6.reuse, 0x2, R7 ;  /* 0x0000000206077819 */ /* 0x040fe20000010207 */
[----:B------:R-:W-:Y:S01]  /*1790*/  IMAD.SHL.U32 R6, R6, 0x4, RZ ;  /* 0x0000000406067824 */ /* 0x000fe200078e00ff */
[----:B------:R-:W-:Y:S02]  /*17a0*/  LEA.HI.X R18, R2, R18, R3, 0x2, P0 ;  /* 0x0000001202127211 */ /* 0x000fe400000f1403 */
[-C--:B------:R-:W-:Y:S01]  /*17b0*/  IADD3 R21, P0, PT, R17, R0.reuse, RZ ;  /* 0x0000000011157210 */ /* 0x080fe20007f1e0ff */
[C---:B------:R-:W-:Y:S01]  /*17c0*/  IMAD.WIDE.U32 R6, R5.reuse, 0xc, R6 ;  /* 0x0000000c05067825 */ /* 0x040fe200078e0006 */
[----:B------:R-:W-:-:S03]  /*17d0*/  LEA R19, P1, R5, R0, 0x3 ;  /* 0x0000000005137211 */ /* 0x000fc600078218ff */
[----:B------:R-:W-:Y:S01]  /*17e0*/  IMAD.X R24, R20, 0x1, R18, P0 ;  /* 0x0000000114187824 */ /* 0x000fe200000e0612 */
[----:B------:R-:W-:Y:S01]  /*17f0*/  LEA.HI.X R26, R5, R18, RZ, 0x3, P1 ;  /* 0x00000012051a7211 */ /* 0x000fe200008f1cff */
[----:B------:R-:W-:-:S08]  /*1800*/  VIADD R28, R7, UR5 ;  /* 0x00000005071c7c36 */ /* 0x000fd00008000000 */
.L_x_49:
[C---:B------:R-:W-:Y:S02]  /*1810*/  IADD3 R12, P0, PT, R4.reuse, R0, RZ ;  /* 0x00000000040c7210 */ /* 0x040fe40007f1e0ff */
[----:B------:R-:W-:-:S03]  /*1820*/  IADD3 R8, P1, PT, R4, R21, RZ ;  /* 0x0000001504087210 */ /* 0x000fc60007f3e0ff */
[----:B------:R-:W-:Y:S01]  /*1830*/  IMAD.X R13, R16, 0x1, R18, P0 ;  /* 0x00000001100d7824 */ /* 0x000fe200000e0612 */
[----:B------:R-:W-:Y:S01]  /*1840*/  IADD3 R10, P0, PT, R4, R19, RZ ;  /* 0x00000013040a7210 */ /* 0x000fe20007f1e0ff */
[----:B------:R-:W-:Y:S01]  /*1850*/  IMAD.X R9, R16, 0x1, R24, P1 ;  /* 0x0000000110097824 */ /* 0x000fe200008e0618 */
[----:B------:R-:W-:Y:S02]  /*1860*/  IADD3 R14, P1, PT, R4, R6, RZ ;  /* 0x00000006040e7210 */ /* 0x000fe40007f3e0ff */
[----:B------:R-:W-:Y:S01]  /*1870*/  @!PT LDS RZ, [RZ] ;  /* 0x00000000fffff984 */ /* 0x000fe20000000800 */
[----:B------:R-:W-:Y:S01]  /*1880*/  @!PT LDS RZ, [RZ] ;  /* 0x00000000fffff984 */ /* 0x000fe20000000800 */
[----:B------:R-:W-:Y:S01]  /*1890*/  @!PT LDS RZ, [RZ] ;  /* 0x00000000fffff984 */ /* 0x000fe20000000800 */
[----:B------:R1:W-:Y:S01]  /*18a0*/  LDGSTS.E [R23+0x80], desc[UR20][R12.64] ;  /* 0x000800000c177fae */ /* 0x0003e2000b9a1014 */
[C---:B------:R-:W-:Y:S01]  /*18b0*/  IMAD.X R11, R16.reuse, 0x1, R26, P0 ;  /* 0x00000001100b7824 */ /* 0x040fe200000e061a */
[----:B------:R-:W-:Y:S01]  /*18c0*/  IADD3 R2, P0, PT, R17, R2, RZ ;  /* 0x0000000211027210 */ /* 0x000fe20007f1e0ff */
[----:B------:R-:W-:Y:S01]  /*18d0*/  IMAD.X R15, R16, 0x1, R28, P1 ;  /* 0x00000001100f7824 */ /* 0x000fe200008e061c */
[C---:B------:R-:W-:Y:S01]  /*18e0*/  LEA R4, P1, R5.reuse, R4, 0x4 ;  /* 0x0000000405047211 */ /* 0x040fe200078220ff */
[----:B------:R2:W-:Y:S02]  /*18f0*/  LDGSTS.E [R25+0x80], desc[UR20][R8.64] ;  /* 0x0008000008197fae */ /* 0x0005e4000b9a1014 */
[----:B------:R-:W-:Y:S01]  /*1900*/  IMAD.X R3, R20, 0x1, R3, P0 ;  /* 0x0000000114037824 */ /* 0x000fe200000e0603 */
[----:B------:R-:W-:Y:S01]  /*1910*/  ISETP.GE.U32.AND P0, PT, R2, UR7, PT ;  /* 0x0000000702007c0c */ /* 0x000fe2000bf06070 */
[----:B------:R3:W-:Y:S01]  /*1920*/  LDGSTS.E [R27+0x80], desc[UR20][R10.64] ;  /* 0x000800000a1b7fae */ /* 0x0007e2000b9a1014 */
[----:B------:R-:W-:-:S02]  /*1930*/  LEA.HI.X R16, R5, R16, RZ, 0x4, P1 ;  /* 0x0000001005107211 */ /* 0x000fc400008f24ff */
[----:B------:R-:W-:Y:S01]  /*1940*/  ISETP.GE.U32.AND.EX P0, PT, R3, UR13, PT, P0 ;  /* 0x0000000d03007c0c */ /* 0x000fe2000bf06100 */
[----:B------:R4:W-:Y:S01]  /*1950*/  LDGSTS.E [R29+0x80], desc[UR20][R14.64] ;  /* 0x000800000e1d7fae */ /* 0x0009e2000b9a1014 */
[C---:B-1----:R-:W-:Y:S01]  /*1960*/  LEA R23, R22.reuse, R23, 0x4 ;  /* 0x0000001716177211 */ /* 0x042fe200078e20ff */
[C---:B--2---:R-:W-:Y:S02]  /*1970*/  IMAD R25, R22.reuse, 0x10, R25 ;  /* 0x0000001016197824 */ /* 0x044fe400078e0219 */
[C---:B---3--:R-:W-:Y:S02]  /*1980*/  IMAD R27, R22.reuse, 0x10, R27 ;  /* 0x00000010161b7824 */ /* 0x048fe400078e021b */
[----:B----4-:R-:W-:-:S06]  /*1990*/  IMAD R29, R22, 0x10, R29 ;  /* 0x00000010161d7824 */ /* 0x010fcc00078e021d */
[----:B------:R-:W-:Y:S05]  /*19a0*/  @!P0 BRA `(.L_x_49) ;  /* 0xfffffffc00988947 */ /* 0x000fea000383ffff */
.L_x_42:
[----:B------:R-:W-:Y:S05]  /*19b0*/  BSYNC.RECONVERGENT B0 ;  /* 0x0000000000007941 */ /* 0x000fea0003800200 */
.L_x_41:
[----:B------:R-:W0:Y:S01]  /*19c0*/  LDGDEPBAR ;  /* 0x00000000000079af */ /* 0x000e220000000000 */
[----:B------:R-:W-:-:S04]  /*19d0*/  DEPBAR.LE SB0, 0x0 ;  /* 0x000080000000791a */ /* 0x000fc80000000000 */
[----:B------:R-:W-:Y:S06]  /*19e0*/  BAR.SYNC.DEFER_BLOCKING 0x0 ;  /* 0x0000000000007b1d */ /* 0x000fec0000010000 */
.L_x_31:
[----:B------:R-:W-:-:S09]  /*19f0*/  UISETP.GT.AND UP0, UPT, UR24, UR6, UPT ;  /* 0x000000061800728c */ /* 0x000fd2000bf04270 */
[----:B------:R-:W-:Y:S05]  /*1a00*/  BRA.U UP0, `(.L_x_50) ;  /* 0x0000000100807547 */ /* 0x000fea000b800000 */
        /* <DEDUP_REMOVED lines=10> */
[----:B----4-:R-:W-:Y:S01]  /*1ab0*/  UIMAD.WIDE UR4, UR22, 0x4, UR4 ;  /* 0x00000004160478a5 */ /* 0x010fe2000f8e0204 */
[----:B--2---:R-:W-:-:S03]  /*1ac0*/  IMAD R0, R3, 0x200, R0 ;  /* 0x0000020003007824 */ /* 0x004fc600078e0200 */
[----:B-1----:R-:W-:Y:S02]  /*1ad0*/  LEA R7, R7, R2, 0x18 ;  /* 0x0000000207077211 */ /* 0x002fe400078ec0ff */
[C---:B---3--:R-:W-:Y:S02]  /*1ae0*/  LEA R2, R5.reuse, UR6, 0x2 ;  /* 0x0000000605027c11 */ /* 0x048fe4000f8e10ff */
[----:B------:R-:W-:-:S03]  /*1af0*/  LEA R0, R5, R0, 0x2 ;  /* 0x0000000005007211 */ /* 0x000fc600078e10ff */
[----:B------:R-:W-:Y:S01]  /*1b00*/  IMAD.IADD R6, R7, 0x1, R2 ;  /* 0x0000000107067824 */ /* 0x000fe200078e0202 */
[----:B------:R-:W-:Y:S01]  /*1b10*/  IADD3 R4, PT, PT, R0, 0x80, R7 ;  /* 0x0000008000047810 */ /* 0x000fe20007ffe007 */
[----:B------:R-:W-:-:S07]  /*1b20*/  IMAD.MOV R0, RZ, RZ, -R3 ;  /* 0x000000ffff007224 */ /* 0x000fce00078e0a03 */
.L_x_51:
[----:B-1----:R-:W-:Y:S01]  /*1b30*/  LDS R7, [R6] ;  /* 0x0000000006077984 */ /* 0x002fe20000000800 */
[----:B------:R-:W-:Y:S02]  /*1b40*/  VIADD R0, R0, 0x1 ;  /* 0x0000000100007836 */ /* 0x000fe40000000000 */
[----:B------:R-:W-:Y:S01]  /*1b50*/  IMAD.U32 R2, RZ, RZ, UR4 ;  /* 0x00000004ff027e24 */ /* 0x000fe2000f8e00ff */
[----:B------:R-:W1:Y:S01]  /*1b60*/  LDS R8, [R4] ;  /* 0x0000000004087984 */ /* 0x000e620000000800 */
[----:B------:R-:W-:Y:S01]  /*1b70*/  IMAD.U32 R3, RZ, RZ, UR5 ;  /* 0x00000005ff037e24 */ /* 0x000fe2000f8e00ff */
[----:B------:R-:W-:Y:S01]  /*1b80*/  ISETP.NE.AND P0, PT, R0, RZ, PT ;  /* 0x000000ff0000720c */ /* 0x000fe20003f05270 */
[----:B------:R-:W-:-:S04]  /*1b90*/  IMAD.WIDE R2, R5, 0x4, R2 ;  /* 0x0000000405027825 */ /* 0x000fc800078e0202 */
[----:B-1----:R-:W-:-:S05]  /*1ba0*/  FADD R7, R7, R8 ;  /* 0x0000000807077221 */ /* 0x002fca0000000000 */
[----:B------:R1:W-:Y:S03]  /*1bb0*/  STG.E desc[UR20][R2.64], R7 ;  /* 0x0000000702007986 */ /* 0x0003e6000c101914 */
[----:B------:R-:W-:Y:S05]  /*1bc0*/  @!P0 EXIT ;  /* 0x000000000000894d */ /* 0x000fea0003800000 */
[----:B------:R-:W-:Y:S01]  /*1bd0*/  IADD3 R4, PT, PT, R4, 0x200, RZ ;  /* 0x0000020004047810 */ /* 0x000fe20007ffe0ff */
[----:B------:R-:W-:Y:S02]  /*1be0*/  VIADD R6, R6, 0x200 ;  /* 0x0000020006067836 */ /* 0x000fe40000000000 */
[----:B------:R-:W-:Y:S01]  /*1bf0*/  VIADD R5, R5, 0x80 ;  /* 0x0000008005057836 */ /* 0x000fe20000000000 */
[----:B------:R-:W-:Y:S06]  /*1c00*/  BRA `(.L_x_51) ;  /* 0xfffffffc00c87947 */ /* 0x000fec000383ffff */
.L_x_50:
[----:B------:R-:W1:Y:S02]  /*1c10*/  LDC R0, c[0x0][0x384] ;  /* 0x0000e100ff007b82 */ /* 0x000e640000000800 */
[----:B-1----:R-:W-:-:S13]  /*1c20*/  ISETP.GE.AND P0, PT, R0, 0x1, PT ;  /* 0x000000010000780c */ /* 0x002fda0003f06270 */
[----:B------:R-:W-:Y:S05]  /*1c30*/  @!P0 EXIT ;  /* 0x000000000000894d */ /* 0x000fea0003800000 */
[----:B------:R-:W1:Y:S01]  /*1c40*/  S2R R5, SR_TID.X ;  /* 0x0000000000057919 */ /* 0x000e620000002100 */
[----:B------:R-:W2:Y:S01]  /*1c50*/  LDC R3, c[0x0][0x3b0] ;  /* 0x0000ec00ff037b82 */ /* 0x000ea20000000800 */
[----:B------:R-:W3:Y:S01]  /*1c60*/  LDCU UR6, c[0x0][0x3a0] ;  /* 0x00007400ff0677ac */ /* 0x000ee20008000800 */
[----:B------:R-:W-:Y:S01]  /*1c70*/  MOV R2, 0x400 ;  /* 0x0000040000027802 */ /* 0x000fe20000000f00 */
[----:B------:R-:W4:Y:S01]  /*1c80*/  S2R R7, SR_CgaCtaId ;  /* 0x0000000000077919 */ /* 0x000f220000008800 */
[----:B------:R-:W5:Y:S03]  /*1c90*/  LDCU.64 UR4, c[0x0][0x390] ;  /* 0x00007200ff0477ac */ /* 0x000f660008000a00 */
[----:B------:R-:W-:Y:S01]  /*1ca0*/  VIADD R4, R2, 0x80 ;  /* 0x0000008002047836 */ /* 0x000fe20000000000 */
[----:B-----5:R-:W-:Y:S01]  /*1cb0*/  UIMAD.WIDE UR4, UR22, 0x4, UR4 ;  /* 0x00000004160478a5 */ /* 0x020fe2000f8e0204 */
[----:B--2---:R-:W-:-:S02]  /*1cc0*/  IMAD R2, R0, 0x200, R3 ;  /* 0x0000020000027824 */ /* 0x004fc400078e0203 */
[----:B------:R-:W-:Y:S02]  /*1cd0*/  IMAD.MOV R0, RZ, RZ, -R0 ;  /* 0x000000ffff007224 */ /* 0x000fe400078e0a00 */
[C---:B-1----:R-:W-:Y:S01]  /*1ce0*/  IMAD R2, R5.reuse, 0x4, R2 ;  /* 0x0000000405027824 */ /* 0x042fe200078e0202 */
[----:B---3--:R-:W-:Y:S02]  /*1cf0*/  LEA R6, R5, UR6, 0x2 ;  /* 0x0000000605067c11 */ /* 0x008fe4000f8e10ff */
[----:B----4-:R-:W-:-:S04]  /*1d00*/  LEA R7, R7, R4, 0x18 ;  /* 0x0000000407077211 */ /* 0x010fc800078ec0ff */
[----:B------:R-:W-:Y:S02]  /*1d10*/  IADD3 R6, PT, PT, R7, R6, RZ ;  /* 0x0000000607067210 */ /* 0x000fe40007ffe0ff */
[----:B------:R-:W-:-:S07]  /*1d20*/  IADD3 R4, PT, PT, R2, 0x80, R7 ;  /* 0x0000008002047810 */ /* 0x000fce0007ffe007 */
.L_x_52:
[----:B------:R-:W-:Y:S01]  /*1d30*/  ISETP.GE.AND P0, PT, R5, UR23, PT ;  /* 0x0000001705007c0c */ /* 0x000fe2000bf06270 */
        /* <DEDUP_REMOVED lines=14> */
        .weak           $__internal_1_$__cuda_sm20_div_u64
        .type           $__internal_1_$__cuda_sm20_div_u64,@function
        .size           $__internal_1_$__cuda_sm20_div_u64,(.L_x_149 - $__internal_1_$__cuda_sm20_div_u64)
$__internal_1_$__cuda_sm20_div_u64:
[----:B------:R-:W-:Y:S02]  /*1e20*/  IMAD.U32 R15, RZ, RZ, UR4 ;  /* 0x00000004ff0f7e24 */ /* 0x000fe4000f8e00ff */
[----:B------:R-:W-:-:S04]  /*1e30*/  IMAD.MOV.U32 R14, RZ, RZ, R5 ;  /* 0x000000ffff0e7224 */ /* 0x000fc800078e0005 */
        /* <DEDUP_REMOVED lines=9> */
[----:B------:R-:W-:Y:S01]  /*1ed0*/  IMAD.X R19, RZ, RZ, ~R13, P0 ;  /* 0x000000ffff137224 */ /* 0x000fe200000e0e0d */
[----:B------:R-:W-:-:S03]  /*1ee0*/  MOV R13, R6 ;  /* 0x00000006000d7202 */ /* 0x000fc60000000f00 */
[-C--:B------:R-:W-:Y:S02]  /*1ef0*/  IMAD R15, R7, R19.reuse, RZ ;  /* 0x00000013070f7224 */ /* 0x080fe400078e02ff */
[----:B------:R-:W-:-:S04]  /*1f00*/  IMAD.WIDE.U32 R12, P0, R6, R19, R12 ;  /* 0x00000013060c7225 */ /* 0x000fc8000780000c */
[----:B------:R-:W-:-:S04]  /*1f10*/  IMAD.HI.U32 R11, R7, R19, RZ ;  /* 0x00000013070b7227 */ /* 0x000fc800078e00ff */
[----:B------:R-:W-:-:S04]  /*1f20*/  IMAD.HI.U32 R12, P1, R7, R17, R12 ;  /* 0x00000011070c7227 */ /* 0x000fc8000782000c */
[----:B------:R-:W-:Y:S01]  /*1f30*/  IMAD.X R11, R11, 0x1, R7, P0 ;  /* 0x000000010b0b7824 */ /* 0x000fe200000e0607 */
[----:B------:R-:W-:-:S04]  /*1f40*/  IADD3 R13, P2, PT, R15, R12, RZ ;  /* 0x0000000c0f0d7210 */ /* 0x000fc80007f5e0ff */
[----:B------:R-:W-:Y:S01]  /*1f50*/  IADD3.X R11, PT, PT, RZ, RZ, R11, P2, P1 ;  /* 0x000000ffff0b7210 */ /* 0x000fe200017e240b */
[----:B------:R-:W-:-:S04]  /*1f60*/  IMAD.WIDE.U32 R6, R13, R5, RZ ;  /* 0x000000050d067225 */ /* 0x000fc800078e00ff */
[----:B------:R-:W-:Y:S01]  /*1f70*/  IMAD R12, R13, UR4, R7 ;  /* 0x000000040d0c7c24 */ /* 0x000fe2000f8e0207 */
[----:B------:R-:W-:-:S03]  /*1f80*/  IADD3 R7, P0, PT, RZ, -R6, RZ ;  /* 0x80000006ff077210 */ /* 0x000fc60007f1e0ff */
[----:B------:R-:W-:Y:S02]  /*1f90*/  IMAD R6, R11, R5, R12 ;  /* 0x000000050b067224 */ /* 0x000fe400078e020c */
[----:B------:R-:W-:-:S04]  /*1fa0*/  IMAD.HI.U32 R12, R13, R7, RZ ;  /* 0x000000070d0c7227 */ /* 0x000fc800078e00ff */
[----:B------:R-:W-:-:S04]  /*1fb0*/  IMAD.X R6, RZ, RZ, ~R6, P0 ;  /* 0x000000ffff067224 */ /* 0x000fc800000e0e06 */
        /* <DEDUP_REMOVED lines=15> */
[----:B------:R-:W-:-:S03]  /*20b0*/  IMAD.WIDE.U32 R6, R12, R5, RZ ;  /* 0x000000050c067225 */ /* 0x000fc600078e00ff */
[----:B------:R-:W-:Y:S01]  /*20c0*/  IADD3.X R14, PT, PT, RZ, R11, RZ, P1, !PT ;  /* 0x0000000bff0e7210 */ /* 0x000fe20000ffe4ff */
[----:B------:R-:W-:Y:S01]  /*20d0*/  IMAD R7, R12, UR4, R7 ;  /* 0x000000040c077c24 */ /* 0x000fe2000f8e0207 */
[----:B------:R-:W-:Y:S02]  /*20e0*/  IADD3 R16, P1, PT, -R6, R9, RZ ;  /* 0x0000000906107210 */ /* 0x000fe40007f3e1ff */
[----:B------:R-:W-:Y:S01]  /*20f0*/  IADD3 R9, P2, PT, R12, 0x1, RZ ;  /* 0x000000010c097810 */ /* 0x000fe20007f5e0ff */
[-C--:B------:R-:W-:Y:S01]  /*2100*/  IMAD R7, R14, R5.reuse, R7 ;  /* 0x000000050e077224 */ /* 0x080fe200078e0207 */
[----:B------:R-:W-:-:S03]  /*2110*/  ISETP.GE.U32.AND P0, PT, R16, R5, PT ;  /* 0x000000051000720c */ /* 0x000fc60003f06070 */
[----:B------:R-:W-:Y:S01]  /*2120*/  IMAD.X R11, R10, 0x1, ~R7, P1 ;  /* 0x000000010a0b7824 */ /* 0x000fe200008e0e07 */
[----:B------:R-:W-:Y:S01]  /*2130*/  IADD3 R6, P1, PT, -R5, R16, RZ ;  /* 0x0000001005067210 */ /* 0x000fe20007f3e1ff */
[----:B------:R-:W-:-:S03]  /*2140*/  IMAD.X R7, RZ, RZ, R14, P2 ;  /* 0x000000ffff077224 */ /* 0x000fc600010e060e */
[C---:B------:R-:W-:Y:S02]  /*2150*/  ISETP.GE.U32.AND.EX P0, PT, R11.reuse, UR4, PT, P0 ;  /* 0x000000040b007c0c */ /* 0x040fe4000bf06100 */
[----:B------:R-:W-:Y:S02]  /*2160*/  IADD3.X R10, PT, PT, R11, ~UR4, RZ, P1, !PT ;  /* 0x800000040b0a7c10 */ /* 0x000fe40008ffe4ff */
[----:B------:R-:W-:Y:S02]  /*2170*/  SEL R6, R6, R16, P0 ;  /* 0x0000001006067207 */ /* 0x000fe40000000000 */
[----:B------:R-:W-:Y:S02]  /*2180*/  SEL R9, R9, R12, P0 ;  /* 0x0000000c09097207 */ /* 0x000fe40000000000 */
[----:B------:R-:W-:Y:S02]  /*2190*/  SEL R10, R10, R11, P0 ;  /* 0x0000000b0a0a7207 */ /* 0x000fe40000000000 */
[----:B------:R-:W-:-:S02]  /*21a0*/  SEL R14, R7, R14, P0 ;  /* 0x0000000e070e7207 */ /* 0x000fc40000000000 */
[----:B------:R-:W-:Y:S02]  /*21b0*/  ISETP.GE.U32.AND P0, PT, R6, R5, PT ;  /* 0x000000050600720c */ /* 0x000fe40003f06070 */
[----:B------:R-:W-:Y:S02]  /*21c0*/  IADD3 R6, P2, PT, R9, 0x1, RZ ;  /* 0x0000000109067810 */ /* 0x000fe40007f5e0ff */
[----:B------:R-:W-:Y:S02]  /*21d0*/  ISETP.GE.U32.AND.EX P0, PT, R10, UR4, PT, P0 ;  /* 0x000000040a007c0c */ /* 0x000fe4000bf06100 */
[----:B------:R-:W-:Y:S01]  /*21e0*/  ISETP.NE.U32.AND P1, PT, R5, RZ, PT ;  /* 0x000000ff0500720c */ /* 0x000fe20003f25070 */
[----:B------:R-:W-:Y:S01]  /*21f0*/  IMAD.X R7, RZ, RZ, R14, P2 ;  /* 0x000000ffff077224 */ /* 0x000fe200010e060e */
[----:B------:R-:W-:Y:S01]  /*2200*/  SEL R6, R6, R9, P0 ;  /* 0x0000000906067207 */ /* 0x000fe20000000000 */
[----:B------:R-:W-:Y:S01]  /*2210*/  IMAD.MOV.U32 R9, RZ, RZ, 0x0 ;  /* 0x00000000ff097424 */ /* 0x000fe200078e00ff */
[----:B------:R-:W-:-:S02]  /*2220*/  ISETP.NE.AND.EX P1, PT, RZ, UR4, PT, P1 ;  /* 0x00000004ff007c0c */ /* 0x000fc4000bf25310 */
[----:B------:R-:W-:Y:S02]  /*2230*/  SEL R7, R7, R14, P0 ;  /* 0x0000000e07077207 */ /* 0x000fe40000000000 */
[----:B------:R-:W-:Y:S02]  /*2240*/  SEL R6, R6, 0xffffffff, P1 ;  /* 0xffffffff06067807 */ /* 0x000fe40000800000 */
[----:B------:R-:W-:Y:S01]  /*2250*/  SEL R7, R7, 0xffffffff, P1 ;  /* 0xffffffff07077807 */ /* 0x000fe20000800000 */
[----:B------:R-:W-:Y:S06]  /*2260*/  RET.REL.NODEC R8 `(_ZN3cub18CUB_300001_SM_10006detail9transform16transform_kernelINS2_10policy_hubILb0EN4cuda3std3__45tupleIJN6thrust24THRUST_300001_SM_1000_NS6detail15normal_iteratorINSA_10device_ptrIfEEEESF_EEEE10policy1000EiNS7_4plusIfEESF_JPfSL_EEEvT0_iT1_T2_DpNS2_10kernel_argIT3_EE) ;  /* 0xffffffdc08647950 */ /* 0x000fec0003c3ffff */
.L_x_53:
        /* <DEDUP_REMOVED lines=9> */
.L_x_149:


//--------------------- .text._ZN3cub18CUB_300001_SM_10006detail9transform16transform_kernelINS2_10policy_hubILb0EN4cuda3std3__45tupleIJN6thrust24THRUST_300001_SM_1000_NS6detail15normal_iteratorINSA_10device_ptrIfEEEESF_EEEE10policy1000ElNS7_10multipliesIfEESF_JPfSL_EEEvT0_iT1_T2_DpNS2_10kernel_argIT3_EE --------------------------
	.section	.text._ZN3cub18CUB_300001_SM_10006detail9transform16transform_kernelINS2_10policy_hubILb0EN4cuda3std3__45tupleIJN6thrust24THRUST_300001_SM_1000_NS6detail15normal_iteratorINSA_10device_ptrIfEEEESF_EEEE10policy1000ElNS7_10multipliesIfEESF_JPfSL_EEEvT0_iT1_T2_DpNS2_10kernel_argIT3_EE,"ax",@progbits
	.align	128
        .global         _ZN3cub18CUB_300001_SM_10006detail9transform16transform_kernelINS2_10policy_hubILb0EN4cuda3std3__45tupleIJN6thrust24THRUST_300001_SM_1000_NS6detail15normal_iteratorINSA_10device_ptrIfEEEESF_EEEE10policy1000ElNS7_10multipliesIfEESF_JPfSL_EEEvT0_iT1_T2_DpNS2_10kernel_argIT3_EE
        .type           _ZN3cub18CUB_300001_SM_10006detail9transform16transform_kernelINS2_10policy_hubILb0EN4cuda3std3__45tupleIJN6thrust24THRUST_300001_SM_1000_NS6detail15normal_iteratorINSA_10device_ptrIfEEEESF_EEEE10policy1000ElNS7_10multipliesIfEESF_JPfSL_EEEvT0_iT1_T2_DpNS2_10kernel_argIT3_EE,@function
        .size           _ZN3cub18CUB_300001_SM_10006detail9transform16transform_kernelINS2_10policy_hubILb0EN4cuda3std3__45tupleIJN6thrust24THRUST_300001_SM_1000_NS6detail15normal_iteratorINSA_10device_ptrIfEEEESF_EEEE10policy1000ElNS7_10multipliesIfEESF_JPfSL_EEEvT0_iT1_T2_DpNS2_10kernel_argIT3_EE,(.L_x_150 - _ZN3cub18CUB_300001_SM_10006detail9transform16transform_kernelINS2_10policy_hubILb0EN4cuda3std3__45tupleIJN6thrust24THRUST_300001_SM_1000_NS6detail15normal_iteratorINSA_10device_ptrIfEEEESF_EEEE10policy1000ElNS7_10multipliesIfEESF_JPfSL_EEEvT0_iT1_T2_DpNS2_10kernel_argIT3_EE)
        .other          _ZN3cub18CUB_300001_SM_10006detail9transform16transform_kernelINS2_10policy_hubILb0EN4cuda3std3__45tupleIJN6thrust24THRUST_300001_SM_1000_NS6detail15normal_iteratorINSA_10device_ptrIfEEEESF_EEEE10policy1000ElNS7_10multipliesIfEESF_JPfSL_EEEvT0_iT1_T2_DpNS2_10kernel_argIT3_EE,@"STO_CUDA_ENTRY STV_DEFAULT"
_ZN3cub18CUB_300001_SM_10006detail9transform16transform_kernelINS2_10policy_hubILb0EN4cuda3std3__45tupleIJN6thrust24THRUST_300001_SM_1000_NS6detail15normal_iteratorINSA_10device_ptrIfEEEESF_EEEE10policy1000ElNS7_10multipliesIfEESF_JPfSL_EEEvT0_iT1_T2_DpNS2_10kernel_argIT3_EE:
.text._ZN3cub18CUB_300001_SM_10006detail9transform16transform_kernelINS2_10policy_hubILb0EN4cuda3std3__45tupleIJN6thrust24THRUST_300001_SM_1000_NS6detail15normal_iteratorINSA_10device_ptrIfEEEESF_EEEE10policy1000ElNS7_10multipliesIfEESF_JPfSL_EEEvT0_iT1_T2_DpNS2_10kernel_argIT3_EE:
        /* <DEDUP_REMOVED lines=68> */
.L_x_56:
[----:B-1----:R-:W-:Y:S05]  /*0440*/  BSYNC.RECONVERGENT B0 ;  /* 0x0000000000007941 */ /* 0x002fea0003800200 */
.L_x_55:
[----:B------:R-:W1:Y:S08]  /*0450*/  S2UR UR5, SR_CgaCtaId ;  /* 0x00000000000579c3 */ /* 0x000e700000008800 */
[----:B------:R-:W-:Y:S01]  /*0460*/  BAR.SYNC.DEFER_BLOCKING 0x0 ;  /* 0x0000000000007b1d */ /* 0x000fe20000010000 */
[----:B------:R-:W-:-:S05]  /*0470*/  SHF.L.U32 R2, RZ, 0x1f, RZ ;  /* 0x0000001fff027819 */ /* 0x000fca00000006ff */
[----:B------:R-:W-:Y:S02]  /*0480*/  UMOV UR4, 0x400 ;  /* 0x0000040000047882 */ /* 0x000fe40000000000 */
[----:B-1----:R-:W-:-:S12]  /*0490*/  ULEA UR4, UR5, UR4, 0x18 ;  /* 0x0000000405047291 */ /* 0x002fd8000f8ec0ff */
.L_x_57:
[----:B------:R-:W1:Y:S02]  /*04a0*/  SYNCS.PHASECHK.TRANS64.TRYWAIT P0, [UR4], R2 ;  /* 0x00000002ff0075a7 */ /* 0x000e640008001104 */
[----:B-1----:R-:W-:Y:S05]  /*04b0*/  @!P0 BRA `(.L_x_57) ;  /* 0xfffffffc00f88947 */ /* 0x002fea000383ffff */
[----:B------:R-:W-:Y:S05]  /*04c0*/  BRA `(.L_x_58) ;  /* 0x0000001400407947 */ /* 0x000fea0003800000 */
.L_x_54:
        /* <DEDUP_REMOVED lines=54> */
.L_x_62:
[----:B------:R-:W-:Y:S01]  /*0830*/  IMAD.MOV.U32 R9, RZ, RZ, R14 ;  /* 0x000000ffff097224 */ /* 0x000fe200078e000e */
[----:B------:R-:W-:-:S07]  /*0840*/  MOV R14, 0x860 ;  /* 0x00000860000e7802 */ /* 0x000fce0000000f00 */
[----:B------:R-:W-:Y:S05]  /*0850*/  CALL.REL.NOINC `($__internal_2_$__cuda_sm20_div_u64) ;  /* 0x0000001400707944 */ /* 0x000fea0003c00000 */
.L_x_63:
[----:B------:R-:W-:Y:S05]  /*0860*/  BSYNC.RECONVERGENT B1 ;  /* 0x0000000000017941 */ /* 0x000fea0003800200 */
.L_x_61:
        /* <DEDUP_REMOVED lines=37> */
.L_x_66:
        /* <DEDUP_REMOVED lines=16> */
.L_x_65:
[----:B------:R-:W-:Y:S05]  /*0bc0*/  BSYNC.RECONVERGENT B1 ;  /* 0x0000000000017941 */ /* 0x000fea0003800200 */
.L_x_64:
        /* <DEDUP_REMOVED lines=35> */
.L_x_67:
        /* <DEDUP_REMOVED lines=26> */
.L_x_60:
[----:B------:R-:W-:Y:S05]  /*0fa0*/  BSYNC.RECONVERGENT B0 ;  /* 0x0000000000007941 */ /* 0x000fea0003800200 */
.L_x_59:
        /* <DEDUP_REMOVED lines=39> */
.L_x_71:
[----:B------:R-:W-:Y:S01]  /*1220*/  IMAD.MOV.U32 R9, RZ, RZ, R12 ;  /* 0x000000ffff097224 */ /* 0x000fe200078e000c */
[----:B------:R-:W-:-:S07]  /*1230*/  MOV R14, 0x1250 ;  /* 0x00001250000e7802 */ /* 0x000fce0000000f00 */
[----:B------:R-:W-:Y:S05]  /*1240*/  CALL.REL.NOINC `($__internal_2_$__cuda_sm20_div_u64) ;  /* 0x0000000800f47944 */ /* 0x000fea0003c00000 */
.L_x_72:
[----:B------:R-:W-:Y:S05]  /*1250*/  BSYNC.RECONVERGENT B1 ;  /* 0x0000000000017941 */ /* 0x000fea0003800200 */
.L_x_70:
        /* <DEDUP_REMOVED lines=35> */
.L_x_75:
        /* <DEDUP_REMOVED lines=16> */
.L_x_74:
[----:B------:R-:W-:Y:S05]  /*1590*/  BSYNC.RECONVERGENT B1 ;  /* 0x0000000000017941 */ /* 0x000fea0003800200 */
.L_x_73:
        /* <DEDUP_REMOVED lines=37> */
.L_x_76:
        /* <DEDUP_REMOVED lines=26> */
.L_x_69:
[----:B------:R-:W-:Y:S05]  /*1990*/  BSYNC.RECONVERGENT B0 ;  /* 0x0000000000007941 */ /* 0x000fea0003800200 */
.L_x_68:
[----:B------:R-:W0:Y:S01]  /*19a0*/  LDGDEPBAR ;  /* 0x00000000000079af */ /* 0x000e220000000000 */
[----:B------:R-:W-:-:S04]  /*19b0*/  DEPBAR.LE SB0, 0x0 ;  /* 0x000080000000791a */ /* 0x000fc80000000000 */
[----:B------:R-:W-:Y:S06]  /*19c0*/  BAR.SYNC.DEFER_BLOCKING 0x0 ;  /* 0x0000000000007b1d */ /* 0x000fec0000010000 */
.L_x_58:
        /* <DEDUP_REMOVED lines=21> */
.L_x_78:
        /* <DEDUP_REMOVED lines=10> */
[----:B---3--:R-:W-:-:S05]  /*1bc0*/  @!P0 FMUL R9, R8, R9 ;  /* 0x0000000908098220 */ /* 0x008fca0000400000 */
[----:B------:R1:W-:Y:S01]  /*1bd0*/  @!P0 STG.E desc[UR22][R2.64], R9 ;  /* 0x0000000902008986 */ /* 0x0003e2000c101916 */
[----:B------:R-:W-:-:S13]  /*1be0*/  ISETP.NE.AND P0, PT, R4, RZ, PT ;  /* 0x000000ff0400720c */ /* 0x000fda0003f05270 */
[----:B-1----:R-:W-:Y:S05]  /*1bf0*/  @P0 BRA `(.L_x_78) ;  /* 0xfffffffc00c80947 */ /* 0x002fea000383ffff */
[----:B------:R-:W-:Y:S05]  /*1c00*/  EXIT ;  /* 0x000000000000794d */ /* 0x000fea0003800000 */
.L_x_77:
        /* <DEDUP_REMOVED lines=19> */
.L_x_79:
[----:B-1----:R-:W-:Y:S01]  /*1d40*/  LDS R7, [R6] ;  /* 0x0000000006077984 */ /* 0x002fe20000000800 */
[----:B------:R-:W-:Y:S01]  /*1d50*/  IADD3 R0, PT, PT, R0, 0x1, RZ ;  /* 0x0000000100007810 */ /* 0x000fe20007ffe0ff */
[----:B------:R-:W-:Y:S02]  /*1d60*/  IMAD.U32 R2, RZ, RZ, UR4 ;  /* 0x00000004ff027e24 */ /* 0x000fe4000f8e00ff */
[----:B------:R-:W1:Y:S01]  /*1d70*/  LDS R8, [R4] ;  /* 0x0000000004087984 */ /* 0x000e620000000800 */
[----:B------:R-:W-:Y:S01]  /*1d80*/  ISETP.NE.AND P0, PT, R0, RZ, PT ;  /* 0x000000ff0000720c */ /* 0x000fe20003f05270 */
[----:B------:R-:W-:Y:S02]  /*1d90*/  IMAD.U32 R3, RZ, RZ, UR5 ;  /* 0x00000005ff037e24 */ /* 0x000fe4000f8e00ff */
[----:B------:R-:W-:-:S04]  /*1da0*/  IMAD.WIDE R2, R5, 0x4, R2 ;  /* 0x0000000405027825 */ /* 0x000fc800078e0202 */
[----:B-1----:R-:W-:-:S05]  /*1db0*/  FMUL R7, R7, R8 ;  /* 0x0000000807077220 */ /* 0x002fca0000400000 */
[----:B------:R1:W-:Y:S01]  /*1dc0*/  STG.E desc[UR22][R2.64], R7 ;  /* 0x0000000702007986 */ /* 0x0003e2000c101916 */
[----:B------:R-:W-:Y:S05]  /*1dd0*/  @!P0 EXIT ;  /* 0x000000000000894d */ /* 0x000fea0003800000 */
[----:B------:R-:W-:Y:S02]  /*1de0*/  VIADD R4, R4, 0x200 ;  /* 0x0000020004047836 */ /* 0x000fe40000000000 */
[----:B------:R-:W-:Y:S02]  /*1df0*/  VIADD R6, R6, 0x200 ;  /* 0x0000020006067836 */ /* 0x000fe40000000000 */
[----:B------:R-:W-:Y:S01]  /*1e00*/  VIADD R5, R5, 0x80 ;  /* 0x0000008005057836 */ /* 0x000fe20000000000 */
[----:B------:R-:W-:Y:S06]  /*1e10*/  BRA `(.L_x_79) ;  /* 0xfffffffc00c87947 */ /* 0x000fec000383ffff */
        .weak           $__internal_2_$__cuda_sm20_div_u64
        .type           $__internal_2_$__cuda_sm20_div_u64,@function
        .size           $__internal_2_$__cuda_sm20_div_u64,(.L_x_150 - $__internal_2_$__cuda_sm20_div_u64)
$__internal_2_$__cuda_sm20_div_u64:
        /* <DEDUP_REMOVED lines=68> */
[----:B------:R-:W-:Y:S06]  /*2260*/  RET.REL.NODEC R14 `(_ZN3cub18CUB_300001_SM_10006detail9transform16transform_kernelINS2_10policy_hubILb0EN4cuda3std3__45tupleIJN6thrust24THRUST_300001_SM_1000_NS6detail15normal_iteratorINSA_10device_ptrIfEEEESF_EEEE10policy1000ElNS7_10multipliesIfEESF_JPfSL_EEEvT0_iT1_T2_DpNS2_10kernel_argIT3_EE) ;  /* 0xffffffdc0e647950 */ /* 0x000fec0003c3ffff */
.L_x_80:
        /* <DEDUP_REMOVED lines=9> */
.L_x_150:


//--------------------- .text._ZN3cub18CUB_300001_SM_10006detail9transform16transform_kernelINS2_10policy_hubILb0EN4cuda3std3__45tupleIJN6thrust24THRUST_300001_SM_1000_NS6detail15normal_iteratorINSA_10device_ptrIfEEEESF_EEEE10policy1000EiNS7_10multipliesIfEESF_JPfSL_EEEvT0_iT1_T2_DpNS2_10kernel_argIT3_EE --------------------------
	.section	.text._ZN3cub18CUB_300001_SM_10006detail9transform16transform_kernelINS2_10policy_hubILb0EN4cuda3std3__45tupleIJN6thrust24THRUST_300001_SM_1000_NS6detail15normal_iteratorINSA_10device_ptrIfEEEESF_EEEE10policy1000EiNS7_10multipliesIfEESF_JPfSL_EEEvT0_iT1_T2_DpNS2_10kernel_argIT3_EE,"ax",@progbits
	.align	128
        .global         _ZN3cub18CUB_300001_SM_10006detail9transform16transform_kernelINS2_10policy_hubILb0EN4cuda3std3__45tupleIJN6thrust24THRUST_300001_SM_1000_NS6detail15normal_iteratorINSA_10device_ptrIfEEEESF_EEEE10policy1000EiNS7_10multipliesIfEESF_JPfSL_EEEvT0_iT1_T2_DpNS2_10kernel_argIT3_EE
        .type           _ZN3cub18CUB_300001_SM_10006detail9transform16transform_kernelINS2_10policy_hubILb0EN4cuda3std3__45tupleIJN6thrust24THRUST_300001_SM_1000_NS6detail15normal_iteratorINSA_10device_ptrIfEEEESF_EEEE10policy1000EiNS7_10multipliesIfEESF_JPfSL_EEEvT0_iT1_T2_DpNS2_10kernel_argIT3_EE,@function
        .size           _ZN3cub18CUB_300001_SM_10006detail9transform16transform_kernelINS2_10policy_hubILb0EN4cuda3std3__45tupleIJN6thrust24THRUST_300001_SM_1000_NS6detail15normal_iteratorINSA_10device_ptrIfEEEESF_EEEE10policy1000EiNS7_10multipliesIfEESF_JPfSL_EEEvT0_iT1_T2_DpNS2_10kernel_argIT3_EE,(.L_x_151 - _ZN3cub18CUB_300001_SM_10006detail9transform16transform_kernelINS2_10policy_hubILb0EN4cuda3std3__45tupleIJN6thrust24THRUST_300001_SM_1000_NS6detail15normal_iteratorINSA_10device_ptrIfEEEESF_EEEE10policy1000EiNS7_10multipliesIfEESF_JPfSL_EEEvT0_iT1_T2_DpNS2_10kernel_argIT3_EE)
        .other          _ZN3cub18CUB_300001_SM_10006detail9transform16transform_kernelINS2_10policy_hubILb0EN4cuda3std3__45tupleIJN6thrust24THRUST_300001_SM_1000_NS6detail15normal_iteratorINSA_10device_ptrIfEEEESF_EEEE10policy1000EiNS7_10multipliesIfEESF_JPfSL_EEEvT0_iT1_T2_DpNS2_10kernel_argIT3_EE,@"STO_CUDA_ENTRY STV_DEFAULT"
_ZN3cub18CUB_300001_SM_10006detail9transform16transform_kernelINS2_10policy_hubILb0EN4cuda3std3__45tupleIJN6thrust24THRUST_300001_SM_1000_NS6detail15normal_iteratorINSA_10device_ptrIfEEEESF_EEEE10policy1000EiNS7_10multipliesIfEESF_JPfSL_EEEvT0_iT1_T2_DpNS2_10kernel_argIT3_EE:
.text._ZN3cub18CUB_300001_SM_10006detail9transform16transform_kernelINS2_10policy_hubILb0EN4cuda3std3__45tupleIJN6thrust24THRUST_300001_SM_1000_NS6detail15normal_iteratorINSA_10device_ptrIfEEEESF_EEEE10policy1000EiNS7_10multipliesIfEESF_JPfSL_EEEvT0_iT1_T2_DpNS2_10kernel_argIT3_EE:
        /* <DEDUP_REMOVED lines=60> */
.L_x_83:
[----:B-1----:R-:W-:Y:S05]  /*03c0*/  BSYNC.RECONVERGENT B0 ;  /* 0x0000000000007941 */ /* 0x002fea0003800200 */
.L_x_82:
[----:B------:R-:W1:Y:S08]  /*03d0*/  S2UR UR5, SR_CgaCtaId ;  /* 0x00000000000579c3 */ /* 0x000e700000008800 */
[----:B------:R-:W-:Y:S01]  /*03e0*/  BAR.SYNC.DEFER_BLOCKING 0x0 ;  /* 0x0000000000007b1d */ /* 0x000fe20000010000 */
[----:B------:R-:W-:-:S05]  /*03f0*/  SHF.L.U32 R0, RZ, 0x1f, RZ ;  /* 0x0000001fff007819 */ /* 0x000fca00000006ff */
[----:B------:R-:W-:Y:S02]  /*0400*/  UMOV UR4, 0x400 ;  /* 0x0000040000047882 */ /* 0x000fe40000000000 */
[----:B-1----:R-:W-:-:S12]  /*0410*/  ULEA UR4, UR5, UR4, 0x18 ;  /* 0x0000000405047291 */ /* 0x002fd8000f8ec0ff */
.L_x_84:
[----:B------:R-:W1:Y:S02]  /*0420*/  SYNCS.PHASECHK.TRANS64.TRYWAIT P0, [UR4], R0 ;  /* 0x00000000ff0075a7 */ /* 0x000e640008001104 */
[----:B-1----:R-:W-:Y:S05]  /*0430*/  @!P0 BRA `(.L_x_84) ;  /* 0xfffffffc00f88947 */ /* 0x002fea000383ffff */
[----:B------:R-:W-:Y:S05]  /*0440*/  BRA `(.L_x_85) ;  /* 0x0000001400687947 */ /* 0x000fea0003800000 */
.L_x_81:
        /* <DEDUP_REMOVED lines=61> */
.L_x_89:
[----:B------:R-:W-:Y:S01]  /*0820*/  IMAD.MOV.U32 R9, RZ, RZ, R12 ;  /* 0x000000ffff097224 */ /* 0x000fe200078e000c */
[----:B------:R-:W-:-:S07]  /*0830*/  MOV R8, 0x850 ;  /* 0x0000085000087802 */ /* 0x000fce0000000f00 */
[----:B------:R-:W-:Y:S05]  /*0840*/  CALL.REL.NOINC `($__internal_3_$__cuda_sm20_div_u64) ;  /* 0x0000001400747944 */ /* 0x000fea0003c00000 */
[----:B------:R-:W-:Y:S01]  /*0850*/  IMAD.MOV.U32 R8, RZ, RZ, R6 ;  /* 0x000000ffff087224 */ /* 0x000fe200078e0006 */
[----:B------:R-:W-:-:S07]  /*0860*/  MOV R9, R7 ;  /* 0x0000000700097202 */ /* 0x000fce0000000f00 */
.L_x_90:
[----:B------:R-:W-:Y:S05]  /*0870*/  BSYNC.RECONVERGENT B1 ;  /* 0x0000000000017941 */ /* 0x000fea0003800200 */
.L_x_88:
        /* <DEDUP_REMOVED lines=34> */
.L_x_93:
        /* <DEDUP_REMOVED lines=16> */
.L_x_92:
[----:B------:R-:W-:Y:S05]  /*0ba0*/  BSYNC.RECONVERGENT B1 ;  /* 0x0000000000017941 */ /* 0x000fea0003800200 */
.L_x_91:
        /* <DEDUP_REMOVED lines=32> */
.L_x_94:
        /* <DEDUP_REMOVED lines=29> */
.L_x_87:
[----:B------:R-:W-:Y:S05]  /*0f80*/  BSYNC.RECONVERGENT B0 ;  /* 0x0000000000007941 */ /* 0x000fea0003800200 */
.L_x_86:
        /* <DEDUP_REMOVED lines=44> */
.L_x_98:
[----:B------:R-:W-:-:S07]  /*1250*/  MOV R8, 0x1270 ;  /* 0x0000127000087802 */ /* 0x000fce0000000f00 */
[----:B------:R-:W-:Y:S05]  /*1260*/  CALL.REL.NOINC `($__internal_3_$__cuda_sm20_div_u64) ;  /* 0x0000000800ec7944 */ /* 0x000fea0003c00000 */
[----:B------:R-:W-:Y:S01]  /*1270*/  IMAD.MOV.U32 R8, RZ, RZ, R6 ;  /* 0x000000ffff087224 */ /* 0x000fe200078e0006 */
[----:B------:R-:W-:-:S07]  /*1280*/  MOV R9, R7 ;  /* 0x0000000700097202 */ /* 0x000fce0000000f00 */
.L_x_99:
[----:B------:R-:W-:Y:S05]  /*1290*/  BSYNC.RECONVERGENT B1 ;  /* 0x0000000000017941 */ /* 0x000fea0003800200 */
.L_x_97:
        /* <DEDUP_REMOVED lines=35> */
.L_x_102:
        /* <DEDUP_REMOVED lines=16> */
.L_x_101:
[----:B------:R-:W-:Y:S05]  /*15d0*/  BSYNC.RECONVERGENT B1 ;  /* 0x0000000000017941 */ /* 0x000fea0003800200 */
.L_x_100:
        /* <DEDUP_REMOVED lines=35> */
.L_x_103:
        /* <DEDUP_REMOVED lines=26> */
.L_x_96:
[----:B------:R-:W-:Y:S05]  /*19b0*/  BSYNC.RECONVERGENT B0 ;  /* 0x0000000000007941 */ /* 0x000fea0003800200 */
.L_x_95:
[----:B------:R-:W0:Y:S01]  /*19c0*/  LDGDEPBAR ;  /* 0x00000000000079af */ /* 0x000e220000000000 */
[----:B------:R-:W-:-:S04]  /*19d0*/  DEPBAR.LE SB0, 0x0 ;  /* 0x000080000000791a */ /* 0x000fc80000000000 */
[----:B------:R-:W-:Y:S06]  /*19e0*/  BAR.SYNC.DEFER_BLOCKING 0x0 ;  /* 0x0000000000007b1d */ /* 0x000fec0000010000 */
.L_x_85:
        /* <DEDUP_REMOVED lines=20> */
.L_x_105:
[----:B-1----:R-:W-:Y:S01]  /*1b30*/  LDS R7, [R6] ;  /* 0x0000000006077984 */ /* 0x002fe20000000800 */
[----:B------:R-:W-:Y:S02]  /*1b40*/  VIADD R0, R0, 0x1 ;  /* 0x0000000100007836 */ /* 0x000fe40000000000 */
[----:B------:R-:W-:Y:S01]  /*1b50*/  IMAD.U32 R2, RZ, RZ, UR4 ;  /* 0x00000004ff027e24 */ /* 0x000fe2000f8e00ff */
[----:B------:R-:W1:Y:S01]  /*1b60*/  LDS R8, [R4] ;  /* 0x0000000004087984 */ /* 0x000e620000000800 */
[----:B------:R-:W-:Y:S01]  /*1b70*/  IMAD.U32 R3, RZ, RZ, UR5 ;  /* 0x00000005ff037e24 */ /* 0x000fe2000f8e00ff */
[----:B------:R-:W-:Y:S01]  /*1b80*/  ISETP.NE.AND P0, PT, R0, RZ, PT ;  /* 0x000000ff0000720c */ /* 0x000fe20003f05270 */
[----:B------:R-:W-:-:S04]  /*1b90*/  IMAD.WIDE R2, R5, 0x4, R2 ;  /* 0x0000000405027825 */ /* 0x000fc800078e0202 */
[----:B-1----:R-:W-:-:S05]  /*1ba0*/  FMUL R7, R7, R8 ;  /* 0x0000000807077220 */ /* 0x002fca0000400000 */
[----:B------:R1:W-:Y:S03]  /*1bb0*/  STG.E desc[UR20][R2.64], R7 ;  /* 0x0000000702007986 */ /* 0x0003e6000c101914 */
[----:B------:R-:W-:Y:S05]  /*1bc0*/  @!P0 EXIT ;  /* 0x000000000000894d */ /* 0x000fea0003800000 */
[----:B------:R-:W-:Y:S01]  /*1bd0*/  IADD3 R4, PT, PT, R4, 0x200, RZ ;  /* 0x0000020004047810 */ /* 0x000fe20007ffe0ff */
[----:B------:R-:W-:Y:S02]  /*1be0*/  VIADD R6, R6, 0x200 ;  /* 0x0000020006067836 */ /* 0x000fe40000000000 */
[----:B------:R-:W-:Y:S01]  /*1bf0*/  VIADD R5, R5, 0x80 ;  /* 0x0000008005057836 */ /* 0x000fe20000000000 */
[----:B------:R-:W-:Y:S06]  /*1c00*/  BRA `(.L_x_105) ;  /* 0xfffffffc00c87947 */ /* 0x000fec000383ffff */
.L_x_104:
        /* <DEDUP_REMOVED lines=18> */
.L_x_106:
        /* <DEDUP_REMOVED lines=15> */
        .weak           $__internal_3_$__cuda_sm20_div_u64
        .type           $__internal_3_$__cuda_sm20_div_u64,@function
        .size           $__internal_3_$__cuda_sm20_div_u64,(.L_x_151 - $__internal_3_$__cuda_sm20_div_u64)
$__internal_3_$__cuda_sm20_div_u64:
        /* <DEDUP_REMOVED lines=68> */
[----:B------:R-:W-:Y:S06]  /*2260*/  RET.REL.NODEC R8 `(_ZN3cub18CUB_300001_SM_10006detail9transform16transform_kernelINS2_10policy_hubILb0EN4cuda3std3__45tupleIJN6thrust24THRUST_300001_SM_1000_NS6detail15normal_iteratorINSA_10device_ptrIfEEEESF_EEEE10policy1000EiNS7_10multipliesIfEESF_JPfSL_EEEvT0_iT1_T2_DpNS2_10kernel_argIT3_EE) ;  /* 0xffffffdc08647950 */ /* 0x000fec0003c3ffff */
.L_x_107:
        /* <DEDUP_REMOVED lines=9> */
.L_x_151:


//--------------------- .text._ZN3cub18CUB_300001_SM_10006detail9transform16transform_kernelINS2_10policy_hubILb1EN4cuda3std3__45tupleIJN6thrust24THRUST_300001_SM_1000_NS6detail15normal_iteratorINSA_10device_ptrIfEEEESF_EEEE10policy1000El13saxpy_functorSF_JPfSK_EEEvT0_iT1_T2_DpNS2_10kernel_argIT3_EE --------------------------
	.section	.text._ZN3cub18CUB_300001_SM_10006detail9transform16transform_kernelINS2_10policy_hubILb1EN4cuda3std3__45tupleIJN6thrust24THRUST_300001_SM_1000_NS6detail15normal_iteratorINSA_10device_ptrIfEEEESF_EEEE10policy1000El13saxpy_functorSF_JPfSK_EEEvT0_iT1_T2_DpNS2_10kernel_argIT3_EE,"ax",@progbits
	.align	128
        .global         _ZN3cub18CUB_300001_SM_10006detail9transform16transform_kernelINS2_10policy_hubILb1EN4cuda3std3__45tupleIJN6thrust24THRUST_300001_SM_1000_NS6detail15normal_iteratorINSA_10device_ptrIfEEEESF_EEEE10policy1000El13saxpy_functorSF_JPfSK_EEEvT0_iT1_T2_DpNS2_10kernel_argIT3_EE
        .type           _ZN3cub18CUB_300001_SM_10006detail9transform16transform_kernelINS2_10policy_hubILb1EN4cuda3std3__45tupleIJN6thrust24THRUST_300001_SM_1000_NS6detail15normal_iteratorINSA_10device_ptrIfEEEESF_EEEE10policy1000El13saxpy_functorSF_JPfSK_EEEvT0_iT1_T2_DpNS2_10kernel_argIT3_EE,@function
        .size           _ZN3cub18CUB_300001_SM_10006detail9transform16transform_kernelINS2_10policy_hubILb1EN4cuda3std3__45tupleIJN6thrust24THRUST_300001_SM_1000_NS6detail15normal_iteratorINSA_10device_ptrIfEEEESF_EEEE10policy1000El13saxpy_functorSF_JPfSK_EEEvT0_iT1_T2_DpNS2_10kernel_argIT3_EE,(.L_x_156 - _ZN3cub18CUB_300001_SM_10006detail9transform16transform_kernelINS2_10policy_hubILb1EN4cuda3std3__45tupleIJN6thrust24THRUST_300001_SM_1000_NS6detail15normal_iteratorINSA_10device_ptrIfEEEESF_EEEE10policy1000El13saxpy_functorSF_JPfSK_EEEvT0_iT1_T2_DpNS2_10kernel_argIT3_EE)
        .other          _ZN3cub18CUB_300001_SM_10006detail9transform16transform_kernelINS2_10policy_hubILb1EN4cuda3std3__45tupleIJN6thrust24THRUST_300001_SM_1000_NS6detail15normal_iteratorINSA_10device_ptrIfEEEESF_EEEE10policy1000El13saxpy_functorSF_JPfSK_EEEvT0_iT1_T2_DpNS2_10kernel_argIT3_EE,@"STO_CUDA_ENTRY STV_DEFAULT"
_ZN3cub18CUB_300001_SM_10006detail9transform16transform_kernelINS2_10policy_hubILb1EN4cuda3std3__45tupleIJN6thrust24THRUST_300001_SM_1000_NS6detail15normal_iteratorINSA_10device_ptrIfEEEESF_EEEE10policy1000El13saxpy_functorSF_JPfSK_EEEvT0_iT1_T2_DpNS2_10kernel_argIT3_EE:
.text._ZN3cub18CUB_300001_SM_10006detail9transform16transform_kernelINS2_10policy_hubILb1EN4cuda3std3__45tupleIJN6thrust24THRUST_300001_SM_1000_NS6detail15normal_iteratorINSA_10device_ptrIfEEEESF_EEEE10policy1000El13saxpy_functorSF_JPfSK_EEEvT0_iT1_T2_DpNS2_10kernel_argIT3_EE:
[----:B------:R-:W-:Y:S08]  /*0000*/  LDC R1, c[0x0][0x37c] ;  /* 0x0000df00ff017b82 */ /* 0x000ff00000000800 */
[----:B------:R-:W0:Y:S01]  /*0010*/  LDC R10, c[0x0][0x388] ;  /* 0x0000e200ff0a7b82 */ /* 0x000e220000000800 */
[----:B------:R-:W1:Y:S01]  /*0020*/  LDCU.64 UR4, c[0x0][0x380] ;  /* 0x00007000ff0477ac */ /* 0x000e620008000a00 */
[----:B------:R-:W2:Y:S01]  /*0030*/  S2R R7, SR_TID.X ;  /* 0x0000000000077919 */ /* 0x000ea20000002100 */
[----:B------:R-:W-:Y:S05]  /*0040*/  BSSY.RECONVERGENT B0, `(.L_x_108) ;  /* 0x0000029000007945 */ /* 0x000fea0003800200 */
[----:B------:R-:W3:Y:S01]  /*0050*/  S2UR UR12, SR_CTAID.X ;  /* 0x00000000000c79c3 */ /* 0x000ee20000002500 */
[----:B0-----:R-:W-:-:S04]  /*0060*/  SHF.L.U32 R5, R10, 0x7, RZ ;  /* 0x000000070a057819 */ /* 0x001fc800000006ff */
[----:B------:R-:W-:Y:S01]  /*0070*/  SHF.R.S32.HI R0, RZ, 0x1f, R5 ;  /* 0x0000001fff007819 */ /* 0x000fe20000011405 */
[----:B---3--:R-:W-:-:S04]  /*0080*/  IMAD.WIDE.U32 R2, R5, UR12, RZ ;  /* 0x0000000c05027c25 */ /* 0x008fc8000f8e00ff */
[----:B------:R-:W-:Y:S01]  /*0090*/  IMAD R9, R0, UR12, RZ ;  /* 0x0000000c00097c24 */ /* 0x000fe2000f8e02ff */
[----:B-1----:R-:W-:-:S03]  /*00a0*/  IADD3 R4, P1, PT, -R2, UR4, RZ ;  /* 0x0000000402047c10 */ /* 0x002fc6000ff3e1ff */
[----:B------:R-:W-:Y:S01]  /*00b0*/  IMAD.IADD R9, R3, 0x1, R9 ;  /* 0x0000000103097824 */ /* 0x000fe200078e0209 */
[----:B------:R-:W-:-:S04]  /*00c0*/  ISETP.LT.U32.AND P0, PT, R4, R5, PT ;  /* 0x000000050400720c */ /* 0x000fc80003f01070 */
[----:B------:R-:W-:-:S04]  /*00d0*/  IADD3.X R11, PT, PT, ~R9, UR5, RZ, P1, !PT ;  /* 0x00000005090b7c10 */ /* 0x000fc80008ffe5ff */
[----:B------:R-:W-:Y:S02]  /*00e0*/  ISETP.LT.AND.EX P0, PT, R11, R0, PT, P0 ;  /* 0x000000000b00720c */ /* 0x000fe40003f01300 */
[----:B--2---:R-:W-:Y:S02]  /*00f0*/  SHF.L.U32 R11, R7, 0x7, RZ ;  /* 0x00000007070b7819 */ /* 0x004fe400000006ff */
[----:B------:R-:W-:-:S05]  /*0100*/  SEL R0, R4, R5, P0 ;  /* 0x0000000504007207 */ /* 0x000fca0000000000 */
[----:B------:R-:W-:-:S05]  /*0110*/  IMAD.SHL.U32 R4, R0, 0x4, RZ ;  /* 0x0000000400047824 */ /* 0x000fca00078e00ff */
[----:B------:R-:W-:-:S13]  /*0120*/  ISETP.GE.AND P0, PT, R11, R4, PT ;  /* 0x000000040b00720c */ /* 0x000fda0003f06270 */
[----:B------:R-:W-:Y:S05]  /*0130*/  @P0 BRA `(.L_x_109) ;  /* 0x0000000000640947 */ /* 0x000fea0003800000 */
[----:B------:R-:W0:Y:S01]  /*0140*/  LDCU.64 UR4, c[0x0][0x398] ;  /* 0x00007300ff0477ac */ /* 0x000e220008000a00 */
[C---:B------:R-:W-:Y:S01]  /*0150*/  SHF.L.U32 R6, R2.reuse, 0x2, RZ ;  /* 0x0000000202067819 */ /* 0x040fe200000006ff */
[----:B------:R-:W-:Y:S01]  /*0160*/  BSSY.RECONVERGENT B1, `(.L_x_110) ;  /* 0x000000c000017945 */ /* 0x000fe20003800200 */
[----:B------:R-:W-:Y:S01]  /*0170*/  SHF.L.U64.HI R8, R2, 0x2, R9 ;  /* 0x0000000202087819 */ /* 0x000fe20000010209 */
[----:B------:R-:W-:Y:S01]  /*0180*/  IMAD.MOV.U32 R15, RZ, RZ, R11 ;  /* 0x000000ffff0f7224 */ /* 0x000fe200078e000b */
[----:B0-----:R-:W-:-:S04]  /*0190*/  IADD3 R12, P0, PT, R6, UR4, RZ ;  /* 0x00000004060c7c10 */ /* 0x001fc8000ff1e0ff */
[----:B------:R-:W-:-:S03]  /*01a0*/  IADD3.X R13, PT, PT, R8, UR5, RZ, P0, !PT ;  /* 0x00000005080d7c10 */ /* 0x000fc600087fe4ff */
[----:B------:R-:W-:-:S07]  /*01b0*/  IMAD.WIDE.U32 R12, R7, 0x80, R12 ;  /* 0x00000080070c7825 */ /* 0x000fce00078e000c */
.L_x_111:
[----:B------:R-:W-:Y:S01]  /*01c0*/  IADD3 R15, PT, PT, R15, 0x4000, RZ ;  /* 0x000040000f0f7810 */ /* 0x000fe20007ffe0ff */
[----:B------:R0:W-:Y:S03]  /*01d0*/  CCTL.E.PF2 [R12] ;  /* 0x000000000c00798f */ /* 0x0001e60000800100 */
[----:B------:R-:W-:Y:S02]  /*01e0*/  ISETP.GE.AND P0, PT, R15, R4, PT ;  /* 0x000000040f00720c */ /* 0x000fe40003f06270 */
[----:B0-----:R-:W-:-:S05]  /*01f0*/  IADD3 R12, P1, PT, R12, 0x4000, RZ ;  /* 0x000040000c0c7810 */ /* 0x001fca0007f3e0ff */
[----:B------:R-:W-:-:S06]  /*0200*/  IMAD.X R13, RZ, RZ, R13, P1 ;  /* 0x000000ffff0d7224 */ /* 0x000fcc00008e060d */
[----:B------:R-:W-:Y:S05]  /*0210*/  @!P0 BRA `(.L_x_111) ;  /* 0xfffffffc00e88947 */ /* 0x000fea000383ffff */
[----:B------:R-:W-:Y:S05]  /*0220*/  BSYNC.RECONVERGENT B1 ;  /* 0x0000000000017941 */ /* 0x000fea0003800200 */
.L_x_110:
[----:B------:R-:W0:Y:S02]  /*0230*/  LDCU.64 UR4, c[0x0][0x3a8] ;  /* 0x00007500ff0477ac */ /* 0x000e240008000a00 */
[----:B0-----:R-:W-:-:S04]  /*0240*/  IADD3 R12, P0, PT, R6, UR4, RZ ;  /* 0x00000004060c7c10 */ /* 0x001fc8000ff1e0ff */
[----:B------:R-:W-:-:S03]  /*0250*/  IADD3.X R13, PT, PT, R8, UR5, RZ, P0, !PT ;  /* 0x00000005080d7c10 */ /* 0x000fc600087fe4ff */
[----:B------:R-:W-:-:S07]  /*0260*/  IMAD.WIDE.U32 R12, R7, 0x80, R12 ;  /* 0x00000080070c7825 */ /* 0x000fce00078e000c */
.L_x_112:
[----:B------:R-:W-:Y:S01]  /*0270*/  IADD3 R11, PT, PT, R11, 0x4000, RZ ;  /* 0x000040000b0b7810 */ /* 0x000fe20007ffe0ff */
[----:B------:R0:W-:Y:S03]  /*0280*/  CCTL.E.PF2 [R12] ;  /* 0x000000000c00798f */ /* 0x0001e60000800100 */
[----:B------:R-:W-:Y:S02]  /*0290*/  ISETP.GE.AND P0, PT, R11, R4, PT ;  /* 0x000000040b00720c */ /* 0x000fe40003f06270 */
[----:B0-----:R-:W-:-:S05]  /*02a0*/  IADD3 R12, P1, PT, R12, 0x4000, RZ ;  /* 0x000040000c0c7810 */ /* 0x001fca0007f3e0ff */
[----:B------:R-:W-:-:S06]  /*02b0*/  IMAD.X R13, RZ, RZ, R13, P1 ;  /* 0x000000ffff0d7224 */ /* 0x000fcc00008e060d */
[----:B------:R-:W-:Y:S05]  /*02c0*/  @!P0 BRA `(.L_x_112) ;  /* 0xfffffffc00e88947 */ /* 0x000fea000383ffff */
.L_x_109:
[----:B------:R-:W-:Y:S05]  /*02d0*/  BSYNC.RECONVERGENT B0 ;  /* 0x0000000000007941 */ /* 0x000fea0003800200 */
.L_x_108:
[----:B------:R-:W0:Y:S01]  /*02e0*/  LDCU.128 UR8, c[0x0][0x390] ;  /* 0x00007200ff0877ac */ /* 0x000e220008000c00 */
[----:B------:R-:W-:Y:S02]  /*02f0*/  ISETP.NE.AND P0, PT, R5, R0, PT ;  /* 0x000000000500720c */ /* 0x000fe40003f05270 */
[C---:B------:R-:W-:Y:S01]  /*0300*/  SHF.L.U32 R8, R2.reuse, 0x2, RZ ;  /* 0x0000000202087819 */ /* 0x040fe200000006ff */
[----:B------:R-:W1:Y:S01]  /*0310*/  LDCU.64 UR6, c[0x0][0x3a8] ;  /* 0x00007500ff0677ac */ /* 0x000e620008000a00 */
[----:B------:R-:W-:Y:S02]  /*0320*/  SHF.L.U64.HI R9, R2, 0x2, R9 ;  /* 0x0000000202097819 */ /* 0x000fe40000010209 */
[C---:B------:R-:W-:Y:S01]  /*0330*/  R2UR UR13, R8.reuse ;  /* 0x00000000080d72ca */ /* 0x040fe200000e0000 */
[----:B------:R-:W2:Y:S01]  /*0340*/  LDCU.64 UR14, c[0x0][0x358] ;  /* 0x00006b00ff0e77ac */ /* 0x000ea20008000a00 */
[----:B------:R-:W-:Y:S02]  /*0350*/  R2UR UR16, R9 ;  /* 0x00000000091072ca */ /* 0x000fe400000e0000 */
[----:B0-----:R-:W-:-:S02]  /*0360*/  IADD3 R4, P2, PT, R8, UR10, RZ ;  /* 0x0000000a08047c10 */ /* 0x001fc4000ff5e0ff */
[C---:B-1----:R-:W-:Y:S02]  /*0370*/  IADD3 R2, P3, PT, R8.reuse, UR6, RZ ;  /* 0x0000000608027c10 */ /* 0x042fe4000ff7e0ff */
[----:B------:R-:W-:Y:S02]  /*0380*/  IADD3 R8, P1, PT, R8, UR8, RZ ;  /* 0x0000000808087c10 */ /* 0x000fe4000ff3e0ff */
[C---:B------:R-:W-:Y:S02]  /*0390*/  IADD3.X R5, PT, PT, R9.reuse, UR11, RZ, P2, !PT ;  /* 0x0000000b09057c10 */ /* 0x040fe400097fe4ff */
[C---:B------:R-:W-:Y:S02]  /*03a0*/  IADD3.X R3, PT, PT, R9.reuse, UR7, RZ, P3, !PT ;  /* 0x0000000709037c10 */ /* 0x040fe40009ffe4ff */
[----:B------:R-:W-:Y:S01]  /*03b0*/  IADD3.X R9, PT, PT, R9, UR9, RZ, P1, !PT ;  /* 0x0000000909097c10 */ /* 0x000fe20008ffe4ff */
[----:B--2---:R-:W-:Y:S06]  /*03c0*/  @!P0 BRA `(.L_x_113) ;  /* 0x0000000c00888947 */ /* 0x004fec0003800000 */
[----:B------:R-:W-:-:S13]  /*03d0*/  ISETP.GE.AND P0, PT, R10, 0x1, PT ;  /* 0x000000010a00780c */ /* 0x000fda0003f06270 */
[----:B------:R-:W-:Y:S05]  /*03e0*/  @!P0 EXIT ;  /* 0x000000000000894d */ /* 0x000fea0003800000 */
[C---:B------:R-:W-:Y:S01]  /*03f0*/  ISETP.GE.U32.AND P0, PT, R10.reuse, 0x8, PT ;  /* 0x000000080a00780c */ /* 0x040fe20003f06070 */
[----:B------:R-:W-:Y:S01]  /*0400*/  IMAD.MOV.U32 R6, RZ, RZ, RZ ;  /* 0x000000ffff067224 */ /* 0x000fe200078e00ff */
[----:B------:R-:W-:-:S11]  /*0410*/  LOP3.LUT R20, R10, 0x7, RZ, 0xc0, !PT ;  /* 0x000000070a147812 */ /* 0x000fd600078ec0ff */
[----:B------:R-:W-:Y:S05]  /*0420*/  @!P0 BRA `(.L_x_114) ;  /* 0x0000000800148947 */ /* 0x000fea0003800000 */
[----:B------:R-:W-:-:S13]  /*0430*/  ISETP.GE.AND P0, PT, R7, R0, PT ;  /* 0x000000000700720c */ /* 0x000fda0003f06270 */
[C---:B------:R-:W-:Y:S01]  /*0440*/  @!P0 IMAD.WIDE.U32 R16, R7.reuse, 0x4, R4 ;  /* 0x0000000407108825 */ /* 0x040fe200078e0004 */
[----:B------:R-:W0:Y:S03]  /*0450*/  @!P0 LDC R11, c[0x0][0x38c] ;  /* 0x0000e300ff0b8b82 */ /* 0x000e260000000800 */
[C---:B------:R-:W-:Y:S02]  /*0460*/  @!P0 IMAD.WIDE.U32 R22, R7.reuse, 0x4, R2 ;  /* 0x0000000407168825 */ /* 0x040fe400078e0002 */
[----:B------:R-:W0:Y:S04]  /*0470*/  @!P0 LDG.E R16, desc[UR14][R16.64] ;  /* 0x0000000e10108981 */ /* 0x000e28000c1e1900 */
[----:B------:R1:W0:Y:S01]  /*0480*/  @!P0 LDG.E R23, desc[UR14][R22.64] ;  /* 0x0000000e16178981 */ /* 0x000222000c1e1900 */
[C---:B------:R-:W-:Y:S01]  /*0490*/  IADD3 R21, PT, PT, R7.reuse, 0x80, RZ ;  /* 0x0000008007157810 */ /* 0x040fe20007ffe0ff */
[----:B------:R-:W-:-:S03]  /*04a0*/  @!P0 IMAD.WIDE.U32 R18, R7, 0x4, R8 ;  /* 0x0000000407128825 */ /* 0x000fc600078e0008 */
[C---:B------:R-:W-:Y:S01]  /*04b0*/  ISETP.GE.AND P1, PT, R21.reuse, R0, PT ;  /* 0x000000001500720c */ /* 0x040fe20003f26270 */
[----:B------:R-:W-:-:S04]  /*04c0*/  IMAD.WIDE R14, R21, 0x4, R4 ;  /* 0x00000004150e7825 */ /* 0x000fc800078e0204 */
[----:B------:R-:W-:-:S08]  /*04d0*/  IMAD.WIDE R12, R21, 0x4, R2 ;  /* 0x00000004150c7825 */ /* 0x000fd000078e0202 */
[----:B-1----:R-:W1:Y:S01]  /*04e0*/  @!P1 LDC R22, c[0x0][0x38c] ;  /* 0x0000e300ff169b82 */ /* 0x002e620000000800 */
[----:B0-----:R-:W-:-:S05]  /*04f0*/  @!P0 FFMA R11, R16, R11, R23 ;  /* 0x0000000b100b8223 */ /* 0x001fca0000000017 */
[----:B------:R0:W-:Y:S04]  /*0500*/  @!P0 STG.E desc[UR14][R18.64], R11 ;  /* 0x0000000b12008986 */ /* 0x0001e8000c10190e */
[----:B------:R-:W1:Y:S04]  /*0510*/  @!P1 LDG.E R6, desc[UR14][R14.64] ;  /* 0x0000000e0e069981 */ /* 0x000e68000c1e1900 */
[----:B------:R-:W1:Y:S01]  /*0520*/  @!P1 LDG.E R25, desc[UR14][R12.64] ;  /* 0x0000000e0c199981 */ /* 0x000e62000c1e1900 */
[----:B------:R-:W-:-:S05]  /*0530*/  VIADD R17, R7, 0x100 ;  /* 0x0000010007117836 */ /* 0x000fca0000000000 */
[----:B------:R-:W-:Y:S01]  /*0540*/  ISETP.GE.AND P0, PT, R17, R0, PT ;  /* 0x000000001100720c */ /* 0x000fe20003f06270 */
[----:B------:R-:W-:-:S12]  /*0550*/  IMAD.WIDE R16, R21, 0x4, R8 ;  /* 0x0000000415107825 */ /* 0x000fd800078e0208 */
[----:B0-----:R-:W0:Y:S01]  /*0560*/  @!P0 LDC R18, c[0x0][0x38c] ;  /* 0x0000e300ff128b82 */ /* 0x001e220000000800 */
[----:B-1----:R-:W-:-:S05]  /*0570*/  @!P1 FFMA R25, R6, R22, R25 ;  /* 0x0000001606199223 */ /* 0x002fca0000000019 */
[----:B------:R-:W-:Y:S04]  /*0580*/  @!P1 STG.E desc[UR14][R16.64], R25 ;  /* 0x0000001910009986 */ /* 0x000fe8000c10190e */
[----:B------:R-:W0:Y:S04]  /*0590*/  @!P0 LDG.E R6, desc[UR14][R14.64+0x200] ;  /* 0x0002000e0e068981 */ /* 0x000e28000c1e1900 */
[----:B------:R-:W0:Y:S01]  /*05a0*/  @!P0 LDG.E R21, desc[UR14][R12.64+0x200] ;  /* 0x0002000e0c158981 */ /* 0x000e22000c1e1900 */
[----:B------:R-:W-:-:S04]  /*05b0*/  IADD3 R11, PT, PT, R7, 0x180, RZ ;  /* 0x00000180070b7810 */ /* 0x000fc80007ffe0ff */
[----:B------:R-:W-:Y:S01]  /*05c0*/  ISETP.GE.AND P1, PT, R11, R0, PT ;  /* 0x000000000b00720c */ /* 0x000fe20003f26270 */
[----:B------:R-:W-:Y:S02]  /*05d0*/  VIADD R19, R7, 0x200 ;  /* 0x0000020007137836 */ /* 0x000fe40000000000 */
[----:B0-----:R-:W-:-:S10]  /*05e0*/  @!P0 FFMA R21, R6, R18, R21 ;  /* 0x0000001206158223 */ /* 0x001fd40000000015 */
[----:B------:R-:W0:Y:S01]  /*05f0*/  @!P1 LDC R18, c[0x0][0x38c] ;  /* 0x0000e300ff129b82 */ /* 0x000e220000000800 */
[----:B------:R1:W-:Y:S04]  /*0600*/  @!P0 STG.E desc[UR14][R16.64+0x200], R21 ;  /* 0x0002001510008986 */ /* 0x0003e8000c10190e */
[----:B------:R-:W0:Y:S04]  /*0610*/  @!P1 LDG.E R6, desc[UR14][R14.64+0x400] ;  /* 0x0004000e0e069981 */ /* 0x000e28000c1e1900 */
[----:B------:R-:W0:Y:S01]  /*0620*/  @!P1 LDG.E R11, desc[UR14][R12.64+0x400] ;  /* 0x0004000e0c0b9981 */ /* 0x000e22000c1e1900 */
[----:B------:R-:W-:-:S02]  /*0630*/  ISETP.GE.AND P0, PT, R19, R0, PT ;  /* 0x000000001300720c */ /* 0x000fc40003f06270 */
[----:B-1----:R-:W-:Y:S01]  /*0640*/  IADD3 R21, PT, PT, R7, 0x280, RZ ;  /* 0x0000028007157810 */ /* 0x002fe20007ffe0ff */
[----:B0-----:R-:W-:-:S10]  /*0650*/  @!P1 FFMA R11, R6, R18, R11 ;  /* 0x00000012060b9223 */ /* 0x001fd4000000000b */
[----:B------:R-:W0:Y:S01]  /*0660*/  @!P0 LDC R18, c[0x0][0x38c] ;  /* 0x0000e300ff128b82 */ /* 0x000e220000000800 */
[----:B------:R1:W-:Y:S04]  /*0670*/  @!P1 STG.E desc[UR14][R16.64+0x400], R11 ;  /* 0x0004000b10009986 */ /* 0x0003e8000c10190e */
[----:B------:R-:W0:Y:S04]  /*0680*/  @!P0 LDG.E R6, desc[UR14][R14.64+0x600] ;  /* 0x0006000e0e068981 */ /* 0x000e28000c1e1900 */
[----:B------:R-:W0:Y:S01]  /*0690*/  @!P0 LDG.E R19, desc[UR14][R12.64+0x600] ;  /* 0x0006000e0c138981 */ /* 0x000e22000c1e1900 */
[----:B------:R-:W-:Y:S01]  /*06a0*/  ISETP.GE.AND P1, PT, R21, R0, PT ;  /* 0x000000001500720c */ /* 0x000fe20003f26270 */
[----:B-1----:R-:W-:-:S02]  /*06b0*/  VIADD R11, R7, 0x300 ;  /* 0x00000300070b7836 */ /* 0x002fc40000000000 */
        /* <DEDUP_REMOVED lines=13> */
[----:B0-----:R-:W-:-:S12]  /*0790*/  @!P0 FFMA R11, R6, R18, R11 ;  /* 0x00000012060b8223 */ /* 0x001fd8000000000b */
[----:B------:R-:W0:Y:S01]  /*07a0*/  @!P1 LDC R18, c[0x0][0x38c] ;  /* 0x0000e300ff129b82 */ /* 0x000e220000000800 */
[----:B------:R1:W-:Y:S04]  /*07b0*/  @!P0 STG.E desc[UR14][R16.64+0xa00], R11 ;  /* 0x000a000b10008986 */ /* 0x0003e8000c10190e */
[----:B------:R-:W0:Y:S04]  /*07c0*/  @!P1 LDG.E R6, desc[UR14][R14.64+0xc00] ;  /* 0x000c000e0e069981 */ /* 0x000e28000c1e1900 */
[----:B------:R-:W0:Y:S02]  /*07d0*/  @!P1 LDG.E R19, desc[UR14][R12.64+0xc00] ;  /* 0x000c000e0c139981 */ /* 0x000e24000c1e1900 */
[----:B0-----:R-:W-:Y:S01]  /*07e0*/  @!P1 FFMA R19, R6, R18, R19 ;  /* 0x0000001206139223 */ /* 0x001fe20000000013 */
[----:B------:R-:W-:-:S04]  /*07f0*/  LOP3.LUT R6, R10, 0x7ffffff8, RZ, 0xc0, !PT ;  /* 0x7ffffff80a067812 */ /* 0x000fc800078ec0ff */
[----:B------:R1:W-:Y:S01]  /*0800*/  @!P1 STG.E desc[UR14][R16.64+0xc00], R19 ;  /* 0x000c001310009986 */ /* 0x0003e2000c10190e */
[----:B------:R-:W-:-:S13]  /*0810*/  ISETP.NE.AND P0, PT, R6, 0x8, PT ;  /* 0x000000080600780c */ /* 0x000fda0003f05270 */
[----:B-1----:R-:W-:Y:S05]  /*0820*/  @!P0 BRA `(.L_x_114) ;  /* 0x0000000400148947 */ /* 0x002fea0003800000 */
[----:B------:R-:W-:Y:S01]  /*0830*/  IMAD.MOV.U32 R16, RZ, RZ, 0x8 ;  /* 0x00000008ff107424 */ /* 0x000fe200078e00ff */
[----:B------:R-:W0:Y:S06]  /*0840*/  LDCU UR4, c[0x0][0x38c] ;  /* 0x00007180ff0477ac */ /* 0x000e2c0008000800 */
.L_x_117:
[----:B-1----:R-:W-:-:S04]  /*0850*/  LEA R17, R16, R7, 0x7 ;  /* 0x0000000710117211 */ /* 0x002fc800078e38ff */
[----:B------:R-:W-:-:S13]  /*0860*/  ISETP.GE.AND P0, PT, R17, R0, PT ;  /* 0x000000001100720c */ /* 0x000fda0003f06270 */
[C---:B------:R-:W-:Y:S01]  /*0870*/  @!P0 IMAD.WIDE.U32 R10, R17.reuse, 0x4, R4 ;  /* 0x00000004110a8825 */ /* 0x040fe200078e0004 */
[----:B------:R-:W1:Y:S03]  /*0880*/  @!P0 LDC R27, c[0x0][0x38c] ;  /* 0x0000e300ff1b8b82 */ /* 0x000e660000000800 */
[C---:B------:R-:W-:Y:S02]  /*0890*/  @!P0 IMAD.WIDE.U32 R22, R17.reuse, 0x4, R2 ;  /* 0x0000000411168825 */ /* 0x040fe400078e0002 */
[----:B------:R-:W1:Y:S04]  /*08a0*/  @!P0 LDG.E R10, desc[UR14][R10.64] ;  /* 0x0000000e0a0a8981 */ /* 0x000e68000c1e1900 */
[----:B------:R2:W1:Y:S01]  /*08b0*/  @!P0 LDG.E R23, desc[UR14][R22.64] ;  /* 0x0000000e16178981 */ /* 0x000462000c1e1900 */
[----:B------:R-:W-:-:S02]  /*08c0*/  VIADD R25, R17, 0x80 ;  /* 0x0000008011197836 */ /* 0x000fc40000000000 */
[----:B------:R-:W-:-:S03]  /*08d0*/  @!P0 IMAD.WIDE.U32 R18, R17, 0x4, R8 ;  /* 0x0000000411128825 */ /* 0x000fc600078e0008 */
[C---:B------:R-:W-:Y:S01]  /*08e0*/  ISETP.GE.AND P1, PT, R25.reuse, R0, PT ;  /* 0x000000001900720c */ /* 0x040fe20003f26270 */
[----:B------:R-:W-:-:S04]  /*08f0*/  IMAD.WIDE R14, R25, 0x4, R4 ;  /* 0x00000004190e7825 */ /* 0x000fc800078e0204 */
[----:B------:R-:W-:-:S08]  /*0900*/  IMAD.WIDE R12, R25, 0x4, R2 ;  /* 0x00000004190c7825 */ /* 0x000fd000078e0202 */
[----:B--2---:R-:W2:Y:S01]  /*0910*/  @!P1 LDC R22, c[0x0][0x38c] ;  /* 0x0000e300ff169b82 */ /* 0x004ea20000000800 */
[----:B-1----:R-:W-:-:S05]  /*0920*/  @!P0 FFMA R27, R10, R27, R23 ;  /* 0x0000001b0a1b8223 */ /* 0x002fca0000000017 */
[----:B------:R1:W-:Y:S04]  /*0930*/  @!P0 STG.E desc[UR14][R18.64], R27 ;  /* 0x0000001b12008986 */ /* 0x0003e8000c10190e */
[----:B------:R-:W2:Y:S04]  /*0940*/  @!P1 LDG.E R21, desc[UR14][R14.64] ;  /* 0x0000000e0e159981 */ /* 0x000ea8000c1e1900 */
[----:B------:R-:W2:Y:S01]  /*0950*/  @!P1 LDG.E R24, desc[UR14][R12.64] ;  /* 0x0000000e0c189981 */ /* 0x000ea2000c1e1900 */
[----:B------:R-:W-:-:S04]  /*0960*/  IADD3 R11, PT, PT, R17, 0x100, RZ ;  /* 0x00000100110b7810 */ /* 0x000fc80007ffe0ff */
[----:B------:R-:W-:Y:S01]  /*0970*/  ISETP.GE.AND P0, PT, R11, R0, PT ;  /* 0x000000000b00720c */ /* 0x000fe20003f06270 */
[----:B------:R-:W-:-:S12]  /*0980*/  IMAD.WIDE R10, R25, 0x4, R8 ;  /* 0x00000004190a7825 */ /* 0x000fd800078e0208 */
[----:B------:R-:W3:Y:S01]  /*0990*/  @!P0 LDC R23, c[0x0][0x38c] ;  /* 0x0000e300ff178b82 */ /* 0x000ee20000000800 */
[----:B--2---:R-:W-:-:S05]  /*09a0*/  @!P1 FFMA R25, R21, R22, R24 ;  /* 0x0000001615199223 */ /* 0x004fca0000000018 */
[----:B------:R2:W-:Y:S04]  /*09b0*/  @!P1 STG.E desc[UR14][R10.64], R25 ;  /* 0x000000190a009986 */ /* 0x0005e8000c10190e */
[----:B------:R-:W3:Y:S04]  /*09c0*/  @!P0 LDG.E R21, desc[UR14][R14.64+0x200] ;  /* 0x0002000e0e158981 */ /* 0x000ee8000c1e1900 */
[----:B------:R-:W3:Y:S01]  /*09d0*/  @!P0 LDG.E R22, desc[UR14][R12.64+0x200] ;  /* 0x0002000e0c168981 */ /* 0x000ee2000c1e1900 */
[----:B-1----:R-:W-:-:S05]  /*09e0*/  VIADD R19, R17, 0x180 ;  /* 0x0000018011137836 */ /* 0x002fca0000000000 */
[----:B------:R-:W-:Y:S01]  /*09f0*/  ISETP.GE.AND P1, PT, R19, R0, PT ;  /* 0x000000001300720c */ /* 0x000fe20003f26270 */
[----:B---3--:R-:W-:-:S12]  /*0a00*/  @!P0 FFMA R23, R21, R23, R22 ;  /* 0x0000001715178223 */ /* 0x008fd80000000016 */
[----:B------:R-:W2:Y:S01]  /*0a10*/  @!P1 LDC R22, c[0x0][0x38c] ;  /* 0x0000e300ff169b82 */ /* 0x000ea20000000800 */
[----:B------:R1:W-:Y:S04]  /*0a20*/  @!P0 STG.E desc[UR14][R10.64+0x200], R23 ;  /* 0x000200170a008986 */ /* 0x0003e8000c10190e */
[----:B------:R-:W2:Y:S04]  /*0a30*/  @!P1 LDG.E R18, desc[UR14][R14.64+0x400] ;  /* 0x0004000e0e129981 */ /* 0x000ea8000c1e1900 */
[----:B------:R-:W2:Y:S01]  /*0a40*/  @!P1 LDG.E R21, desc[UR14][R12.64+0x400] ;  /* 0x0004000e0c159981 */ /* 0x000ea2000c1e1900 */
[----:B------:R-:W-:-:S04]  /*0a50*/  IADD3 R19, PT, PT, R17, 0x200, RZ ;  /* 0x0000020011137810 */ /* 0x000fc80007ffe0ff */
[----:B------:R-:W-:Y:S01]  /*0a60*/  ISETP.GE.AND P0, PT, R19, R0, PT ;  /* 0x000000001300720c */ /* 0x000fe20003f06270 */
[----:B------:R-:W-:Y:S02]  /*0a70*/  VIADD R19, R17, 0x280 ;  /* 0x0000028011137836 */ /* 0x000fe40000000000 */
[----:B--2---:R-:W-:-:S10]  /*0a80*/  @!P1 FFMA R25, R18, R22, R21 ;  /* 0x0000001612199223 */ /* 0x004fd40000000015 */
[----:B------:R-:W1:Y:S01]  /*0a90*/  @!P0 LDC R22, c[0x0][0x38c] ;  /* 0x0000e300ff168b82 */ /* 0x000e620000000800 */
[----:B------:R2:W-:Y:S04]  /*0aa0*/  @!P1 STG.E desc[UR14][R10.64+0x400], R25 ;  /* 0x000400190a009986 */ /* 0x0005e8000c10190e */
[----:B------:R-:W1:Y:S04]  /*0ab0*/  @!P0 LDG.E R18, desc[UR14][R14.64+0x600] ;  /* 0x0006000e0e128981 */ /* 0x000e68000c1e1900 */
[----:B------:R-:W1:Y:S01]  /*0ac0*/  @!P0 LDG.E R21, desc[UR14][R12.64+0x600] ;  /* 0x0006000e0c158981 */ /* 0x000e62000c1e1900 */
[----:B------:R-:W-:-:S02]  /*0ad0*/  ISETP.GE.AND P1, PT, R19, R0, PT ;  /* 0x000000001300720c */ /* 0x000fc40003f26270 */
[----:B------:R-:W-:Y:S01]  /*0ae0*/  IADD3 R19, PT, PT, R17, 0x300, RZ ;  /* 0x0000030011137810 */ /* 0x000fe20007ffe0ff */
[----:B-1----:R-:W-:-:S10]  /*0af0*/  @!P0 FFMA R23, R18, R22, R21 ;  /* 0x0000001612178223 */ /* 0x002fd40000000015 */
[----:B------:R-:W1:Y:S01]  /*0b00*/  @!P1 LDC R22, c[0x0][0x38c] ;  /* 0x0000e300ff169b82 */ /* 0x000e620000000800 */
[----:B------:R2:W-:Y:S04]  /*0b10*/  @!P0 STG.E desc[UR14][R10.64+0x600], R23 ;  /* 0x000600170a008986 */ /* 0x0005e8000c10190e */
[----:B------:R-:W1:Y:S04]  /*0b20*/  @!P1 LDG.E R18, desc[UR14][R14.64+0x800] ;  /* 0x0008000e0e129981 */ /* 0x000e68000c1e1900 */
[----:B------:R-:W1:Y:S01]  /*0b30*/  @!P1 LDG.E R21, desc[UR14][R12.64+0x800] ;  /* 0x0008000e0c159981 */ /* 0x000e62000c1e1900 */
[----:B------:R-:W-:Y:S01]  /*0b40*/  ISETP.GE.AND P0, PT, R19, R0, PT ;  /* 0x000000001300720c */ /* 0x000fe20003f06270 */
[----:B-1----:R-:W-:-:S12]  /*0b50*/  @!P1 FFMA R21, R18, R22, R21 ;  /* 0x0000001612159223 */ /* 0x002fd80000000015 */
[----:B------:R-:W1:Y:S01]  /*0b60*/  @!P0 LDC R22, c[0x0][0x38c] ;  /* 0x0000e300ff168b82 */ /* 0x000e620000000800 */
[----:B------:R2:W-:Y:S04]  /*0b70*/  @!P1 STG.E desc[UR14][R10.64+0x800], R21 ;  /* 0x000800150a009986 */ /* 0x0005e8000c10190e */
[----:B------:R-:W1:Y:S04]  /*0b80*/  @!P0 LDG.E R18, desc[UR14][R14.64+0xa00] ;  /* 0x000a000e0e128981 */ /* 0x000e68000c1e1900 */
[----:B------:R-:W1:Y:S01]  /*0b90*/  @!P0 LDG.E R19, desc[UR14][R12.64+0xa00] ;  /* 0x000a000e0c138981 */ /* 0x000e62000c1e1900 */
[----:B------:R-:W-:Y:S01]  /*0ba0*/  VIADD R17, R17, 0x380 ;  /* 0x0000038011117836 */ /* 0x000fe20000000000 */
[----:B------:R-:W-:Y:S01]  /*0bb0*/  IADD3 R16, PT, PT, R16, 0x8, RZ ;  /* 0x0000000810107810 */ /* 0x000fe20007ffe0ff */
[----:B------:R-:W-:Y:S03]  /*0bc0*/  BSSY.RECONVERGENT B0, `(.L_x_115) ;  /* 0x000000a000007945 */ /* 0x000fe60003800200 */
[----:B------:R-:W-:Y:S01]  /*0bd0*/  ISETP.NE.AND P1, PT, R16, R6, PT ;  /* 0x000000061000720c */ /* 0x000fe20003f25270 */
[----:B-1----:R-:W-:-:S05]  /*0be0*/  @!P0 FFMA R19, R18, R22, R19 ;  /* 0x0000001612138223 */ /* 0x002fca0000000013 */
[----:B------:R2:W-:Y:S01]  /*0bf0*/  @!P0 STG.E desc[UR14][R10.64+0xa00], R19 ;  /* 0x000a00130a008986 */ /* 0x0005e2000c10190e */
[----:B------:R-:W-:-:S13]  /*0c00*/  ISETP.GE.AND P0, PT, R17, R0, PT ;  /* 0x000000001100720c */ /* 0x000fda0003f06270 */
[----:B--2---:R-:W-:Y:S05]  /*0c10*/  @P0 BRA `(.L_x_116) ;  /* 0x0000000000100947 */ /* 0x004fea0003800000 */
[----:B------:R-:W0:Y:S04]  /*0c20*/  LDG.E R14, desc[UR14][R14.64+0xc00] ;  /* 0x000c000e0e0e7981 */ /* 0x000e28000c1e1900 */
[----:B------:R-:W0:Y:S02]  /*0c30*/  LDG.E R13, desc[UR14][R12.64+0xc00] ;  /* 0x000c000e0c0d7981 */ /* 0x000e24000c1e1900 */
[----:B0-----:R-:W-:-:S05]  /*0c40*/  FFMA R17, R14, UR4, R13 ;  /* 0x000000040e117c23 */ /* 0x001fca000800000d */
[----:B------:R1:W-:Y:S02]  /*0c50*/  STG.E desc[UR14][R10.64+0xc00], R17 ;  /* 0x000c00110a007986 */ /* 0x0003e4000c10190e */
.L_x_116:
[----:B0-----:R-:W-:Y:S05]  /*0c60*/  BSYNC.RECONVERGENT B0 ;  /* 0x0000000000007941 */ /* 0x001fea0003800200 */
.L_x_115:
[----:B------:R-:W-:Y:S05]  /*0c70*/  @P1 BRA `(.L_x_117) ;  /* 0xfffffff800f41947 */ /* 0x000fea000383ffff */
.L_x_114:
[----:B------:R-:W-:-:S13]  /*0c80*/  ISETP.NE.AND P0, PT, R20, RZ, PT ;  /* 0x000000ff1400720c */ /* 0x000fda0003f05270 */
[----:B------:R-:W-:Y:S05]  /*0c90*/  @!P0 EXIT ;  /* 0x000000000000894d */ /* 0x000fea0003800000 */
[----:B-1----:R-:W0:Y:S01]  /*0ca0*/  LDC R10, c[0x0][0x388] ;  /* 0x0000e200ff0a7b82 */ /* 0x002e220000000800 */
[----:B------:R-:W-:Y:S02]  /*0cb0*/  ISETP.GE.U32.AND P1, PT, R20, 0x4, PT ;  /* 0x000000041400780c */ /* 0x000fe40003f26070 */
[----:B0-----:R-:W-:-:S04]  /*0cc0*/  LOP3.LUT R22, R10, 0x3, RZ, 0xc0, !PT ;  /* 0x000000030a167812 */ /* 0x001fc800078ec0ff */
[----:B------:R-:W-:-:S07]  /*0cd0*/  ISETP.NE.AND P0, PT, R22, RZ, PT ;  /* 0x000000ff1600720c */ /* 0x000fce0003f05270 */
[----:B------:R-:W-:Y:S06]  /*0ce0*/  @!P1 BRA `(.L_x_118) ;  /* 0x0000000000a49947 */ /* 0x000fec0003800000 */
[----:B------:R-:W-:-:S05]  /*0cf0*/  IMAD R11, R6, 0x80, R7 ;  /* 0x00000080060b7824 */ /* 0x000fca00078e0207 */
[----:B------:R-:W-:-:S13]  /*0d00*/  ISETP.GE.AND P1, PT, R11, R0, PT ;  /* 0x000000000b00720c */ /* 0x000fda0003f26270 */
[C---:B------:R-:W-:Y:S01]  /*0d10*/  @!P1 IMAD.WIDE R14, R11.reuse, 0x4, R4 ;  /* 0x000000040b0e9825 */ /* 0x040fe200078e0204 */
[----:B------:R-:W0:Y:S03]  /*0d20*/  @!P1 LDC R23, c[0x0][0x38c] ;  /* 0x0000e300ff179b82 */ /* 0x000e260000000800 */
[C---:B------:R-:W-:Y:S02]  /*0d30*/  @!P1 IMAD.WIDE R18, R11.reuse, 0x4, R2 ;  /* 0x000000040b129825 */ /* 0x040fe400078e0202 */
[----:B------:R-:W0:Y:S04]  /*0d40*/  @!P1 LDG.E R14, desc[UR14][R14.64] ;  /* 0x0000000e0e0e9981 */ /* 0x000e28000c1e1900 */
[----:B------:R-:W0:Y:S01]  /*0d50*/  @!P1 LDG.E R19, desc[UR14][R18.64] ;  /* 0x0000000e12139981 */ /* 0x000e22000c1e1900 */
[C---:B------:R-:W-:Y:S01]  /*0d60*/  IADD3 R25, PT, PT, R11.reuse, 0x80, RZ ;  /* 0x000000800b197810 */ /* 0x040fe20007ffe0ff */
[----:B------:R-:W-:-:S03]  /*0d70*/  @!P1 IMAD.WIDE R12, R11, 0x4, R8 ;  /* 0x000000040b0c9825 */ /* 0x000fc600078e0208 */
[----:B------:R-:W-:-:S13]  /*0d80*/  ISETP.GE.AND P2, PT, R25, R0, PT ;  /* 0x000000001900720c */ /* 0x000fda0003f46270 */
[C---:B------:R-:W-:Y:S01]  /*0d90*/  @!P2 IMAD.WIDE R20, R25.reuse, 0x4, R4 ;  /* 0x000000041914a825 */ /* 0x040fe200078e0204 */
[----:B------:R-:W1:Y:S03]  /*0da0*/  @!P2 LDC R27, c[0x0][0x38c] ;  /* 0x0000e300ff1bab82 */ /* 0x000e660000000800 */
[----:B------:R-:W-:-:S04]  /*0db0*/  @!P2 IMAD.WIDE R16, R25, 0x4, R2 ;  /* 0x000000041910a825 */ /* 0x000fc800078e0202 */
[----:B0-----:R-:W-:-:S05]  /*0dc0*/  @!P1 FFMA R23, R14, R23, R19 ;  /* 0x000000170e179223 */ /* 0x001fca0000000013 */
[----:B------:R0:W-:Y:S04]  /*0dd0*/  @!P1 STG.E desc[UR14][R12.64], R23 ;  /* 0x000000170c009986 */ /* 0x0001e8000c10190e */
[----:B------:R-:W1:Y:S04]  /*0de0*/  @!P2 LDG.E R20, desc[UR14][R20.64] ;  /* 0x0000000e1414a981 */ /* 0x000e68000c1e1900 */
[----:B------:R2:W1:Y:S01]  /*0df0*/  @!P2 LDG.E R17, desc[UR14][R16.64] ;  /* 0x0000000e1011a981 */ /* 0x000462000c1e1900 */
[----:B------:R-:W-:Y:S02]  /*0e00*/  VIADD R29, R11, 0x100 ;  /* 0x000001000b1d7836 */ /* 0x000fe40000000000 */
[----:B------:R-:W-:-:S03]  /*0e10*/  @!P2 IMAD.WIDE R14, R25, 0x4, R8 ;  /* 0x00000004190ea825 */ /* 0x000fc600078e0208 */
[----:B------:R-:W-:-:S13]  /*0e20*/  ISETP.GE.AND P1, PT, R29, R0, PT ;  /* 0x000000001d00720c */ /* 0x000fda0003f26270 */
[C---:B------:R-:W-:Y:S01]  /*0e30*/  @!P1 IMAD.WIDE R24, R29.reuse, 0x4, R4 ;  /* 0x000000041d189825 */ /* 0x040fe200078e0204 */
[----:B--2---:R-:W2:Y:S03]  /*0e40*/  @!P1 LDC R16, c[0x0][0x38c] ;  /* 0x0000e300ff109b82 */ /* 0x004ea60000000800 */
[----:B------:R-:W-:-:S04]  /*0e50*/  @!P1 IMAD.WIDE R18, R29, 0x4, R2 ;  /* 0x000000041d129825 */ /* 0x000fc800078e0202 */
[----:B-1----:R-:W-:-:S05]  /*0e60*/  @!P2 FFMA R27, R20, R27, R17 ;  /* 0x0000001b141ba223 */ /* 0x002fca0000000011 */
[----:B------:R1:W-:Y:S04]  /*0e70*/  @!P2 STG.E desc[UR14][R14.64], R27 ;  /* 0x0000001b0e00a986 */ /* 0x0003e8000c10190e */
[----:B------:R-:W2:Y:S04]  /*0e80*/  @!P1 LDG.E R24, desc[UR14][R24.64] ;  /* 0x0000000e18189981 */ /* 0x000ea8000c1e1900 */
[----:B------:R-:W2:Y:S01]  /*0e90*/  @!P1 LDG.E R19, desc[UR14][R18.64] ;  /* 0x0000000e12139981 */ /* 0x000ea2000c1e1900 */
[----:B0-----:R-:W-:Y:S01]  /*0ea0*/  IADD3 R23, PT, PT, R11, 0x180, RZ ;  /* 0x000001800b177810 */ /* 0x001fe20007ffe0ff */
[----:B------:R-:W-:-:S03]  /*0eb0*/  @!P1 IMAD.WIDE R12, R29, 0x4, R8 ;  /* 0x000000041d0c9825 */ /* 0x000fc600078e0208 */
[----:B------:R-:W-:-:S13]  /*0ec0*/  ISETP.GE.AND P2, PT, R23, R0, PT ;  /* 0x000000001700720c */ /* 0x000fda0003f46270 */
[----:B------:R-:W-:-:S04]  /*0ed0*/  @!P2 IMAD.WIDE R20, R23, 0x4, R2 ;  /* 0x000000041714a825 */ /* 0x000fc800078e0202 */
[----:B--2---:R-:W-:Y:S01]  /*0ee0*/  @!P1 FFMA R11, R24, R16, R19 ;  /* 0x00000010180b9223 */ /* 0x004fe20000000013 */
[C---:B------:R-:W-:Y:S01]  /*0ef0*/  @!P2 IMAD.WIDE R16, R23.reuse, 0x4, R4 ;  /* 0x000000041710a825 */ /* 0x040fe200078e0204 */
[----:B------:R-:W0:Y:S03]  /*0f00*/  @!P2 LDC R19, c[0x0][0x38c] ;  /* 0x0000e300ff13ab82 */ /* 0x000e260000000800 */
[----:B------:R2:W-:Y:S04]  /*0f10*/  @!P1 STG.E desc[UR14][R12.64], R11 ;  /* 0x0000000b0c009986 */ /* 0x0005e8000c10190e */
[----:B------:R-:W0:Y:S04]  /*0f20*/  @!P2 LDG.E R16, desc[UR14][R16.64] ;  /* 0x0000000e1010a981 */ /* 0x000e28000c1e1900 */
[----:B------:R-:W0:Y:S01]  /*0f30*/  @!P2 LDG.E R21, desc[UR14][R20.64] ;  /* 0x0000000e1415a981 */ /* 0x000e22000c1e1900 */
[----:B-1----:R-:W-:-:S04]  /*0f40*/  @!P2 IMAD.WIDE R14, R23, 0x4, R8 ;  /* 0x00000004170ea825 */ /* 0x002fc800078e0208 */
[----:B------:R-:W-:Y:S02]  /*0f50*/  VIADD R6, R6, 0x4 ;  /* 0x0000000406067836 */ /* 0x000fe40000000000 */
[----:B0-----:R-:W-:-:S05]  /*0f60*/  @!P2 FFMA R19, R16, R19, R21 ;  /* 0x000000131013a223 */ /* 0x001fca0000000015 */
[----:B------:R2:W-:Y:S02]  /*0f70*/  @!P2 STG.E desc[UR14][R14.64], R19 ;  /* 0x000000130e00a986 */ /* 0x0005e4000c10190e */
.L_x_118:
[----:B------:R-:W-:Y:S05]  /*0f80*/  @!P0 EXIT ;  /* 0x000000000000894d */ /* 0x000fea0003800000 */
[----:B------:R-:W-:Y:S02]  /*0f90*/  ISETP.NE.AND P0, PT, R22, 0x1, PT ;  /* 0x000000011600780c */ /* 0x000fe40003f05270 */
[----:B------:R-:W-:-:S04]  /*0fa0*/  LOP3.LUT R10, R10, 0x1, RZ, 0xc0, !PT ;  /* 0x000000010a0a7812 */ /* 0x000fc800078ec0ff */
[----:B------:R-:W-:-:S07]  /*0fb0*/  ISETP.NE.U32.AND P2, PT, R10, 0x1, PT ;  /* 0x000000010a00780c */ /* 0x000fce0003f45070 */
[----:B------:R-:W-:Y:S06]  /*0fc0*/  @!P0 BRA `(.L_x_119) ;  /* 0x0000000000548947 */ /* 0x000fec0003800000 */
[----:B--2---:R-:W-:-:S04]  /*0fd0*/  LEA R15, R6, R7, 0x7 ;  /* 0x00000007060f7211 */ /* 0x004fc800078e38ff */
        /* <DEDUP_REMOVED lines=9> */
[----:B------:R-:W-:-:S04]  /*1070*/  @!P1 IMAD.WIDE R16, R23, 0x4, R4 ;  /* 0x0000000417109825 */ /* 0x000fc800078e0204 */
[----:B------:R-:W-:-:S04]  /*1080*/  @!P1 IMAD.WIDE R18, R23, 0x4, R2 ;  /* 0x0000000417129825 */ /* 0x000fc800078e0202 */
[----:B0-----:R-:W-:Y:S02]  /*1090*/  @!P0 FFMA R21, R10, R21, R13 ;  /* 0x000000150a158223 */ /* 0x001fe4000000000d */
[----:B------:R-:W0:Y:S03]  /*10a0*/  @!P1 LDC R13, c[0x0][0x38c] ;  /* 0x0000e300ff0d9b82 */ /* 0x000e260000000800 */
[----:B------:R1:W-:Y:S04]  /*10b0*/  @!P0 STG.E desc[UR14][R14.64], R21 ;  /* 0x000000150e008986 */ /* 0x0003e8000c10190e */
[----:B------:R-:W0:Y:S04]  /*10c0*/  @!P1 LDG.E R16, desc[UR14][R16.64] ;  /* 0x0000000e10109981 */ /* 0x000e28000c1e1900 */
[----:B------:R-:W0:Y:S01]  /*10d0*/  @!P1 LDG.E R19, desc[UR14][R18.64] ;  /* 0x0000000e12139981 */ /* 0x000e22000c1e1900 */
[----:B------:R-:W-:-:S04]  /*10e0*/  @!P1 IMAD.WIDE R10, R23, 0x4, R8 ;  /* 0x00000004170a9825 */ /* 0x000fc800078e0208 */
[----:B------:R-:W-:Y:S02]  /*10f0*/  VIADD R6, R6, 0x2 ;  /* 0x0000000206067836 */ /* 0x000fe40000000000 */
[----:B0-----:R-:W-:-:S05]  /*1100*/  @!P1 FFMA R13, R16, R13, R19 ;  /* 0x0000000d100d9223 */ /* 0x001fca0000000013 */
[----:B------:R1:W-:Y:S02]  /*1110*/  @!P1 STG.E desc[UR14][R10.64], R13 ;  /* 0x0000000d0a009986 */ /* 0x0003e4000c10190e */
.L_x_119:
[----:B------:R-:W-:Y:S05]  /*1120*/  @P2 EXIT ;  /* 0x000000000000294d */ /* 0x000fea0003800000 */
[----:B------:R-:W-:-:S04]  /*1130*/  LEA R7, R6, R7, 0x7 ;  /* 0x0000000706077211 */ /* 0x000fc800078e38ff */
[----:B------:R-:W-:-:S13]  /*1140*/  ISETP.GE.AND P0, PT, R7, R0, PT ;  /* 0x000000000700720c */ /* 0x000fda0003f06270 */
[----:B------:R-:W-:Y:S05]  /*1150*/  @P0 EXIT ;  /* 0x000000000000094d */ /* 0x000fea0003800000 */
[C---:B------:R-:W-:Y:S01]  /*1160*/  IMAD.WIDE R4, R7.reuse, 0x4, R4 ;  /* 0x0000000407047825 */ /* 0x040fe200078e0204 */
[----:B------:R-:W0:Y:S03]  /*1170*/  LDCU UR4, c[0x0][0x38c] ;  /* 0x00007180ff0477ac */ /* 0x000e260008000800 */
[C---:B------:R-:W-:Y:S02]  /*1180*/  IMAD.WIDE R2, R7.reuse, 0x4, R2 ;  /* 0x0000000407027825 */ /* 0x040fe400078e0202 */
[----:B------:R-:W0:Y:S04]  /*1190*/  LDG.E R4, desc[UR14][R4.64] ;  /* 0x0000000e04047981 */ /* 0x000e28000c1e1900 */
[----:B------:R-:W0:Y:S01]  /*11a0*/  LDG.E R3, desc[UR14][R2.64] ;  /* 0x0000000e02037981 */ /* 0x000e22000c1e1900 */
[----:B------:R-:W-:-:S04]  /*11b0*/  IMAD.WIDE R8, R7, 0x4, R8 ;  /* 0x0000000407087825 */ /* 0x000fc800078e0208 */
[----:B0-----:R-:W-:-:S05]  /*11c0*/  FFMA R7, R4, UR4, R3 ;  /* 0x0000000404077c23 */ /* 0x001fca0008000003 */
[----:B------:R-:W-:Y:S01]  /*11d0*/  STG.E desc[UR14][R8.64], R7 ;  /* 0x0000000708007986 */ /* 0x000fe2000c10190e */
[----:B------:R-:W-:Y:S05]  /*11e0*/  EXIT ;  /* 0x000000000000794d */ /* 0x000fea0003800000 */
.L_x_113:
[----:B------:R-:W-:-:S13]  /*11f0*/  ISETP.GE.AND P0, PT, R10, 0x1, PT ;  /* 0x000000010a00780c */ /* 0x000fda0003f06270 */
[----:B------:R-:W-:Y:S05]  /*1200*/  @!P0 EXIT ;  /* 0x000000000000894d */ /* 0x000fea0003800000 */
[----:B------:R-:W-:Y:S01]  /*1210*/  ISETP.GE.U32.AND P0, PT, R10, 0x8, PT ;  /* 0x000000080a00780c */ /* 0x000fe20003f06070 */
[----:B------:R-:W-:-:S12]  /*1220*/  HFMA2 R0, -RZ, RZ, 0, 0 ;  /* 0x00000000ff007431 */ /* 0x000fd800000001ff */
[----:B------:R-:W-:Y:S05]  /*1230*/  @!P0 BRA `(.L_x_120) ;  /* 0x00000004001c8947 */ /* 0x000fea0003800000 */
[----:B------:R-:W0:Y:S01]  /*1240*/  LDC.64 R12, c[0x0][0x398] ;  /* 0x0000e600ff0c7b82 */ /* 0x000e220000000a00 */
[----:B------:R-:W-:Y:S01]  /*1250*/  UIADD3 UR4, UP2, UPT, UR13, 0x600, URZ ;  /* 0x000006000d047890 */ /* 0x000fe2000ff5e0ff */
[----:B------:R-:W-:Y:S01]  /*1260*/  LOP3.LUT R0, R10, 0x7ffffff8, RZ, 0xc0, !PT ;  /* 0x7ffffff80a007812 */ /* 0x000fe200078ec0ff */
[----:B------:R-:W1:Y:S03]  /*1270*/  LDCU UR17, c[0x0][0x38c] ;  /* 0x00007180ff1177ac */ /* 0x000e660008000800 */
[----:B------:R-:W-:Y:S01]  /*1280*/  IADD3 R6, PT, PT, -R0, RZ, RZ ;  /* 0x000000ff00067210 */ /* 0x000fe20007ffe1ff */
[----:B------:R-:W-:Y:S01]  /*1290*/  UIADD3 UR10, UP1, UPT, UR4, UR10, URZ ;  /* 0x0000000a040a7290 */ /* 0x000fe2000ff3e0ff */
[----:B------:R-:W2:Y:S01]  /*12a0*/  LDC.64 R8, c[0x0][0x390] ;  /* 0x0000e400ff087b82 */ /* 0x000ea20000000a00 */
[----:B------:R-:W-:Y:S02]  /*12b0*/  UIADD3 UR8, UP0, UPT, UR4, UR8, URZ ;  /* 0x0000000804087290 */ /* 0x000fe4000ff1e0ff */
[----:B------:R-:W-:-:S02]  /*12c0*/  UIADD3.X UR5, UPT, UPT, URZ, UR16, URZ, UP2, !UPT ;  /* 0x00000010ff057290 */ /* 0x000fc400097fe4ff */
[----:B------:R-:W-:Y:S02]  /*12d0*/  UIADD3 UR4, UP2, UPT, UR4, UR6, URZ ;  /* 0x0000000604047290 */ /* 0x000fe4000ff5e0ff */
[----:B------:R-:W-:Y:S01]  /*12e0*/  UIADD3.X UR11, UPT, UPT, UR5, UR11, URZ, UP1, !UPT ;  /* 0x0000000b050b7290 */ /* 0x000fe20008ffe4ff */
[----:B------:R-:W3:Y:S01]  /*12f0*/  LDC.64 R14, c[0x0][0x3a8] ;  /* 0x0000ea00ff0e7b82 */ /* 0x000ee20000000a00 */
[----:B------:R-:W-:Y:S02]  /*1300*/  UIADD3.X UR9, UPT, UPT, UR5, UR9, URZ, UP0, !UPT ;  /* 0x0000000905097290 */ /* 0x000fe400087fe4ff */
[----:B------:R-:W-:Y:S01]  /*1310*/  UIADD3.X UR5, UPT, UPT, UR5, UR7, URZ, UP2, !UPT ;  /* 0x0000000705057290 */ /* 0x000fe200097fe4ff */
[----:B0-----:R-:W-:-:S04]  /*1320*/  IMAD.WIDE.U32 R10, R7, 0x4, R12 ;  /* 0x00000004070a7825 */ /* 0x001fc800078e000c */
[----:B--2---:R-:W-:-:S04]  /*1330*/  IMAD.WIDE.U32 R8, R7, 0x4, R8 ;  /* 0x0000000407087825 */ /* 0x004fc800078e0008 */
[----:B---3--:R-:W-:-:S04]  /*1340*/  IMAD.WIDE.U32 R12, R7, 0x4, R14 ;  /* 0x00000004070c7825 */ /* 0x008fc800078e000e */
[----:B-1----:R-:W-:-:S07]  /*1350*/  VIADD R7, R7, 0x80 ;  /* 0x0000008007077836 */ /* 0x002fce0000000000 */
.L_x_121:
[----:B------:R-:W-:Y:S02]  /*1360*/  IADD3 R22, P1, PT, R12, UR13, RZ ;  /* 0x0000000d0c167c10 */ /* 0x000fe4000ff3e0ff */
[----:B---3--:R-:W-:Y:S02]  /*1370*/  IADD3 R20, P0, PT, R10, UR13, RZ ;  /* 0x0000000d0a147c10 */ /* 0x008fe4000ff1e0ff */
[----:B------:R-:W-:Y:S02]  /*1380*/  IADD3.X R23, PT, PT, R13, UR16, RZ, P1, !PT ;  /* 0x000000100d177c10 */ /* 0x000fe40008ffe4ff */
[----:B------:R-:W-:-:S04]  /*1390*/  IADD3.X R21, PT, PT, R11, UR16, RZ, P0, !PT ;  /* 0x000000100b157c10 */ /* 0x000fc800087fe4ff */
[----:B------:R-:W2:Y:S04]  /*13a0*/  LDG.E R23, desc[UR14][R22.64] ;  /* 0x0000000e16177981 */ /* 0x000ea8000c1e1900 */
[----:B------:R-:W2:Y:S01]  /*13b0*/  LDG.E R20, desc[UR14][R20.64] ;  /* 0x0000000e14147981 */ /* 0x000ea2000c1e1900 */
[----:B------:R-:W-:Y:S01]  /*13c0*/  IADD3 R14, P0, PT, R8, UR13, RZ ;  /* 0x0000000d080e7c10 */ /* 0x000fe2000ff1e0ff */
[----:B------:R-:W-:Y:S01]  /*13d0*/  IMAD.U32 R19, RZ, RZ, UR11 ;  /* 0x0000000bff137e24 */ /* 0x000fe2000f8e00ff */
[----:B------:R-:W-:Y:S02]  /*13e0*/  MOV R18, UR10 ;  /* 0x0000000a00127c02 */ /* 0x000fe40008000f00 */
[----:B------:R-:W-:Y:S02]  /*13f0*/  MOV R16, UR4 ;  /* 0x0000000400107c02 */ /* 0x000fe40008000f00 */
[----:B------:R-:W-:Y:S01]  /*1400*/  MOV R17, UR5 ;  /* 0x0000000500117c02 */ /* 0x000fe20008000f00 */
[----:B------:R-:W-:Y:S01]  /*1410*/  IMAD.WIDE R18, R7, 0x4, R18 ;  /* 0x0000000407127825 */ /* 0x000fe200078e0212 */
[----:B------:R-:W-:-:S03]  /*1420*/  IADD3.X R15, PT, PT, R9, UR16, RZ, P0, !PT ;  /* 0x00000010090f7c10 */ /* 0x000fc600087fe4ff */
[----:B------:R-:W-:-:S04]  /*1430*/  IMAD.WIDE R16, R7, 0x4, R16 ;  /* 0x0000000407107825 */ /* 0x000fc800078e0210 */
[----:B--2---:R-:W-:-:S05]  /*1440*/  FFMA R25, R20, UR17, R23 ;  /* 0x0000001114197c23 */ /* 0x004fca0008000017 */
[----:B------:R0:W-:Y:S04]  /*1450*/  STG.E desc[UR14][R14.64], R25 ;  /* 0x000000190e007986 */ /* 0x0001e8000c10190e */
[----:B------:R-:W2:Y:S04]  /*1460*/  LDG.E R22, desc[UR14][R18.64+-0x600] ;  /* 0xfffa000e12167981 */ /* 0x000ea8000c1e1900 */
[----:B------:R-:W2:Y:S01]  /*1470*/  LDG.E R23, desc[UR14][R16.64+-0x600] ;  /* 0xfffa000e10177981 */ /* 0x000ea2000c1e1900 */
[----:B------:R-:W-:Y:S01]  /*1480*/  MOV R21, UR9 ;  /* 0x0000000900157c02 */ /* 0x000fe20008000f00 */
[----:B------:R-:W-:-:S04]  /*1490*/  IMAD.U32 R20, RZ, RZ, UR8 ;  /* 0x00000008ff147e24 */ /* 0x000fc8000f8e00ff */
[----:B------:R-:W-:-:S04]  /*14a0*/  IMAD.WIDE R20, R7, 0x4, R20 ;  /* 0x0000000407147825 */ /* 0x000fc800078e0214 */
[----:B--2---:R-:W-:-:S05]  /*14b0*/  FFMA R23, R22, UR17, R23 ;  /* 0x0000001116177c23 */ /* 0x004fca0008000017 */
[----:B------:R1:W-:Y:S04]  /*14c0*/  STG.E desc[UR14][R20.64+-0x600], R23 ;  /* 0xfffa001714007986 */ /* 0x0003e8000c10190e */
[----:B------:R-:W2:Y:S04]  /*14d0*/  LDG.E R22, desc[UR14][R18.64+-0x400] ;  /* 0xfffc000e12167981 */ /* 0x000ea8000c1e1900 */
[----:B------:R-:W2:Y:S02]  /*14e0*/  LDG.E R27, desc[UR14][R16.64+-0x400] ;  /* 0xfffc000e101b7981 */ /* 0x000ea4000c1e1900 */
[----:B--2---:R-:W-:-:S05]  /*14f0*/  FFMA R27, R22, UR17, R27 ;  /* 0x00000011161b7c23 */ /* 0x004fca000800001b */
[----:B------:R2:W-:Y:S04]  /*1500*/  STG.E desc[UR14][R20.64+-0x400], R27 ;  /* 0xfffc001b14007986 */ /* 0x0005e8000c10190e */
[----:B0-----:R-:W3:Y:S04]  /*1510*/  LDG.E R14, desc[UR14][R18.64+-0x200] ;  /* 0xfffe000e120e7981 */ /* 0x001ee8000c1e1900 */
[----:B------:R-:W3:Y:S02]  /*1520*/  LDG.E R15, desc[UR14][R16.64+-0x200] ;  /* 0xfffe000e100f7981 */ /* 0x000ee4000c1e1900 */
[----:B---3--:R-:W-:-:S05]  /*1530*/  FFMA R15, R14, UR17, R15 ;  /* 0x000000110e0f7c23 */ /* 0x008fca000800000f */
[----:B------:R0:W-:Y:S04]  /*1540*/  STG.E desc[UR14][R20.64+-0x200], R15 ;  /* 0xfffe000f14007986 */ /* 0x0001e8000c10190e */
[----:B------:R-:W3:Y:S04]  /*1550*/  LDG.E R14, desc[UR14][R18.64] ;  /* 0x0000000e120e7981 */ /* 0x000ee8000c1e1900 */
[----:B------:R-:W3:Y:S02]  /*1560*/  LDG.E R25, desc[UR14][R16.64] ;  /* 0x0000000e10197981 */ /* 0x000ee4000c1e1900 */
[----:B---3--:R-:W-:-:S05]  /*1570*/  FFMA R25, R14, UR17, R25 ;  /* 0x000000110e197c23 */ /* 0x008fca0008000019 */
[----:B------:R3:W-:Y:S04]  /*1580*/  STG.E desc[UR14][R20.64], R25 ;  /* 0x0000001914007986 */ /* 0x0007e8000c10190e */
[----:B------:R-:W4:Y:S04]  /*1590*/  LDG.E R14, desc[UR14][R18.64+0x200] ;  /* 0x0002000e120e7981 */ /* 0x000f28000c1e1900 */
[----:B-1----:R-:W4:Y:S02]  /*15a0*/  LDG.E R23, desc[UR14][R16.64+0x200] ;  /* 0x0002000e10177981 */ /* 0x002f24000c1e1900 */
[----:B----4-:R-:W-:-:S05]  /*15b0*/  FFMA R23, R14, UR17, R23 ;  /* 0x000000110e177c23 */ /* 0x010fca0008000017 */
[----:B------:R3:W-:Y:S04]  /*15c0*/  STG.E desc[UR14][R20.64+0x200], R23 ;  /* 0x0002001714007986 */ /* 0x0007e8000c10190e */
[----:B------:R-:W4:Y:S04]  /*15d0*/  LDG.E R14, desc[UR14][R18.64+0x400] ;  /* 0x0004000e120e7981 */ /* 0x000f28000c1e1900 */
[----:B--2---:R-:W4:Y:S02]  /*15e0*/  LDG.E R27, desc[UR14][R16.64+0x400] ;  /* 0x0004000e101b7981 */ /* 0x004f24000c1e1900 */
[----:B----4-:R-:W-:-:S05]  /*15f0*/  FFMA R27, R14, UR17, R27 ;  /* 0x000000110e1b7c23 */ /* 0x010fca000800001b */
[----:B------:R3:W-:Y:S04]  /*1600*/  STG.E desc[UR14][R20.64+0x400], R27 ;  /* 0x0004001b14007986 */ /* 0x0007e8000c10190e */
[----:B------:R-:W2:Y:S04]  /*1610*/  LDG.E R14, desc[UR14][R18.64+0x600] ;  /* 0x0006000e120e7981 */ /* 0x000ea8000c1e1900 */
[----:B0-----:R-:W2:Y:S01]  /*1620*/  LDG.E R15, desc[UR14][R16.64+0x600] ;  /* 0x0006000e100f7981 */ /* 0x001ea2000c1e1900 */
[----:B------:R-:W-:-:S04]  /*1630*/  IADD3 R6, PT, PT, R6, 0x8, RZ ;  /* 0x0000000806067810 */ /* 0x000fc80007ffe0ff */
[----:B------:R-:W-:Y:S01]  /*1640*/  ISETP.NE.AND P0, PT, R6, RZ, PT ;  /* 0x000000ff0600720c */ /* 0x000fe20003f05270 */
[----:B------:R-:W-:Y:S01]  /*1650*/  UIADD3 UR13, UP0, UPT, UR13, 0x1000, URZ ;  /* 0x000010000d0d7890 */ /* 0x000fe2000ff1e0ff */
[----:B------:R-:W-:-:S03]  /*1660*/  VIADD R7, R7, 0x400 ;  /* 0x0000040007077836 */ /* 0x000fc60000000000 */
[----:B------:R-:W-:Y:S01]  /*1670*/  UIADD3.X UR16, UPT, UPT, URZ, UR16, URZ, UP0, !UPT ;  /* 0x00000010ff107290 */ /* 0x000fe200087fe4ff */
[----:B--2---:R-:W-:-:S05]  /*1680*/  FFMA R15, R14, UR17, R15 ;  /* 0x000000110e0f7c23 */ /* 0x004fca000800000f */
[----:B------:R3:W-:Y:S02]  /*1690*/  STG.E desc[UR14][R20.64+0x600], R15 ;  /* 0x0006000f14007986 */ /* 0x0007e4000c10190e */
[----:B------:R-:W-:Y:S05]  /*16a0*/  @P0 BRA `(.L_x_121) ;  /* 0xfffffffc002c0947 */ /* 0x000fea000383ffff */
.L_x_120:
[----:B------:R-:W0:Y:S02]  /*16b0*/  LDC R14, c[0x0][0x388] ;  /* 0x0000e200ff0e7b82 */ /* 0x000e240000000800 */
[----:B0-----:R-:W-:-:S13]  /*16c0*/  LOP3.LUT P0, R10, R14, 0x7, RZ, 0xc0, !PT ;  /* 0x000000070e0a7812 */ /* 0x001fda000780c0ff */
[----:B------:R-:W-:Y:S05]  /*16d0*/  @!P0 EXIT ;  /* 0x000000000000894d */ /* 0x000fea0003800000 */
[----:B------:R-:W0:Y:S01]  /*16e0*/  LDCU.64 UR4, c[0x0][0x390] ;  /* 0x00007200ff0477ac */ /* 0x000e220008000a00 */
[----:B------:R-:W-:Y:S01]  /*16f0*/  SHF.L.U32 R8, R14, 0x7, RZ ;  /* 0x000000070e087819 */ /* 0x000fe200000006ff */
[----:B---3--:R-:W1:Y:S01]  /*1700*/  S2R R15, SR_TID.X ;  /* 0x00000000000f7919 */ /* 0x008e620000002100 */
[----:B------:R-:W-:Y:S02]  /*1710*/  ISETP.GE.U32.AND P0, PT, R10, 0x4, PT ;  /* 0x000000040a00780c */ /* 0x000fe40003f06070 */
[----:B------:R-:W-:Y:S01]  /*1720*/  SHF.R.S32.HI R6, RZ, 0x1f, R8 ;  /* 0x0000001fff067819 */ /* 0x000fe20000011408 */
[----:B------:R-:W-:Y:S01]  /*1730*/  IMAD.WIDE.U32 R8, R8, UR12, RZ ;  /* 0x0000000c08087c25 */ /* 0x000fe2000f8e00ff */
[----:B------:R-:W-:-:S03]  /*1740*/  LOP3.LUT R18, R14, 0x3, RZ, 0xc0, !PT ;  /* 0x000000030e127812 */ /* 0x000fc600078ec0ff */
[----:B------:R-:W-:Y:S01]  /*1750*/  IMAD R7, R6, UR12, RZ ;  /* 0x0000000c06077c24 */ /* 0x000fe2000f8e02ff */
[----:B------:R-:W-:Y:S02]  /*1760*/  SHF.L.U32 R6, R8, 0x2, RZ ;  /* 0x0000000208067819 */ /* 0x000fe400000006ff */
[----:B------:R-:W-:Y:S01]  /*1770*/  ISETP.NE.AND P1, PT, R18, RZ, PT ;  /* 0x000000ff1200720c */ /* 0x000fe20003f25270 */
[----:B------:R-:W-:Y:S01]  /*1780*/  IMAD.IADD R7, R9, 0x1, R7 ;  /* 0x0000000109077824 */ /* 0x000fe200078e0207 */
[----:B0-----:R-:W-:-:S04]  /*1790*/  IADD3 R6, P2, PT, R6, UR4, RZ ;  /* 0x0000000406067c10 */ /* 0x001fc8000ff5e0ff */
[----:B------:R-:W-:-:S04]  /*17a0*/  SHF.L.U64.HI R7, R8, 0x2, R7 ;  /* 0x0000000208077819 */ /* 0x000fc80000010207 */
[----:B------:R-:W-:Y:S01]  /*17b0*/  IADD3.X R7, PT, PT, R7, UR5, RZ, P2, !PT ;  /* 0x0000000507077c10 */ /* 0x000fe200097fe4ff */
[----:B------:R-:W-:Y:S06]  /*17c0*/  @!P0 BRA `(.L_x_122) ;  /* 0x0000000000588947 */ /* 0x000fec0003800000 */
[----:B-1----:R-:W-:Y:S01]  /*17d0*/  LEA R13, R0, R15, 0x7 ;  /* 0x0000000f000d7211 */ /* 0x002fe200078e38ff */
[----:B------:R-:W0:Y:S04]  /*17e0*/  LDCU UR4, c[0x0][0x38c] ;  /* 0x00007180ff0477ac */ /* 0x000e280008000800 */
[----:B------:R-:W-:-:S04]  /*17f0*/  IMAD.WIDE R10, R13, 0x4, R4 ;  /* 0x000000040d0a7825 */ /* 0x000fc800078e0204 */
[C---:B------:R-:W-:Y:S01]  /*1800*/  IMAD.WIDE R8, R13.reuse, 0x4, R2 ;  /* 0x000000040d087825 */ /* 0x040fe200078e0202 */
[----:B------:R-:W0:Y:S04]  /*1810*/  LDG.E R16, desc[UR14][R10.64] ;  /* 0x0000000e0a107981 */ /* 0x000e28000c1e1900 */
[----:B------:R-:W0:Y:S01]  /*1820*/  LDG.E R17, desc[UR14][R8.64] ;  /* 0x0000000e08117981 */ /* 0x000e22000c1e1900 */
[----:B------:R-:W-:-:S04]  /*1830*/  IMAD.WIDE R12, R13, 0x4, R6 ;  /* 0x000000040d0c7825 */ /* 0x000fc800078e0206 */
[----:B0-----:R-:W-:-:S05]  /*1840*/  FFMA R17, R16, UR4, R17 ;  /* 0x0000000410117c23 */ /* 0x001fca0008000011 */
[----:B------:R0:W-:Y:S04]  /*1850*/  STG.E desc[UR14][R12.64], R17 ;  /* 0x000000110c007986 */ /* 0x0001e8000c10190e */
[----:B------:R-:W2:Y:S04]  /*1860*/  LDG.E R16, desc[UR14][R10.64+0x200] ;  /* 0x0002000e0a107981 */ /* 0x000ea8000c1e1900 */
[----:B------:R-:W2:Y:S02]  /*1870*/  LDG.E R19, desc[UR14][R8.64+0x200] ;  /* 0x0002000e08137981 */ /* 0x000ea4000c1e1900 */
[----:B--2---:R-:W-:-:S05]  /*1880*/  FFMA R19, R16, UR4, R19 ;  /* 0x0000000410137c23 */ /* 0x004fca0008000013 */
[----:B------:R0:W-:Y:S04]  /*1890*/  STG.E desc[UR14][R12.64+0x200], R19 ;  /* 0x000200130c007986 */ /* 0x0001e8000c10190e */
[----:B------:R-:W2:Y:S04]  /*18a0*/  LDG.E R16, desc[UR14][R10.64+0x400] ;  /* 0x0004000e0a107981 */ /* 0x000ea8000c1e1900 */
[----:B------:R-:W2:Y:S02]  /*18b0*/  LDG.E R21, desc[UR14][R8.64+0x400] ;  /* 0x0004000e08157981 */ /* 0x000ea4000c1e1900 */
[----:B--2---:R-:W-:-:S05]  /*18c0*/  FFMA R21, R16, UR4, R21 ;  /* 0x0000000410157c23 */ /* 0x004fca0008000015 */
[----:B------:R0:W-:Y:S04]  /*18d0*/  STG.E desc[UR14][R12.64+0x400], R21 ;  /* 0x000400150c007986 */ /* 0x0001e8000c10190e */
[----:B------:R-:W2:Y:S04]  /*18e0*/  LDG.E R16, desc[UR14][R10.64+0x600] ;  /* 0x0006000e0a107981 */ /* 0x000ea8000c1e1900 */
[----:B------:R-:W2:Y:S01]  /*18f0*/  LDG.E R23, desc[UR14][R8.64+0x600] ;  /* 0x0006000e08177981 */ /* 0x000ea2000c1e1900 */
[----:B------:R-:W-:Y:S01]  /*1900*/  IADD3 R0, PT, PT, R0, 0x4, RZ ;  /* 0x0000000400007810 */ /* 0x000fe20007ffe0ff */
[----:B--2---:R-:W-:-:S05]  /*1910*/  FFMA R23, R16, UR4, R23 ;  /* 0x0000000410177c23 */ /* 0x004fca0008000017 */
[----:B------:R0:W-:Y:S02]  /*1920*/  STG.E desc[UR14][R12.64+0x600], R23 ;  /* 0x000600170c007986 */ /* 0x0001e4000c10190e */
.L_x_122:
[----:B------:R-:W-:Y:S05]  /*1930*/  @!P1 EXIT ;  /* 0x000000000000994d */ /* 0x000fea0003800000 */
[----:B------:R-:W-:Y:S02]  /*1940*/  ISETP.NE.AND P0, PT, R18, 0x1, PT ;  /* 0x000000011200780c */ /* 0x000fe40003f05270 */
[----:B------:R-:W-:-:S04]  /*1950*/  LOP3.LUT R14, R14, 0x1, RZ, 0xc0, !PT ;  /* 0x000000010e0e7812 */ /* 0x000fc800078ec0ff */
[----:B------:R-:W-:-:S07]  /*1960*/  ISETP.NE.U32.AND P1, PT, R14, 0x1, PT ;  /* 0x000000010e00780c */ /* 0x000fce0003f25070 */
[----:B------:R-:W-:Y:S06]  /*1970*/  @!P0 BRA `(.L_x_123) ;  /* 0x0000000000388947 */ /* 0x000fec0003800000 */
[----:B01----:R-:W-:Y:S01]  /*1980*/  IMAD R13, R0, 0x80, R15 ;  /* 0x00000080000d7824 */ /* 0x003fe200078e020f */
[----:B------:R-:W0:Y:S03]  /*1990*/  LDCU UR4, c[0x0][0x38c] ;  /* 0x00007180ff0477ac */ /* 0x000e260008000800 */
[----:B------:R-:W-:-:S04]  /*19a0*/  IMAD.WIDE R8, R13, 0x4, R4 ;  /* 0x000000040d087825 */ /* 0x000fc800078e0204 */
[C---:B------:R-:W-:Y:S01]  /*19b0*/  IMAD.WIDE R10, R13.reuse, 0x4, R2 ;  /* 0x000000040d0a7825 */ /* 0x040fe200078e0202 */
[----:B------:R-:W0:Y:S04]  /*19c0*/  LDG.E R14, desc[UR14][R8.64] ;  /* 0x0000000e080e7981 */ /* 0x000e28000c1e1900 */
[----:B------:R-:W0:Y:S01]  /*19d0*/  LDG.E R17, desc[UR14][R10.64] ;  /* 0x0000000e0a117981 */ /* 0x000e22000c1e1900 */
[----:B------:R-:W-:-:S04]  /*19e0*/  IMAD.WIDE R12, R13, 0x4, R6 ;  /* 0x000000040d0c7825 */ /* 0x000fc800078e0206 */
[----:B0-----:R-:W-:-:S05]  /*19f0*/  FFMA R17, R14, UR4, R17 ;  /* 0x000000040e117c23 */ /* 0x001fca0008000011 */
[----:B------:R2:W-:Y:S04]  /*1a00*/  STG.E desc[UR14][R12.64], R17 ;  /* 0x000000110c007986 */ /* 0x0005e8000c10190e */
[----:B------:R-:W3:Y:S04]  /*1a10*/  LDG.E R14, desc[UR14][R8.64+0x200] ;  /* 0x0002000e080e7981 */ /* 0x000ee8000c1e1900 */
[----:B------:R-:W3:Y:S01]  /*1a20*/  LDG.E R19, desc[UR14][R10.64+0x200] ;  /* 0x0002000e0a137981 */ /* 0x000ee2000c1e1900 */
[----:B------:R-:W-:Y:S01]  /*1a30*/  IADD3 R0, PT, PT, R0, 0x2, RZ ;  /* 0x0000000200007810 */ /* 0x000fe20007ffe0ff */
[----:B---3--:R-:W-:-:S05]  /*1a40*/  FFMA R19, R14, UR4, R19 ;  /* 0x000000040e137c23 */ /* 0x008fca0008000013 */
[----:B------:R2:W-:Y:S02]  /*1a50*/  STG.E desc[UR14][R12.64+0x200], R19 ;  /* 0x000200130c007986 */ /* 0x0005e4000c10190e */
.L_x_123:
[----:B------:R-:W-:Y:S05]  /*1a60*/  @P1 EXIT ;  /* 0x000000000000194d */ /* 0x000fea0003800000 */
[----:B-1----:R-:W-:Y:S01]  /*1a70*/  LEA R15, R0, R15, 0x7 ;  /* 0x0000000f000f7211 */ /* 0x002fe200078e38ff */
[----:B------:R-:W1:Y:S04]  /*1a80*/  LDCU UR4, c[0x0][0x38c] ;  /* 0x00007180ff0477ac */ /* 0x000e680008000800 */
[----:B------:R-:W-:-:S04]  /*1a90*/  IMAD.WIDE R4, R15, 0x4, R4 ;  /* 0x000000040f047825 */ /* 0x000fc800078e0204 */
[C---:B------:R-:W-:Y:S02]  /*1aa0*/  IMAD.WIDE R2, R15.reuse, 0x4, R2 ;  /* 0x000000040f027825 */ /* 0x040fe400078e0202 */
[----:B------:R-:W1:Y:S04]  /*1ab0*/  LDG.E R4, desc[UR14][R4.64] ;  /* 0x0000000e04047981 */ /* 0x000e68000c1e1900 */
[----:B------:R-:W1:Y:S01]  /*1ac0*/  LDG.E R3, desc[UR14][R2.64] ;  /* 0x0000000e02037981 */ /* 0x000e62000c1e1900 */
[----:B------:R-:W-:-:S04]  /*1ad0*/  IMAD.WIDE R6, R15, 0x4, R6 ;  /* 0x000000040f067825 */ /* 0x000fc800078e0206 */
[----:B-1----:R-:W-:-:S05]  /*1ae0*/  FFMA R9, R4, UR4, R3 ;  /* 0x0000000404097c23 */ /* 0x002fca0008000003 */
[----:B------:R-:W-:Y:S01]  /*1af0*/  STG.E desc[UR14][R6.64], R9 ;  /* 0x0000000906007986 */ /* 0x000fe2000c10190e */
[----:B------:R-:W-:Y:S05]  /*1b00*/  EXIT ;  /* 0x000000000000794d */ /* 0x000fea0003800000 */
.L_x_124:
        /* <DEDUP_REMOVED lines=15> */
.L_x_156:


//--------------------- .text._ZN3cub18CUB_300001_SM_10006detail9transform16transform_kernelINS2_10policy_hubILb1EN4cuda3std3__45tupleIJN6thrust24THRUST_300001_SM_1000_NS6detail15normal_iteratorINSA_10device_ptrIfEEEESF_EEEE10policy1000Ei13saxpy_functorSF_JPfSK_EEEvT0_iT1_T2_DpNS2_10kernel_argIT3_EE --------------------------
	.section	.text._ZN3cub18CUB_300001_SM_10006detail9transform16transform_kernelINS2_10policy_hubILb1EN4cuda3std3__45tupleIJN6thrust24THRUST_300001_SM_1000_NS6detail15normal_iteratorINSA_10device_ptrIfEEEESF_EEEE10policy1000Ei13saxpy_functorSF_JPfSK_EEEvT0_iT1_T2_DpNS2_10kernel_argIT3_EE,"ax",@progbits
	.align	128
        .global         _ZN3cub18CUB_300001_SM_10006detail9transform16transform_kernelINS2_10policy_hubILb1EN4cuda3std3__45tupleIJN6thrust24THRUST_300001_SM_1000_NS6detail15normal_iteratorINSA_10device_ptrIfEEEESF_EEEE10policy1000Ei13saxpy_functorSF_JPfSK_EEEvT0_iT1_T2_DpNS2_10kernel_argIT3_EE
        .type           _ZN3cub18CUB_300001_SM_10006detail9transform16transform_kernelINS2_10policy_hubILb1EN4cuda3std3__45tupleIJN6thrust24THRUST_300001_SM_1000_NS6detail15normal_iteratorINSA_10device_ptrIfEEEESF_EEEE10policy1000Ei13saxpy_functorSF_JPfSK_EEEvT0_iT1_T2_DpNS2_10kernel_argIT3_EE,@function
        .size           _ZN3cub18CUB_300001_SM_10006detail9transform16transform_kernelINS2_10policy_hubILb1EN4cuda3std3__45tupleIJN6thrust24THRUST_300001_SM_1000_NS6detail15normal_iteratorINSA_10device_ptrIfEEEESF_EEEE10policy1000Ei13saxpy_functorSF_JPfSK_EEEvT0_iT1_T2_DpNS2_10kernel_argIT3_EE,(.L_x_157 - _ZN3cub18CUB_300001_SM_10006detail9transform16transform_kernelINS2_10policy_hubILb1EN4cuda3std3__45tupleIJN6thrust24THRUST_300001_SM_1000_NS6detail15normal_iteratorINSA_10device_ptrIfEEEESF_EEEE10policy1000Ei13saxpy_functorSF_JPfSK_EEEvT0_iT1_T2_DpNS2_10kernel_argIT3_EE)
        .other          _ZN3cub18CUB_300001_SM_10006detail9transform16transform_kernelINS2_10policy_hubILb1EN4cuda3std3__45tupleIJN6thrust24THRUST_300001_SM_1000_NS6detail15normal_iteratorINSA_10device_ptrIfEEEESF_EEEE10policy1000Ei13saxpy_functorSF_JPfSK_EEEvT0_iT1_T2_DpNS2_10kernel_argIT3_EE,@"STO_CUDA_ENTRY STV_DEFAULT"
_ZN3cub18CUB_300001_SM_10006detail9transform16transform_kernelINS2_10policy_hubILb1EN4cuda3std3__45tupleIJN6thrust24THRUST_300001_SM_1000_NS6detail15normal_iteratorINSA_10device_ptrIfEEEESF_EEEE10policy1000Ei13saxpy_functorSF_JPfSK_EEEvT0_iT1_T2_DpNS2_10kernel_argIT3_EE:
.text._ZN3cub18CUB_300001_SM_10006detail9transform16transform_kernelINS2_10policy_hubILb1EN4cuda3std3__45tupleIJN6thrust24THRUST_300001_SM_1000_NS6detail15normal_iteratorINSA_10device_ptrIfEEEESF_EEEE10policy1000Ei13saxpy_functorSF_JPfSK_EEEvT0_iT1_T2_DpNS2_10kernel_argIT3_EE:
[----:B------:R-:W-:Y:S08]  /*0000*/  LDC R1, c[0x0][0x37c] ;  /* 0x0000df00ff017b82 */ /* 0x000ff00000000800 */
[----:B------:R-:W0:Y:S01]  /*0010*/  S2UR UR18, SR_CTAID.X ;  /* 0x00000000001279c3 */ /* 0x000e220000002500 */
[----:B------:R-:W1:Y:S01]  /*0020*/  LDCU.64 UR12, c[0x0][0x380] ;  /* 0x00007000ff0c77ac */ /* 0x000e620008000a00 */
[----:B------:R-:W2:Y:S01]  /*0030*/  S2R R0, SR_TID.X ;  /* 0x0000000000007919 */ /* 0x000ea20000002100 */
[----:B------:R-:W-:Y:S01]  /*0040*/  BSSY.RECONVERGENT B0, `(.L_x_125) ;  /* 0x0000020000007945 */ /* 0x000fe20003800200 */
[----:B-1----:R-:W-:-:S04]  /*0050*/  USHF.L.U32 UR11, UR13, 0x7, URZ ;  /* 0x000000070d0b7899 */ /* 0x002fc800080006ff */
[----:B0-----:R-:W-:-:S04]  /*0060*/  UIMAD UR8, UR11, UR18, URZ ;  /* 0x000000120b0872a4 */ /* 0x001fc8000f8e02ff */
[----:B------:R-:W-:-:S04]  /*0070*/  UIADD3 UR10, UPT, UPT, -UR8, UR12, URZ ;  /* 0x0000000c080a7290 */ /* 0x000fc8000fffe1ff */
[----:B------:R-:W-:Y:S01]  /*0080*/  UISETP.LT.AND UP0, UPT, UR11, UR10, UPT ;  /* 0x0000000a0b00728c */ /* 0x000fe2000bf01270 */
[----:B--2---:R-:W-:-:S03]  /*0090*/  SHF.L.U32 R4, R0, 0x7, RZ ;  /* 0x0000000700047819 */ /* 0x004fc600000006ff */
[----:B------:R-:W-:-:S04]  /*00a0*/  USEL UR12, UR11, UR10, UP0 ;  /* 0x0000000a0b0c7287 */ /* 0x000fc80008000000 */
[----:B------:R-:W-:-:S06]  /*00b0*/  USHF.L.U32 UR4, UR12, 0x2, URZ ;  /* 0x000000020c047899 */ /* 0x000fcc00080006ff */
[----:B------:R-:W-:-:S13]  /*00c0*/  ISETP.GE.AND P0, PT, R4, UR4, PT ;  /* 0x0000000404007c0c */ /* 0x000fda000bf06270 */
[----:B------:R-:W-:Y:S05]  /*00d0*/  @P0 BRA `(.L_x_126) ;  /* 0x0000000000580947 */ /* 0x000fea0003800000 */
[----:B------:R-:W0:Y:S01]  /*00e0*/  LDC.64 R2, c[0x0][0x398] ;  /* 0x0000e600ff027b82 */ /* 0x000e220000000a00 */
[----:B------:R-:W-:Y:S01]  /*00f0*/  MOV R7, UR8 ;  /* 0x0000000800077c02 */ /* 0x000fe20008000f00 */
[----:B------:R-:W-:Y:S01]  /*0100*/  BSSY.RECONVERGENT B1, `(.L_x_127) ;  /* 0x000000a000017945 */ /* 0x000fe20003800200 */
[----:B------:R-:W-:Y:S02]  /*0110*/  IMAD.MOV.U32 R5, RZ, RZ, R4 ;  /* 0x000000ffff057224 */ /* 0x000fe400078e0004 */
[----:B0-----:R-:W-:-:S04]  /*0120*/  IMAD.WIDE.U32 R2, R0, 0x80, R2 ;  /* 0x0000008000027825 */ /* 0x001fc800078e0002 */
[----:B------:R-:W-:-:S07]  /*0130*/  IMAD.WIDE R2, R7, 0x4, R2 ;  /* 0x0000000407027825 */ /* 0x000fce00078e0202 */
.L_x_128:
[----:B------:R-:W-:Y:S01]  /*0140*/  IADD3 R5, PT, PT, R5, 0x4000, RZ ;  /* 0x0000400005057810 */ /* 0x000fe20007ffe0ff */
[----:B------:R0:W-:Y:S03]  /*0150*/  CCTL.E.PF2 [R2] ;  /* 0x000000000200798f */ /* 0x0001e60000800100 */
[----:B------:R-:W-:Y:S02]  /*0160*/  ISETP.GE.AND P0, PT, R5, UR4, PT ;  /* 0x0000000405007c0c */ /* 0x000fe4000bf06270 */
[----:B0-----:R-:W-:-:S04]  /*0170*/  IADD3 R2, P1, PT, R2, 0x4000, RZ ;  /* 0x0000400002027810 */ /* 0x001fc80007f3e0ff */
[----:B------:R-:W-:-:S07]  /*0180*/  IADD3.X R3, PT, PT, RZ, R3, RZ, P1, !PT ;  /* 0x00000003ff037210 */ /* 0x000fce0000ffe4ff */
[----:B------:R-:W-:Y:S05]  /*0190*/  @!P0 BRA `(.L_x_128) ;  /* 0xfffffffc00e88947 */ /* 0x000fea000383ffff */
[----:B------:R-:W-:Y:S05]  /*01a0*/  BSYNC.RECONVERGENT B1 ;  /* 0x0000000000017941 */ /* 0x000fea0003800200 */
.L_x_127:
[----:B------:R-:W0:Y:S02]  /*01b0*/  LDC.64 R2, c[0x0][0x3a8] ;  /* 0x0000ea00ff027b82 */ /* 0x000e240000000a00 */
[----:B0-----:R-:W-:-:S04]  /*01c0*/  IMAD.WIDE.U32 R2, R0, 0x80, R2 ;  /* 0x0000008000027825 */ /* 0x001fc800078e0002 */
[----:B------:R-:W-:-:S07]  /*01d0*/  IMAD.WIDE R2, R7, 0x4, R2 ;  /* 0x0000000407027825 */ /* 0x000fce00078e0202 */
.L_x_129:
[----:B------:R-:W-:Y:S01]  /*01e0*/  VIADD R4, R4, 0x4000 ;  /* 0x0000400004047836 */ /* 0x000fe20000000000 */
[----:B------:R0:W-:Y:S04]  /*01f0*/  CCTL.E.PF2 [R2] ;  /* 0x000000000200798f */ /* 0x0001e80000800100 */
[----:B------:R-:W-:Y:S02]  /*0200*/  ISETP.GE.AND P0, PT, R4, UR4, PT ;  /* 0x0000000404007c0c */ /* 0x000fe4000bf06270 */
[----:B0-----:R-:W-:-:S04]  /*0210*/  IADD3 R2, P1, PT, R2, 0x4000, RZ ;  /* 0x0000400002027810 */ /* 0x001fc80007f3e0ff */
[----:B------:R-:W-:-:S07]  /*0220*/  IADD3.X R3, PT, PT, RZ, R3, RZ, P1, !PT ;  /* 0x00000003ff037210 */ /* 0x000fce0000ffe4ff */
[----:B------:R-:W-:Y:S05]  /*0230*/  @!P0 BRA `(.L_x_129) ;  /* 0xfffffffc00e88947 */ /* 0x000fea000383ffff */
.L_x_126:
[----:B------:R-:W-:Y:S05]  /*0240*/  BSYNC.RECONVERGENT B0 ;  /* 0x0000000000007941 */ /* 0x000fea0003800200 */
.L_x_125:
[----:B------:R-:W0:Y:S01]  /*0250*/  LDCU.128 UR4, c[0x0][0x390] ;  /* 0x00007200ff0477ac */ /* 0x000e220008000c00 */
[----:B------:R-:W-:Y:S01]  /*0260*/  UIMAD.WIDE UR8, UR8, 0x4, URZ ;  /* 0x00000004080878a5 */ /* 0x000fe2000f8e02ff */
[----:B------:R-:W1:Y:S01]  /*0270*/  LDCU.64 UR20, c[0x0][0x358] ;  /* 0x00006b00ff1477ac */ /* 0x000e620008000a00 */
[----:B------:R-:W2:Y:S02]  /*0280*/  LDCU.64 UR14, c[0x0][0x3a8] ;  /* 0x00007500ff0e77ac */ /* 0x000ea40008000a00 */
[----:B0-----:R-:W-:-:S04]  /*0290*/  UIADD3 UR16, UP0, UPT, UR8, UR4, URZ ;  /* 0x0000000408107290 */ /* 0x001fc8000ff1e0ff */
[----:B------:R-:W-:Y:S02]  /*02a0*/  UIADD3.X UR17, UPT, UPT, UR9, UR5, URZ, UP0, !UPT ;  /* 0x0000000509117290 */ /* 0x000fe400087fe4ff */
[----:B------:R-:W-:-:S09]  /*02b0*/  UISETP.GT.AND UP0, UPT, UR11, UR10, UPT ;  /* 0x0000000a0b00728c */ /* 0x000fd2000bf04270 */
[----:B-12---:R-:W-:Y:S05]  /*02c0*/  BRA.U UP0, `(.L_x_130) ;  /* 0x0000000900647547 */ /* 0x006fea000b800000 */
[----:B------:R-:W-:-:S06]  /*02d0*/  UISETP.GE.AND UP0, UPT, UR13, 0x1, UPT ;  /* 0x000000010d00788c */ /* 0x000fcc000bf06270 */
[----:B------:R-:W-:-:S13]  /*02e0*/  PLOP3.LUT P0, PT, PT, PT, UP0, 0x80, 0x8 ;  /* 0x000000000008781c */ /* 0x000fda0003f0f008 */
[----:B------:R-:W-:Y:S05]  /*02f0*/  @!P0 EXIT ;  /* 0x000000000000894d */ /* 0x000fea0003800000 */
[----:B------:R-:W-:Y:S01]  /*0300*/  UISETP.GE.U32.AND UP0, UPT, UR13, 0x8, UPT ;  /* 0x000000080d00788c */ /* 0x000fe2000bf06070 */
[----:B------:R-:W-:-:S08]  /*0310*/  HFMA2 R10, -RZ, RZ, 0, 0 ;  /* 0x00000000ff0a7431 */ /* 0x000fd000000001ff */
[----:B------:R-:W-:Y:S05]  /*0320*/  BRA.U !UP0, `(.L_x_131) ;  /* 0x00000005082c7547 */ /* 0x000fea000b800000 */
[----:B------:R-:W0:Y:S01]  /*0330*/  LDC.64 R2, c[0x0][0x390] ;  /* 0x0000e400ff027b82 */ /* 0x000e220000000a00 */
[----:B------:R-:W-:Y:S01]  /*0340*/  UMOV UR10, UR8 ;  /* 0x00000008000a7c82 */ /* 0x000fe20008000000 */
[----:B------:R-:W-:Y:S01]  /*0350*/  UMOV UR11, UR9 ;  /* 0x00000009000b7c82 */ /* 0x000fe20008000000 */
[----:B------:R-:W-:Y:S02]  /*0360*/  UIADD3 UR9, UP2, UPT, UR10, 0x600, URZ ;  /* 0x000006000a097890 */ /* 0x000fe4000ff5e0ff */
[----:B------:R-:W-:Y:S02]  /*0370*/  ULOP3.LUT UR8, UR13, 0x7ffffff8, URZ, 0xc0, !UPT ;  /* 0x7ffffff80d087892 */ /* 0x000fe4000f8ec0ff */
[----:B------:R-:W-:Y:S01]  /*0380*/  UIADD3 UR12, UP0, UPT, UR9, UR4, URZ ;  /* 0x00000004090c7290 */ /* 0x000fe2000ff1e0ff */
[----:B------:R-:W1:Y:S01]  /*0390*/  LDC.64 R4, c[0x0][0x398] ;  /* 0x0000e600ff047b82 */ /* 0x000e620000000a00 */
[----:B------:R-:W-:Y:S02]  /*03a0*/  UIADD3.X UR4, UPT, UPT, URZ, UR11, URZ, UP2, !UPT ;  /* 0x0000000bff047290 */ /* 0x000fe400097fe4ff */
[----:B------:R-:W-:-:S02]  /*03b0*/  UIADD3 UR6, UP1, UPT, UR9, UR6, URZ ;  /* 0x0000000609067290 */ /* 0x000fc4000ff3e0ff */
[----:B------:R-:W-:Y:S01]  /*03c0*/  UIADD3 UR14, UP2, UPT, UR9, UR14, URZ ;  /* 0x0000000e090e7290 */ /* 0x000fe2000ff5e0ff */
[----:B------:R-:W2:Y:S02]  /*03d0*/  LDCU UR19, c[0x0][0x388] ;  /* 0x00007100ff1377ac */ /* 0x000ea40008000800 */
[----:B------:R-:W3:Y:S01]  /*03e0*/  LDC.64 R6, c[0x0][0x3a8] ;  /* 0x0000ea00ff067b82 */ /* 0x000ee20000000a00 */
[----:B------:R-:W-:Y:S02]  /*03f0*/  UIADD3.X UR7, UPT, UPT, UR4, UR7, URZ, UP1, !UPT ;  /* 0x0000000704077290 */ /* 0x000fe40008ffe4ff */
[----:B------:R-:W-:Y:S02]  /*0400*/  UIADD3.X UR5, UPT, UPT, UR4, UR5, URZ, UP0, !UPT ;  /* 0x0000000504057290 */ /* 0x000fe400087fe4ff */
[----:B------:R-:W-:Y:S01]  /*0410*/  UIADD3.X UR15, UPT, UPT, UR4, UR15, URZ, UP2, !UPT ;  /* 0x0000000f040f7290 */ /* 0x000fe200097fe4ff */
[----:B0-----:R-:W-:Y:S01]  /*0420*/  IMAD.WIDE.U32 R2, R0, 0x4, R2 ;  /* 0x0000000400027825 */ /* 0x001fe200078e0002 */
[----:B------:R-:W-:-:S03]  /*0430*/  UIADD3 UR8, UPT, UPT, -UR8, URZ, URZ ;  /* 0x000000ff08087290 */ /* 0x000fc6000fffe1ff */
[----:B-1----:R-:W-:-:S04]  /*0440*/  IMAD.WIDE.U32 R4, R0, 0x4, R4 ;  /* 0x0000000400047825 */ /* 0x002fc800078e0004 */
[----:B---3--:R-:W-:-:S04]  /*0450*/  IMAD.WIDE.U32 R6, R0, 0x4, R6 ;  /* 0x0000000400067825 */ /* 0x008fc800078e0006 */
[----:B--2---:R-:W-:-:S07]  /*0460*/  VIADD R0, R0, 0x80 ;  /* 0x0000008000007836 */ /* 0x004fce0000000000 */
.L_x_132:
        /* <DEDUP_REMOVED lines=10> */
[----:B------:R-:W-:-:S02]  /*0510*/  MOV R11, UR15 ;  /* 0x0000000f000b7c02 */ /* 0x000fc40008000f00 */
[----:B------:R-:W-:Y:S01]  /*0520*/  IADD3.X R17, PT, PT, R3, UR11, RZ, P0, !PT ;  /* 0x0000000b03117c10 */ /* 0x000fe200087fe4ff */
[----:B------:R-:W-:-:S04]  /*0530*/  IMAD.WIDE R8, R0, 0x4, R8 ;  /* 0x0000000400087825 */ /* 0x000fc800078e0208 */
        /* <DEDUP_REMOVED lines=14> */
[----:B------:R-:W3:Y:S04]  /*0620*/  LDG.E R14, desc[UR20][R8.64+-0x200] ;  /* 0xfffe0014080e7981 */ /* 0x000ee8000c1e1900 */
[----:B0-----:R-:W3:Y:S02]  /*0630*/  LDG.E R17, desc[UR20][R10.64+-0x200] ;  /* 0xfffe00140a117981 */ /* 0x001ee4000c1e1900 */
        /* <DEDUP_REMOVED lines=16> */
[----:B------:R-:W-:Y:S02]  /*0740*/  UIADD3 UR10, UP0, UPT, UR10, 0x1000, URZ ;  /* 0x000010000a0a7890 */ /* 0x000fe4000ff1e0ff */
[----:B------:R-:W-:-:S02]  /*0750*/  UIADD3 UR8, UPT, UPT, UR8, 0x8, URZ ;  /* 0x0000000808087890 */ /* 0x000fc4000fffe0ff */
[----:B------:R-:W-:Y:S02]  /*0760*/  UIADD3.X UR11, UPT, UPT, URZ, UR11, URZ, UP0, !UPT ;  /* 0x0000000bff0b7290 */ /* 0x000fe400087fe4ff */
[----:B------:R-:W-:Y:S01]  /*0770*/  UISETP.NE.AND UP0, UPT, UR8, URZ, UPT ;  /* 0x000000ff0800728c */ /* 0x000fe2000bf05270 */
[----:B------:R-:W-:Y:S01]  /*0780*/  IADD3 R0, PT, PT, R0, 0x400, RZ ;  /* 0x0000040000007810 */ /* 0x000fe20007ffe0ff */
[----:B--2---:R-:W-:-:S05]  /*0790*/  FFMA R17, R14, UR19, R17 ;  /* 0x000000130e117c23 */ /* 0x004fca0008000011 */
[----:B------:R3:W-:Y:S02]  /*07a0*/  STG.E desc[UR20][R12.64+0x600], R17 ;  /* 0x000600110c007986 */ /* 0x0007e4000c101914 */
[----:B------:R-:W-:Y:S05]  /*07b0*/  BRA.U UP0, `(.L_x_132) ;  /* 0xfffffffd002c7547 */ /* 0x000fea000b83ffff */
[----:B------:R-:W0:Y:S02]  /*07c0*/  LDC R10, c[0x0][0x384] ;  /* 0x0000e100ff0a7b82 */ /* 0x000e240000000800 */
[----:B0-----:R-:W-:-:S07]  /*07d0*/  LOP3.LUT R10, R10, 0x7ffffff8, RZ, 0xc0, !PT ;  /* 0x7ffffff80a0a7812 */ /* 0x001fce00078ec0ff */
.L_x_131:
[----:B------:R-:W0:Y:S02]  /*07e0*/  LDC R0, c[0x0][0x384] ;  /* 0x0000e100ff007b82 */ /* 0x000e240000000800 */
[----:B0-----:R-:W-:-:S13]  /*07f0*/  LOP3.LUT P0, R3, R0, 0x7, RZ, 0xc0, !PT ;  /* 0x0000000700037812 */ /* 0x001fda000780c0ff */
[----:B------:R-:W-:Y:S05]  /*0800*/  @!P0 EXIT ;  /* 0x000000000000894d */ /* 0x000fea0003800000 */
[----:B------:R-:W0:Y:S01]  /*0810*/  LDCU.64 UR4, c[0x0][0x3a8] ;  /* 0x00007500ff0477ac */ /* 0x000e220008000a00 */
[C---:B------:R-:W-:Y:S01]  /*0820*/  SHF.L.U32 R2, R0.reuse, 0x7, RZ ;  /* 0x0000000700027819 */ /* 0x040fe200000006ff */
[----:B------:R-:W1:Y:S01]  /*0830*/  S2R R11, SR_TID.X ;  /* 0x00000000000b7919 */ /* 0x000e620000002100 */
[----:B------:R-:W-:Y:S01]  /*0840*/  ISETP.GE.U32.AND P0, PT, R3, 0x4, PT ;  /* 0x000000040300780c */ /* 0x000fe20003f06070 */
[----:B------:R-:W2:Y:S01]  /*0850*/  LDCU.64 UR6, c[0x0][0x398] ;  /* 0x00007300ff0677ac */ /* 0x000ea20008000a00 */
[----:B------:R-:W-:Y:S01]  /*0860*/  LOP3.LUT R16, R0, 0x3, RZ, 0xc0, !PT ;  /* 0x0000000300107812 */ /* 0x000fe200078ec0ff */
[----:B------:R-:W-:-:S03]  /*0870*/  IMAD R2, R2, UR18, RZ ;  /* 0x0000001202027c24 */ /* 0x000fc6000f8e02ff */
[----:B------:R-:W-:Y:S01]  /*0880*/  ISETP.NE.AND P1, PT, R16, RZ, PT ;  /* 0x000000ff1000720c */ /* 0x000fe20003f25270 */
[----:B------:R-:W-:-:S03]  /*0890*/  IMAD.WIDE R4, R2, 0x4, RZ ;  /* 0x0000000402047825 */ /* 0x000fc600078e02ff */
[C---:B0-----:R-:W-:Y:S02]  /*08a0*/  IADD3 R2, P2, PT, R4.reuse, UR4, RZ ;  /* 0x0000000404027c10 */ /* 0x041fe4000ff5e0ff */
[----:B--2---:R-:W-:Y:S02]  /*08b0*/  IADD3 R4, P3, PT, R4, UR6, RZ ;  /* 0x0000000604047c10 */ /* 0x004fe4000ff7e0ff */
[C---:B------:R-:W-:Y:S02]  /*08c0*/  IADD3.X R3, PT, PT, R5.reuse, UR5, RZ, P2, !PT ;  /* 0x0000000505037c10 */ /* 0x040fe400097fe4ff */
[----:B------:R-:W-:Y:S01]  /*08d0*/  IADD3.X R5, PT, PT, R5, UR7, RZ, P3, !PT ;  /* 0x0000000705057c10 */ /* 0x000fe20009ffe4ff */
[----:B------:R-:W-:Y:S08]  /*08e0*/  @!P0 BRA `(.L_x_133) ;  /* 0x00000000005c8947 */ /* 0x000ff00003800000 */
[----:B-1-3--:R-:W-:Y:S01]  /*08f0*/  IMAD R13, R10, 0x80, R11 ;  /* 0x000000800a0d7824 */ /* 0x00afe200078e020b */
[----:B------:R-:W0:Y:S03]  /*0900*/  LDCU UR4, c[0x0][0x388] ;  /* 0x00007100ff0477ac */ /* 0x000e260008000800 */
[----:B------:R-:W-:-:S04]  /*0910*/  IMAD.WIDE R8, R13, 0x4, R4 ;  /* 0x000000040d087825 */ /* 0x000fc800078e0204 */
[----:B------:R-:W-:Y:S01]  /*0920*/  IMAD.WIDE R6, R13, 0x4, R2 ;  /* 0x000000040d067825 */ /* 0x000fe200078e0202 */
[----:B------:R-:W0:Y:S04]  /*0930*/  LDG.E R14, desc[UR20][R8.64] ;  /* 0x00000014080e7981 */ /* 0x000e28000c1e1900 */
[----:B------:R-:W0:Y:S01]  /*0940*/  LDG.E R15, desc[UR20][R6.64] ;  /* 0x00000014060f7981 */ /* 0x000e22000c1e1900 */
[----:B------:R-:W-:-:S05]  /*0950*/  MOV R12, 0x4 ;  /* 0x00000004000c7802 */ /* 0x000fca0000000f00 */
[----:B------:R-:W-:-:S04]  /*0960*/  IMAD.WIDE R12, R13, R12, UR16 ;  /* 0x000000100d0c7e25 */ /* 0x000fc8000f8e020c */
        /* <DEDUP_REMOVED lines=15> */
.L_x_133:
[----:B------:R-:W-:Y:S05]  /*0a60*/  @!P1 EXIT ;  /* 0x000000000000994d */ /* 0x000fea0003800000 */
[----:B------:R-:W-:Y:S02]  /*0a70*/  ISETP.NE.AND P0, PT, R16, 0x1, PT ;  /* 0x000000011000780c */ /* 0x000fe40003f05270 */
[----:B------:R-:W-:-:S04]  /*0a80*/  LOP3.LUT R0, R0, 0x1, RZ, 0xc0, !PT ;  /* 0x0000000100007812 */ /* 0x000fc800078ec0ff */
[----:B------:R-:W-:-:S07]  /*0a90*/  ISETP.NE.U32.AND P1, PT, R0, 0x1, PT ;  /* 0x000000010000780c */ /* 0x000fce0003f25070 */
[----:B------:R-:W-:Y:S06]  /*0aa0*/  @!P0 BRA `(.L_x_134) ;  /* 0x00000000003c8947 */ /* 0x000fec0003800000 */
[----:B01-3--:R-:W-:Y:S01]  /*0ab0*/  IMAD R13, R10, 0x80, R11 ;  /* 0x000000800a0d7824 */ /* 0x00bfe200078e020b */
[----:B------:R-:W0:Y:S03]  /*0ac0*/  LDCU UR4, c[0x0][0x388] ;  /* 0x00007100ff0477ac */ /* 0x000e260008000800 */
[----:B------:R-:W-:-:S04]  /*0ad0*/  IMAD.WIDE R6, R13, 0x4, R4 ;  /* 0x000000040d067825 */ /* 0x000fc800078e0204 */
[----:B------:R-:W-:Y:S01]  /*0ae0*/  IMAD.WIDE R8, R13, 0x4, R2 ;  /* 0x000000040d087825 */ /* 0x000fe200078e0202 */
[----:B------:R-:W0:Y:S04]  /*0af0*/  LDG.E R0, desc[UR20][R6.64] ;  /* 0x0000001406007981 */ /* 0x000e28000c1e1900 */
[----:B------:R-:W0:Y:S01]  /*0b00*/  LDG.E R15, desc[UR20][R8.64] ;  /* 0x00000014080f7981 */ /* 0x000e22000c1e1900 */
[----:B------:R-:W-:-:S05]  /*0b10*/  HFMA2 R12, -RZ, RZ, 0, 2.384185791015625e-07 ;  /* 0x00000004ff0c7431 */ /* 0x000fca00000001ff */
[----:B------:R-:W-:-:S04]  /*0b20*/  IMAD.WIDE R12, R13, R12, UR16 ;  /* 0x000000100d0c7e25 */ /* 0x000fc8000f8e020c */
[----:B0-----:R-:W-:-:S05]  /*0b30*/  FFMA R15, R0, UR4, R15 ;  /* 0x00000004000f7c23 */ /* 0x001fca000800000f */
[----:B------:R2:W-:Y:S04]  /*0b40*/  STG.E desc[UR20][R12.64], R15 ;  /* 0x0000000f0c007986 */ /* 0x0005e8000c101914 */
[----:B------:R-:W3:Y:S04]  /*0b50*/  LDG.E R0, desc[UR20][R6.64+0x200] ;  /* 0x0002001406007981 */ /* 0x000ee8000c1e1900 */
[----:B------:R-:W3:Y:S01]  /*0b60*/  LDG.E R17, desc[UR20][R8.64+0x200] ;  /* 0x0002001408117981 */ /* 0x000ee2000c1e1900 */
[----:B------:R-:W-:Y:S01]  /*0b70*/  IADD3 R10, PT, PT, R10, 0x2, RZ ;  /* 0x000000020a0a7810 */ /* 0x000fe20007ffe0ff */
[----:B---3--:R-:W-:-:S05]  /*0b80*/  FFMA R17, R0, UR4, R17 ;  /* 0x0000000400117c23 */ /* 0x008fca0008000011 */
[----:B------:R2:W-:Y:S02]  /*0b90*/  STG.E desc[UR20][R12.64+0x200], R17 ;  /* 0x000200110c007986 */ /* 0x0005e4000c101914 */
.L_x_134:
[----:B------:R-:W-:Y:S05]  /*0ba0*/  @P1 EXIT ;  /* 0x000000000000194d */ /* 0x000fea0003800000 */
[----:B-1----:R-:W-:Y:S01]  /*0bb0*/  IMAD R7, R10, 0x80, R11 ;  /* 0x000000800a077824 */ /* 0x002fe200078e020b */
[----:B------:R-:W1:Y:S03]  /*0bc0*/  LDCU UR4, c[0x0][0x388] ;  /* 0x00007100ff0477ac */ /* 0x000e660008000800 */
[----:B------:R-:W-:-:S04]  /*0bd0*/  IMAD.WIDE R4, R7, 0x4, R4 ;  /* 0x0000000407047825 */ /* 0x000fc800078e0204 */
[----:B------:R-:W-:Y:S02]  /*0be0*/  IMAD.WIDE R2, R7, 0x4, R2 ;  /* 0x0000000407027825 */ /* 0x000fe400078e0202 */
[----:B------:R-:W1:Y:S04]  /*0bf0*/  LDG.E R4, desc[UR20][R4.64] ;  /* 0x0000001404047981 */ /* 0x000e68000c1e1900 */
[----:B------:R-:W1:Y:S01]  /*0c00*/  LDG.E R3, desc[UR20][R2.64] ;  /* 0x0000001402037981 */ /* 0x000e62000c1e1900 */
[----:B------:R-:W-:-:S05]  /*0c10*/  MOV R6, 0x4 ;  /* 0x0000000400067802 */ /* 0x000fca0000000f00 */
[----:B------:R-:W-:-:S04]  /*0c20*/  IMAD.WIDE R6, R7, R6, UR16 ;  /* 0x0000001007067e25 */ /* 0x000fc8000f8e0206 */
[----:B-1----:R-:W-:-:S05]  /*0c30*/  FFMA R9, R4, UR4, R3 ;  /* 0x0000000404097c23 */ /* 0x002fca0008000003 */
[----:B------:R-:W-:Y:S01]  /*0c40*/  STG.E desc[UR20][R6.64], R9 ;  /* 0x0000000906007986 */ /* 0x000fe2000c101914 */
[----:B------:R-:W-:Y:S05]  /*0c50*/  EXIT ;  /* 0x000000000000794d */ /* 0x000fea0003800000 */
.L_x_130:
[----:B------:R-:W0:Y:S02]  /*0c60*/  LDC R6, c[0x0][0x384] ;  /* 0x0000e100ff067b82 */ /* 0x000e240000000800 */
[----:B0-----:R-:W-:-:S13]  /*0c70*/  ISETP.GE.AND P0, PT, R6, 0x1, PT ;  /* 0x000000010600780c */ /* 0x001fda0003f06270 */
[----:B------:R-:W-:Y:S05]  /*0c80*/  @!P0 EXIT ;  /* 0x000000000000894d */ /* 0x000fea0003800000 */
[----:B------:R-:W0:Y:S01]  /*0c90*/  LDCU.64 UR4, c[0x0][0x398] ;  /* 0x00007300ff0477ac */ /* 0x000e220008000a00 */
[C---:B------:R-:W-:Y:S01]  /*0ca0*/  SHF.L.U32 R2, R6.reuse, 0x7, RZ ;  /* 0x0000000706027819 */ /* 0x040fe200000006ff */
[----:B------:R-:W1:Y:S01]  /*0cb0*/  S2R R0, SR_TID.X ;  /* 0x0000000000007919 */ /* 0x000e620000002100 */
[----:B------:R-:W-:Y:S01]  /*0cc0*/  HFMA2 R7, -RZ, RZ, 0, 0 ;  /* 0x00000000ff077431 */ /* 0x000fe200000001ff */
[----:B------:R-:W2:Y:S01]  /*0cd0*/  LDCU.64 UR6, c[0x0][0x3a8] ;  /* 0x00007500ff0677ac */ /* 0x000ea20008000a00 */
[----:B------:R-:W-:Y:S01]  /*0ce0*/  LOP3.LUT R20, R6, 0x7, RZ, 0xc0, !PT ;  /* 0x0000000706147812 */ /* 0x000fe200078ec0ff */
[----:B------:R-:W-:-:S04]  /*0cf0*/  IMAD R2, R2, UR18, RZ ;  /* 0x0000001202027c24 */ /* 0x000fc8000f8e02ff */
[----:B------:R-:W-:-:S03]  /*0d00*/  IMAD.WIDE R4, R2, 0x4, RZ ;  /* 0x0000000402047825 */ /* 0x000fc600078e02ff */
[----:B0-----:R-:W-:-:S04]  /*0d10*/  IADD3 R2, P0, PT, R4, UR4, RZ ;  /* 0x0000000404027c10 */ /* 0x001fc8000ff1e0ff */
[----:B------:R-:W-:Y:S02]  /*0d20*/  IADD3.X R3, PT, PT, R5, UR5, RZ, P0, !PT ;  /* 0x0000000505037c10 */ /* 0x000fe400087fe4ff */
[----:B------:R-:W-:Y:S02]  /*0d30*/  ISETP.GE.U32.AND P0, PT, R6, 0x8, PT ;  /* 0x000000080600780c */ /* 0x000fe40003f06070 */
[----:B--2---:R-:W-:-:S04]  /*0d40*/  IADD3 R4, P1, PT, R4, UR6, RZ ;  /* 0x0000000604047c10 */ /* 0x004fc8000ff3e0ff */
[----:B------:R-:W-:-:S07]  /*0d50*/  IADD3.X R5, PT, PT, R5, UR7, RZ, P1, !PT ;  /* 0x0000000705057c10 */ /* 0x000fce0008ffe4ff */
[----:B-1----:R-:W-:Y:S05]  /*0d60*/  @!P0 BRA `(.L_x_135) ;  /* 0x0000000400208947 */ /* 0x002fea0003800000 */
[----:B------:R-:W-:Y:S01]  /*0d70*/  LOP3.LUT R7, R6, 0x7ffffff8, RZ, 0xc0, !PT ;  /* 0x7ffffff806077812 */ /* 0x000fe200078ec0ff */
[----:B------:R-:W-:Y:S01]  /*0d80*/  IMAD.MOV.U32 R6, RZ, RZ, RZ ;  /* 0x000000ffff067224 */ /* 0x000fe200078e00ff */
[----:B------:R-:W0:Y:S06]  /*0d90*/  LDCU UR4, c[0x0][0x388] ;  /* 0x00007100ff0477ac */ /* 0x000e2c0008000800 */
.L_x_138:
[----:B-1----:R-:W-:-:S04]  /*0da0*/  LEA R13, R6, R0, 0x7 ;  /* 0x00000000060d7211 */ /* 0x002fc800078e38ff */
[----:B------:R-:W-:-:S13]  /*0db0*/  ISETP.GE.AND P0, PT, R13, UR12, PT ;  /* 0x0000000c0d007c0c */ /* 0x000fda000bf06270 */
[C---:B------:R-:W-:Y:S01]  /*0dc0*/  @!P0 IMAD.WIDE.U32 R14, R13.reuse, 0x4, R2 ;  /* 0x000000040d0e8825 */ /* 0x040fe200078e0002 */
[----:B------:R-:W1:Y:S03]  /*0dd0*/  @!P0 LDC R21, c[0x0][0x388] ;  /* 0x0000e200ff158b82 */ /* 0x000e660000000800 */
[C---:B------:R-:W-:Y:S02]  /*0de0*/  @!P0 IMAD.WIDE.U32 R18, R13.reuse, 0x4, R4 ;  /* 0x000000040d128825 */ /* 0x040fe400078e0004 */
[----:B------:R-:W1:Y:S04]  /*0df0*/  @!P0 LDG.E R14, desc[UR20][R14.64] ;  /* 0x000000140e0e8981 */ /* 0x000e68000c1e1900 */
[----:B------:R2:W1:Y:S01]  /*0e00*/  @!P0 LDG.E R19, desc[UR20][R18.64] ;  /* 0x0000001412138981 */ /* 0x000462000c1e1900 */
[----:B------:R-:W-:-:S02]  /*0e10*/  IADD3 R23, PT, PT, R13, 0x80, RZ ;  /* 0x000000800d177810 */ /* 0x000fc40007ffe0ff */
[----:B------:R-:W-:Y:S02]  /*0e20*/  MOV R16, 0x4 ;  /* 0x0000000400107802 */ /* 0x000fe40000000f00 */
[C---:B------:R-:W-:Y:S01]  /*0e30*/  ISETP.GE.AND P1, PT, R23.reuse, UR12, PT ;  /* 0x0000000c17007c0c */ /* 0x040fe2000bf26270 */
[----:B------:R-:W-:-:S04]  /*0e40*/  IMAD.WIDE R8, R23, 0x4, R2 ;  /* 0x0000000417087825 */ /* 0x000fc800078e0202 */
[----:B------:R-:W-:-:S04]  /*0e50*/  @!P0 IMAD.WIDE.U32 R16, R13, R16, UR16 ;  /* 0x000000100d108e25 */ /* 0x000fc8000f8e0010 */
[----:B------:R-:W-:-:S04]  /*0e60*/  IMAD.WIDE R10, R23, 0x4, R4 ;  /* 0x00000004170a7825 */ /* 0x000fc800078e0204 */
[----:B--2---:R-:W2:Y:S01]  /*0e70*/  @!P1 LDC R18, c[0x0][0x388] ;  /* 0x0000e200ff129b82 */ /* 0x004ea20000000800 */
[----:B-1----:R-:W-:-:S05]  /*0e80*/  @!P0 FFMA R21, R14, R21, R19 ;  /* 0x000000150e158223 */ /* 0x002fca0000000013 */
[----:B------:R1:W-:Y:S04]  /*0e90*/  @!P0 STG.E desc[UR20][R16.64], R21 ;  /* 0x0000001510008986 */ /* 0x0003e8000c101914 */
[----:B------:R-:W2:Y:S04]  /*0ea0*/  @!P1 LDG.E R12, desc[UR20][R8.64] ;  /* 0x00000014080c9981 */ /* 0x000ea8000c1e1900 */
[----:B------:R-:W2:Y:S01]  /*0eb0*/  @!P1 LDG.E R19, desc[UR20][R10.64] ;  /* 0x000000140a139981 */ /* 0x000ea2000c1e1900 */
[----:B------:R-:W-:-:S05]  /*0ec0*/  VIADD R14, R13, 0x100 ;  /* 0x000001000d0e7836 */ /* 0x000fca0000000000 */
[----:B------:R-:W-:Y:S01]  /*0ed0*/  ISETP.GE.AND P0, PT, R14, UR12, PT ;  /* 0x0000000c0e007c0c */ /* 0x000fe2000bf06270 */
[----:B------:R-:W-:-:S05]  /*0ee0*/  HFMA2 R14, -RZ, RZ, 0, 2.384185791015625e-07 ;  /* 0x00000004ff0e7431 */ /* 0x000fca00000001ff */
[----:B------:R-:W-:-:S04]  /*0ef0*/  IMAD.WIDE R14, R23, R14, UR16 ;  /* 0x00000010170e7e25 */ /* 0x000fc8000f8e020e */
[----:B--2---:R-:W-:-:S03]  /*0f00*/  @!P1 FFMA R19, R12, R18, R19 ;  /* 0x000000120c139223 */ /* 0x004fc60000000013 */
[----:B------:R-:W2:Y:S02]  /*0f10*/  @!P0 LDC R18, c[0x0][0x388] ;  /* 0x0000e200ff128b82 */ /* 0x000ea40000000800 */
[----:B------:R3:W-:Y:S04]  /*0f20*/  @!P1 STG.E desc[UR20][R14.64], R19 ;  /* 0x000000130e009986 */ /* 0x0007e8000c101914 */
[----:B------:R-:W2:Y:S04]  /*0f30*/  @!P0 LDG.E R12, desc[UR20][R8.64+0x200] ;  /* 0x00020014080c8981 */ /* 0x000ea8000c1e1900 */
[----:B-1----:R-:W2:Y:S01]  /*0f40*/  @!P0 LDG.E R17, desc[UR20][R10.64+0x200] ;  /* 0x000200140a118981 */ /* 0x002ea2000c1e1900 */
[----:B------:R-:W-:-:S04]  /*0f50*/  IADD3 R16, PT, PT, R13, 0x180, RZ ;  /* 0x000001800d107810 */ /* 0x000fc80007ffe0ff */
[----:B------:R-:W-:Y:S01]  /*0f60*/  ISETP.GE.AND P1, PT, R16, UR12, PT ;  /* 0x0000000c10007c0c */ /* 0x000fe2000bf26270 */
[----:B--2---:R-:W-:-:S12]  /*0f70*/  @!P0 FFMA R17, R12, R18, R17 ;  /* 0x000000120c118223 */ /* 0x004fd80000000011 */
[----:B------:R-:W1:Y:S01]  /*0f80*/  @!P1 LDC R18, c[0x0][0x388] ;  /* 0x0000e200ff129b82 */ /* 0x000e620000000800 */
[----:B------:R2:W-:Y:S04]  /*0f90*/  @!P0 STG.E desc[UR20][R14.64+0x200], R17 ;  /* 0x000200110e008986 */ /* 0x0005e8000c101914 */
[----:B------:R-:W1:Y:S04]  /*0fa0*/  @!P1 LDG.E R12, desc[UR20][R8.64+0x400] ;  /* 0x00040014080c9981 */ /* 0x000e68000c1e1900 */
[----:B------:R-:W1:Y:S01]  /*0fb0*/  @!P1 LDG.E R21, desc[UR20][R10.64+0x400] ;  /* 0x000400140a159981 */ /* 0x000e62000c1e1900 */
[----:B------:R-:W-:-:S04]  /*0fc0*/  IADD3 R16, PT, PT, R13, 0x200, RZ ;  /* 0x000002000d107810 */ /* 0x000fc80007ffe0ff */
[----:B------:R-:W-:Y:S01]  /*0fd0*/  ISETP.GE.AND P0, PT, R16, UR12, PT ;  /* 0x0000000c10007c0c */ /* 0x000fe2000bf06270 */
[----:B------:R-:W-:Y:S02]  /*0fe0*/  VIADD R16, R13, 0x280 ;  /* 0x000002800d107836 */ /* 0x000fe40000000000 */
[----:B-1----:R-:W-:-:S10]  /*0ff0*/  @!P1 FFMA R21, R12, R18, R21 ;  /* 0x000000120c159223 */ /* 0x002fd40000000015 */
[----:B------:R-:W1:Y:S01]  /*1000*/  @!P0 LDC R18, c[0x0][0x388] ;  /* 0x0000e200ff128b82 */ /* 0x000e620000000800 */
[----:B------:R4:W-:Y:S04]  /*1010*/  @!P1 STG.E desc[UR20][R14.64+0x400], R21 ;  /* 0x000400150e009986 */ /* 0x0009e8000c101914 */
[----:B------:R-:W1:Y:S04]  /*1020*/  @!P0 LDG.E R12, desc[UR20][R8.64+0x600] ;  /* 0x00060014080c8981 */ /* 0x000e68000c1e1900 */
[----:B---3--:R-:W1:Y:S01]  /*1030*/  @!P0 LDG.E R19, desc[UR20][R10.64+0x600] ;  /* 0x000600140a138981 */ /* 0x008e62000c1e1900 */
[----:B------:R-:W-:-:S02]  /*1040*/  ISETP.GE.AND P1, PT, R16, UR12, PT ;  /* 0x0000000c10007c0c */ /* 0x000fc4000bf26270 */
[----:B------:R-:W-:Y:S01]  /*1050*/  IADD3 R16, PT, PT, R13, 0x300, RZ ;  /* 0x000003000d107810 */ /* 0x000fe20007ffe0ff */
[----:B-1----:R-:W-:-:S10]  /*1060*/  @!P0 FFMA R19, R12, R18, R19 ;  /* 0x000000120c138223 */ /* 0x002fd40000000013 */
[----:B------:R-:W1:Y:S01]  /*1070*/  @!P1 LDC R18, c[0x0][0x388] ;  /* 0x0000e200ff129b82 */ /* 0x000e620000000800 */
[----:B------:R3:W-:Y:S04]  /*1080*/  @!P0 STG.E desc[UR20][R14.64+0x600], R19 ;  /* 0x000600130e008986 */ /* 0x0007e8000c101914 */
[----:B------:R-:W1:Y:S04]  /*1090*/  @!P1 LDG.E R12, desc[UR20][R8.64+0x800] ;  /* 0x00080014080c9981 */ /* 0x000e68000c1e1900 */
[----:B--2---:R-:W1:Y:S01]  /*10a0*/  @!P1 LDG.E R17, desc[UR20][R10.64+0x800] ;  /* 0x000800140a119981 */ /* 0x004e62000c1e1900 */
[----:B------:R-:W-:-:S13]  /*10b0*/  ISETP.GE.AND P0, PT, R16, UR12, PT ;  /* 0x0000000c10007c0c */ /* 0x000fda000bf06270 */
[----:B------:R-:W2:Y:S01]  /*10c0*/  @!P0 LDC R16, c[0x0][0x388] ;  /* 0x0000e200ff108b82 */ /* 0x000ea20000000800 */
[----:B-1----:R-:W-:-:S05]  /*10d0*/  @!P1 FFMA R17, R12, R18, R17 ;  /* 0x000000120c119223 */ /* 0x002fca0000000011 */
[----:B------:R3:W-:Y:S04]  /*10e0*/  @!P1 STG.E desc[UR20][R14.64+0x800], R17 ;  /* 0x000800110e009986 */ /* 0x0007e8000c101914 */
[----:B------:R-:W2:Y:S04]  /*10f0*/  @!P0 LDG.E R12, desc[UR20][R8.64+0xa00] ;  /* 0x000a0014080c8981 */ /* 0x000ea8000c1e1900 */
[----:B----4-:R-:W2:Y:S01]  /*1100*/  @!P0 LDG.E R21, desc[UR20][R10.64+0xa00] ;  /* 0x000a00140a158981 */ /* 0x010ea2000c1e1900 */
[----:B------:R-:W-:Y:S01]  /*1110*/  IADD3 R13, PT, PT, R13, 0x380, RZ ;  /* 0x000003800d0d7810 */ /* 0x000fe20007ffe0ff */
[----:B------:R-:W-:Y:S01]  /*1120*/  BSSY.RECONVERGENT B0, `(.L_x_136) ;  /* 0x000000b000007945 */ /* 0x000fe20003800200 */
[----:B------:R-:W-:-:S04]  /*1130*/  IADD3 R6, PT, PT, R6, 0x8, RZ ;  /* 0x0000000806067810 */ /* 0x000fc80007ffe0ff */
[----:B------:R-:W-:Y:S01]  /*1140*/  ISETP.NE.AND P1, PT, R6, R7, PT ;  /* 0x000000070600720c */ /* 0x000fe20003f25270 */
[----:B--2---:R-:W-:-:S05]  /*1150*/  @!P0 FFMA R21, R12, R16, R21 ;  /* 0x000000100c158223 */ /* 0x004fca0000000015 */
[----:B------:R3:W-:Y:S01]  /*1160*/  @!P0 STG.E desc[UR20][R14.64+0xa00], R21 ;  /* 0x000a00150e008986 */ /* 0x0007e2000c101914 */
[----:B------:R-:W-:-:S13]  /*1170*/  ISETP.GE.AND P0, PT, R13, UR12, PT ;  /* 0x0000000c0d007c0c */ /* 0x000fda000bf06270 */
[----:B---3--:R-:W-:Y:S05]  /*1180*/  @P0 BRA `(.L_x_137) ;  /* 0x0000000000100947 */ /* 0x008fea0003800000 */
[----:B------:R-:W0:Y:S04]  /*1190*/  LDG.E R8, desc[UR20][R8.64+0xc00] ;  /* 0x000c001408087981 */ /* 0x000e28000c1e1900 */
[----:B------:R-:W0:Y:S02]  /*11a0*/  LDG.E R11, desc[UR20][R10.64+0xc00] ;  /* 0x000c00140a0b7981 */ /* 0x000e24000c1e1900 */
[----:B0-----:R-:W-:-:S05]  /*11b0*/  FFMA R13, R8, UR4, R11 ;  /* 0x00000004080d7c23 */ /* 0x001fca000800000b */
[----:B------:R1:W-:Y:S02]  /*11c0*/  STG.E desc[UR20][R14.64+0xc00], R13 ;  /* 0x000c000d0e007986 */ /* 0x0003e4000c101914 */
.L_x_137:
[----:B0-----:R-:W-:Y:S05]  /*11d0*/  BSYNC.RECONVERGENT B0 ;  /* 0x0000000000007941 */ /* 0x001fea0003800200 */
.L_x_136:
[----:B------:R-:W-:Y:S05]  /*11e0*/  @P1 BRA `(.L_x_138) ;  /* 0xfffffff800ec1947 */ /* 0x000fea000383ffff */
.L_x_135:
[----:B------:R-:W-:-:S13]  /*11f0*/  ISETP.NE.AND P0, PT, R20, RZ, PT ;  /* 0x000000ff1400720c */ /* 0x000fda0003f05270 */
[----:B------:R-:W-:Y:S05]  /*1200*/  @!P0 EXIT ;  /* 0x000000000000894d */ /* 0x000fea0003800000 */
[----:B------:R-:W0:Y:S01]  /*1210*/  LDC R6, c[0x0][0x384] ;  /* 0x0000e100ff067b82 */ /* 0x000e220000000800 */
[----:B------:R-:W-:Y:S02]  /*1220*/  ISETP.GE.U32.AND P1, PT, R20, 0x4, PT ;  /* 0x000000041400780c */ /* 0x000fe40003f26070 */
[----:B0-----:R-:W-:-:S04]  /*1230*/  LOP3.LUT R22, R6, 0x3, RZ, 0xc0, !PT ;  /* 0x0000000306167812 */ /* 0x001fc800078ec0ff */
[----:B------:R-:W-:-:S07]  /*1240*/  ISETP.NE.AND P0, PT, R22, RZ, PT ;  /* 0x000000ff1600720c */ /* 0x000fce0003f05270 */
[----:B------:R-:W-:Y:S06]  /*1250*/  @!P1 BRA `(.L_x_139) ;  /* 0x0000000000b49947 */ /* 0x000fec0003800000 */
[----:B------:R-:W-:-:S05]  /*1260*/  IMAD R9, R7, 0x80, R0 ;  /* 0x0000008007097824 */ /* 0x000fca00078e0200 */
[----:B------:R-:W-:-:S13]  /*1270*/  ISETP.GE.AND P1, PT, R9, UR12, PT ;  /* 0x0000000c09007c0c */ /* 0x000fda000bf26270 */
[C---:B-1----:R-:W-:Y:S01]  /*1280*/  @!P1 IMAD.WIDE R12, R9.reuse, 0x4, R2 ;  /* 0x00000004090c9825 */ /* 0x042fe200078e0202 */
[----:B------:R-:W0:Y:S03]  /*1290*/  @!P1 LDC R23, c[0x0][0x388] ;  /* 0x0000e200ff179b82 */ /* 0x000e260000000800 */
[C---:B------:R-:W-:Y:S02]  /*12a0*/  @!P1 IMAD.WIDE R14, R9.reuse, 0x4, R4 ;  /* 0x00000004090e9825 */ /* 0x040fe400078e0204 */
[----:B------:R-:W0:Y:S04]  /*12b0*/  @!P1 LDG.E R12, desc[UR20][R12.64] ;  /* 0x000000140c0c9981 */ /* 0x000e28000c1e1900 */
[----:B------:R-:W0:Y:S01]  /*12c0*/  @!P1 LDG.E R15, desc[UR20][R14.64] ;  /* 0x000000140e0f9981 */ /* 0x000e22000c1e1900 */
[----:B------:R-:W-:-:S02]  /*12d0*/  IADD3 R21, PT, PT, R9, 0x80, RZ ;  /* 0x0000008009157810 */ /* 0x000fc40007ffe0ff */
[----:B------:R-:W-:Y:S02]  /*12e0*/  MOV R10, 0x4 ;  /* 0x00000004000a7802 */ /* 0x000fe40000000f00 */
[----:B------:R-:W-:-:S03]  /*12f0*/  ISETP.GE.AND P2, PT, R21, UR12, PT ;  /* 0x0000000c15007c0c */ /* 0x000fc6000bf46270 */
[----:B------:R-:W-:-:S10]  /*1300*/  @!P1 IMAD.WIDE R10, R9, R10, UR16 ;  /* 0x00000010090a9e25 */ /* 0x000fd4000f8e020a */
[C---:B------:R-:W-:Y:S01]  /*1310*/  @!P2 IMAD.WIDE R16, R21.reuse, 0x4, R2 ;  /* 0x000000041510a825 */ /* 0x040fe200078e0202 */
[----:B------:R-:W1:Y:S03]  /*1320*/  @!P2 LDC R25, c[0x0][0x388] ;  /* 0x0000e200ff19ab82 */ /* 0x000e660000000800 */
[----:B------:R-:W-:-:S04]  /*1330*/  @!P2 IMAD.WIDE R18, R21, 0x4, R4 ;  /* 0x000000041512a825 */ /* 0x000fc800078e0204 */
[----:B0-----:R-:W-:-:S05]  /*1340*/  @!P1 FFMA R23, R12, R23, R15 ;  /* 0x000000170c179223 */ /* 0x001fca000000000f */
[----:B------:R0:W-:Y:S04]  /*1350*/  @!P1 STG.E desc[UR20][R10.64], R23 ;  /* 0x000000170a009986 */ /* 0x0001e8000c101914 */
[----:B------:R-:W1:Y:S04]  /*1360*/  @!P2 LDG.E R16, desc[UR20][R16.64] ;  /* 0x000000141010a981 */ /* 0x000e68000c1e1900 */
[----:B------:R-:W1:Y:S01]  /*1370*/  @!P2 LDG.E R19, desc[UR20][R18.64] ;  /* 0x000000141213a981 */ /* 0x000e62000c1e1900 */
[----:B------:R-:W-:Y:S01]  /*1380*/  IADD3 R27, PT, PT, R9, 0x100, RZ ;  /* 0x00000100091b7810 */ /* 0x000fe20007ffe0ff */
[----:B------:R-:W-:-:S03]  /*1390*/  IMAD.MOV.U32 R12, RZ, RZ, 0x4 ;  /* 0x00000004ff0c7424 */ /* 0x000fc600078e00ff */
[----:B------:R-:W-:Y:S01]  /*13a0*/  ISETP.GE.AND P1, PT, R27, UR12, PT ;  /* 0x0000000c1b007c0c */ /* 0x000fe2000bf26270 */
[----:B------:R-:W-:-:S12]  /*13b0*/  @!P2 IMAD.WIDE R12, R21, R12, UR16 ;  /* 0x00000010150cae25 */ /* 0x000fd8000f8e020c */
[----:B------:R-:W-:-:S04]  /*13c0*/  @!P1 IMAD.WIDE R14, R27, 0x4, R2 ;  /* 0x000000041b0e9825 */ /* 0x000fc800078e0202 */
[----:B------:R-:W-:-:S04]  /*13d0*/  @!P1 IMAD.WIDE R20, R27, 0x4, R4 ;  /* 0x000000041b149825 */ /* 0x000fc800078e0204 */
[----:B-1----:R-:W-:Y:S02]  /*13e0*/  @!P2 FFMA R25, R16, R25, R19 ;  /* 0x000000191019a223 */ /* 0x002fe40000000013 */
[----:B------:R-:W1:Y:S03]  /*13f0*/  @!P1 LDC R19, c[0x0][0x388] ;  /* 0x0000e200ff139b82 */ /* 0x000e660000000800 */
[----:B------:R2:W-:Y:S04]  /*1400*/  @!P2 STG.E desc[UR20][R12.64], R25 ;  /* 0x000000190c00a986 */ /* 0x0005e8000c101914 */
[----:B------:R3:W1:Y:S04]  /*1410*/  @!P1 LDG.E R14, desc[UR20][R14.64] ;  /* 0x000000140e0e9981 */ /* 0x000668000c1e1900 */
[----:B------:R-:W1:Y:S01]  /*1420*/  @!P1 LDG.E R21, desc[UR20][R20.64] ;  /* 0x0000001414159981 */ /* 0x000e62000c1e1900 */
[----:B0-----:R-:W-:Y:S01]  /*1430*/  IADD3 R23, PT, PT, R9, 0x180, RZ ;  /* 0x0000018009177810 */ /* 0x001fe20007ffe0ff */
[----:B------:R-:W-:-:S03]  /*1440*/  HFMA2 R8, -RZ, RZ, 0, 2.384185791015625e-07 ;  /* 0x00000004ff087431 */ /* 0x000fc600000001ff */
[----:B------:R-:W-:Y:S02]  /*1450*/  ISETP.GE.AND P2, PT, R23, UR12, PT ;  /* 0x0000000c17007c0c */ /* 0x000fe4000bf46270 */
[----:B------:R-:W-:-:S11]  /*1460*/  @!P1 IMAD.WIDE R8, R27, R8, UR16 ;  /* 0x000000101b089e25 */ /* 0x000fd6000f8e0208 */
[C---:B------:R-:W-:Y:S01]  /*1470*/  @!P2 IMAD.WIDE R10, R23.reuse, 0x4, R2 ;  /* 0x00000004170aa825 */ /* 0x040fe200078e0202 */
[----:B---3--:R-:W0:Y:S03]  /*1480*/  @!P2 LDC R15, c[0x0][0x388] ;  /* 0x0000e200ff0fab82 */ /* 0x008e260000000800 */
[----:B------:R-:W-:-:S04]  /*1490*/  @!P2 IMAD.WIDE R16, R23, 0x4, R4 ;  /* 0x000000041710a825 */ /* 0x000fc800078e0204 */
[----:B-1----:R-:W-:-:S05]  /*14a0*/  @!P1 FFMA R19, R14, R19, R21 ;  /* 0x000000130e139223 */ /* 0x002fca0000000015 */
[----:B------:R3:W-:Y:S04]  /*14b0*/  @!P1 STG.E desc[UR20][R8.64], R19 ;  /* 0x0000001308009986 */ /* 0x0007e8000c101914 */
[----:B------:R-:W0:Y:S04]  /*14c0*/  @!P2 LDG.E R10, desc[UR20][R10.64] ;  /* 0x000000140a0aa981 */ /* 0x000e28000c1e1900 */
[----:B------:R-:W0:Y:S01]  /*14d0*/  @!P2 LDG.E R17, desc[UR20][R16.64] ;  /* 0x000000141011a981 */ /* 0x000e22000c1e1900 */
[----:B--2---:R-:W-:Y:S01]  /*14e0*/  MOV R12, 0x4 ;  /* 0x00000004000c7802 */ /* 0x004fe20000000f00 */
[----:B------:R-:W-:-:S04]  /*14f0*/  VIADD R7, R7, 0x4 ;  /* 0x0000000407077836 */ /* 0x000fc80000000000 */
[----:B------:R-:W-:-:S04]  /*1500*/  @!P2 IMAD.WIDE R12, R23, R12, UR16 ;  /* 0x00000010170cae25 */ /* 0x000fc8000f8e020c */
[----:B0-----:R-:W-:-:S05]  /*1510*/  @!P2 FFMA R15, R10, R15, R17 ;  /* 0x0000000f0a0fa223 */ /* 0x001fca0000000011 */
[----:B------:R3:W-:Y:S02]  /*1520*/  @!P2 STG.E desc[UR20][R12.64], R15 ;  /* 0x0000000f0c00a986 */ /* 0x0007e4000c101914 */
.L_x_139:
[----:B------:R-:W-:Y:S05]  /*1530*/  @!P0 EXIT ;  /* 0x000000000000894d */ /* 0x000fea0003800000 */
[----:B------:R-:W-:Y:S02]  /*1540*/  ISETP.NE.AND P0, PT, R22, 0x1, PT ;  /* 0x000000011600780c */ /* 0x000fe40003f05270 */
[----:B------:R-:W-:-:S04]  /*1550*/  LOP3.LUT R6, R6, 0x1, RZ, 0xc0, !PT ;  /* 0x0000000106067812 */ /* 0x000fc800078ec0ff */
[----:B------:R-:W-:-:S07]  /*1560*/  ISETP.NE.U32.AND P2, PT, R6, 0x1, PT ;  /* 0x000000010600780c */ /* 0x000fce0003f45070 */
[----:B------:R-:W-:Y:S06]  /*1570*/  @!P0 BRA `(.L_x_140) ;  /* 0x00000000005c8947 */ /* 0x000fec0003800000 */
[----:B-1-3--:R-:W-:-:S04]  /*1580*/  LEA R13, R7, R0, 0x7 ;  /* 0x00000000070d7211 */ /* 0x00afc800078e38ff */
[----:B------:R-:W-:-:S13]  /*1590*/  ISETP.GE.AND P0, PT, R13, UR12, PT ;  /* 0x0000000c0d007c0c */ /* 0x000fda000bf06270 */
[C---:B------:R-:W-:Y:S01]  /*15a0*/  @!P0 IMAD.WIDE R8, R13.reuse, 0x4, R2 ;  /* 0x000000040d088825 */ /* 0x040fe200078e0202 */
[----:B------:R-:W0:Y:S03]  /*15b0*/  @!P0 LDC R19, c[0x0][0x388] ;  /* 0x0000e200ff138b82 */ /* 0x000e260000000800 */
[C---:B------:R-:W-:Y:S02]  /*15c0*/  @!P0 IMAD.WIDE R10, R13.reuse, 0x4, R4 ;  /* 0x000000040d0a8825 */ /* 0x040fe400078e0204 */
[----:B------:R-:W0:Y:S04]  /*15d0*/  @!P0 LDG.E R8, desc[UR20][R8.64] ;  /* 0x0000001408088981 */ /* 0x000e28000c1e1900 */
[----:B------:R-:W0:Y:S01]  /*15e0*/  @!P0 LDG.E R11, desc[UR20][R10.64] ;  /* 0x000000140a0b8981 */ /* 0x000e22000c1e1900 */
[----:B------:R-:W-:Y:S01]  /*15f0*/  IADD3 R21, PT, PT, R13, 0x80, RZ ;  /* 0x000000800d157810 */ /* 0x000fe20007ffe0ff */
[----:B------:R-:W-:-:S03]  /*1600*/  HFMA2 R12, -RZ, RZ, 0, 2.384185791015625e-07 ;  /* 0x00000004ff0c7431 */ /* 0x000fc600000001ff */
[----:B------:R-:W-:Y:S02]  /*1610*/  ISETP.GE.AND P1, PT, R21, UR12, PT ;  /* 0x0000000c15007c0c */ /* 0x000fe4000bf26270 */
[----:B------:R-:W-:-:S11]  /*1620*/  @!P0 IMAD.WIDE R12, R13, R12, UR16 ;  /* 0x000000100d0c8e25 */ /* 0x000fd6000f8e020c */
[----:B------:R-:W-:-:S04]  /*1630*/  @!P1 IMAD.WIDE R14, R21, 0x4, R2 ;  /* 0x00000004150e9825 */ /* 0x000fc800078e0202 */
[----:B------:R-:W-:-:S04]  /*1640*/  @!P1 IMAD.WIDE R16, R21, 0x4, R4 ;  /* 0x0000000415109825 */ /* 0x000fc800078e0204 */
[----:B0-----:R-:W-:Y:S02]  /*1650*/  @!P0 FFMA R19, R8, R19, R11 ;  /* 0x0000001308138223 */ /* 0x001fe4000000000b */
[----:B------:R-:W0:Y:S03]  /*1660*/  @!P1 LDC R11, c[0x0][0x388] ;  /* 0x0000e200ff0b9b82 */ /* 0x000e260000000800 */
[----:B------:R2:W-:Y:S04]  /*1670*/  @!P0 STG.E desc[UR20][R12.64], R19 ;  /* 0x000000130c008986 */ /* 0x0005e8000c101914 */
[----:B------:R-:W0:Y:S04]  /*1680*/  @!P1 LDG.E R14, desc[UR20][R14.64] ;  /* 0x000000140e0e9981 */ /* 0x000e28000c1e1900 */
[----:B------:R-:W0:Y:S01]  /*1690*/  @!P1 LDG.E R17, desc[UR20][R16.64] ;  /* 0x0000001410119981 */ /* 0x000e22000c1e1900 */
[----:B------:R-:W-:Y:S01]  /*16a0*/  IMAD.MOV.U32 R8, RZ, RZ, 0x4 ;  /* 0x00000004ff087424 */ /* 0x000fe200078e00ff */
[----:B------:R-:W-:-:S03]  /*16b0*/  IADD3 R7, PT, PT, R7, 0x2, RZ ;  /* 0x0000000207077810 */ /* 0x000fc60007ffe0ff */
[----:B------:R-:W-:-:S04]  /*16c0*/  @!P1 IMAD.WIDE R8, R21, R8, UR16 ;  /* 0x0000001015089e25 */ /* 0x000fc8000f8e0208 */
[----:B0-----:R-:W-:-:S05]  /*16d0*/  @!P1 FFMA R11, R14, R11, R17 ;  /* 0x0000000b0e0b9223 */ /* 0x001fca0000000011 */
[----:B------:R2:W-:Y:S02]  /*16e0*/  @!P1 STG.E desc[UR20][R8.64], R11 ;  /* 0x0000000b08009986 */ /* 0x0005e4000c101914 */
.L_x_140:
[----:B------:R-:W-:Y:S05]  /*16f0*/  @P2 EXIT ;  /* 0x000000000000294d */ /* 0x000fea0003800000 */
[----:B------:R-:W-:-:S04]  /*1700*/  LEA R7, R7, R0, 0x7 ;  /* 0x0000000007077211 */ /* 0x000fc800078e38ff */
[----:B------:R-:W-:-:S13]  /*1710*/  ISETP.GE.AND P0, PT, R7, UR12, PT ;  /* 0x0000000c07007c0c */ /* 0x000fda000bf06270 */
[----:B------:R-:W-:Y:S05]  /*1720*/  @P0 EXIT ;  /* 0x000000000000094d */ /* 0x000fea0003800000 */
[C---:B------:R-:W-:Y:S01]  /*1730*/  IMAD.WIDE R2, R7.reuse, 0x4, R2 ;  /* 0x0000000407027825 */ /* 0x040fe200078e0202 */
[----:B------:R-:W2:Y:S03]  /*1740*/  LDCU UR4, c[0x0][0x388] ;  /* 0x00007100ff0477ac */ /* 0x000ea60008000800 */
[----:B------:R-:W-:Y:S02]  /*1750*/  IMAD.WIDE R4, R7, 0x4, R4 ;  /* 0x0000000407047825 */ /* 0x000fe400078e0204 */
[----:B------:R-:W2:Y:S04]  /*1760*/  LDG.E R2, desc[UR20][R2.64] ;  /* 0x0000001402027981 */ /* 0x000ea8000c1e1900 */
[----:B------:R-:W2:Y:S01]  /*1770*/  LDG.E R5, desc[UR20][R4.64] ;  /* 0x0000001404057981 */ /* 0x000ea2000c1e1900 */
[----:B------:R-:W-:-:S05]  /*1780*/  MOV R6, 0x4 ;  /* 0x0000000400067802 */ /* 0x000fca0000000f00 */
[----:B------:R-:W-:-:S04]  /*1790*/  IMAD.WIDE R6, R7, R6, UR16 ;  /* 0x0000001007067e25 */ /* 0x000fc8000f8e0206 */
[----:B--23--:R-:W-:-:S05]  /*17a0*/  FFMA R9, R2, UR4, R5 ;  /* 0x0000000402097c23 */ /* 0x00cfca0008000005 */
[----:B------:R-:W-:Y:S01]  /*17b0*/  STG.E desc[UR20][R6.64], R9 ;  /* 0x0000000906007986 */ /* 0x000fe2000c101914 */
[----:B------:R-:W-:Y:S05]  /*17c0*/  EXIT ;  /* 0x000000000000794d */ /* 0x000fea0003800000 */
.L_x_141:
        /* <DEDUP_REMOVED lines=11> */
.L_x_157:


//--------------------- .text._ZN3cub18CUB_300001_SM_10006detail8for_each13static_kernelINS2_12policy_hub_t12policy_500_tElN6thrust24THRUST_300001_SM_1000_NS8cuda_cub6__fill7functorINS7_6detail15normal_iteratorINS7_10device_ptrIfEEEEfEEEEvT0_T1_ --------------------------
	.section	.text._ZN3cub18CUB_300001_SM_10006detail8for_each13static_kernelINS2_12policy_hub_t12policy_500_tElN6thrust24THRUST_300001_SM_1000_NS8cuda_cub6__fill7functorINS7_6detail15normal_iteratorINS7_10device_ptrIfEEEEfEEEEvT0_T1_,"ax",@progbits
	.align	128
        .global         _ZN3cub18CUB_300001_SM_10006detail8for_each13static_kernelINS2_12policy_hub_t12policy_500_tElN6thrust24THRUST_300001_SM_1000_NS8cuda_cub6__fill7functorINS7_6detail15normal_iteratorINS7_10device_ptrIfEEEEfEEEEvT0_T1_
        .type           _ZN3cub18CUB_300001_SM_10006detail8for_each13static_kernelINS2_12policy_hub_t12policy_500_tElN6thrust24THRUST_300001_SM_1000_NS8cuda_cub6__fill7functorINS7_6detail15normal_iteratorINS7_10device_ptrIfEEEEfEEEEvT0_T1_,@function
        .size           _ZN3cub18CUB_300001_SM_10006detail8for_each13static_kernelINS2_12policy_hub_t12policy_500_tElN6thrust24THRUST_300001_SM_1000_NS8cuda_cub6__fill7functorINS7_6detail15normal_iteratorINS7_10device_ptrIfEEEEfEEEEvT0_T1_,(.L_x_158 - _ZN3cub18CUB_300001_SM_10006detail8for_each13static_kernelINS2_12policy_hub_t12policy_500_tElN6thrust24THRUST_300001_SM_1000_NS8cuda_cub6__fill7functorINS7_6detail15normal_iteratorINS7_10device_ptrIfEEEEfEEEEvT0_T1_)
        .other          _ZN3cub18CUB_300001_SM_10006detail8for_each13static_kernelINS2_12policy_hub_t12policy_500_tElN6thrust24THRUST_300001_SM_1000_NS8cuda_cub6__fill7functorINS7_6detail15normal_iteratorINS7_10device_ptrIfEEEEfEEEEvT0_T1_,@"STO_CUDA_ENTRY STV_DEFAULT"
_ZN3cub18CUB_300001_SM_10006detail8for_each13static_kernelINS2_12policy_hub_t12policy_500_tElN6thrust24THRUST_300001_SM_1000_NS8cuda_cub6__fill7functorINS7_6detail15normal_iteratorINS7_10device_ptrIfEEEEfEEEEvT0_T1_:
.text._ZN3cub18CUB_300001_SM_10006detail8for_each13static_kernelINS2_12policy_hub_t12policy_500_tElN6thrust24THRUST_300001_SM_1000_NS8cuda_cub6__fill7functorINS7_6detail15normal_iteratorINS7_10device_ptrIfEEEEfEEEEvT0_T1_:
[----:B------:R-:W-:Y:S08]  /*0000*/  LDC R1, c[0x0][0x37c] ;  /* 0x0000df00ff017b82 */ /* 0x000ff00000000800 */
[----:B------:R-:W0:Y:S01]  /*0010*/  S2UR UR4, SR_CTAID.X ;  /* 0x00000000000479c3 */ /* 0x000e220000002500 */
[----:B------:R-:W1:Y:S01]  /*0020*/  LDCU.64 UR6, c[0x0][0x380] ;  /* 0x00007000ff0677ac */ /* 0x000e620008000a00 */
[----:B------:R-:W2:Y:S01]  /*0030*/  LDCU.64 UR8, c[0x0][0x358] ;  /* 0x00006b00ff0877ac */ /* 0x000ea20008000a00 */
[----:B0-----:R-:W-:-:S04]  /*0040*/  UIMAD.WIDE.U32 UR4, UR4, 0x200, URZ ;  /* 0x00000200040478a5 */ /* 0x001fc8000f8e00ff */
[----:B-1----:R-:W-:-:S04]  /*0050*/  UIADD3 UR6, UP0, UPT, -UR4, UR6, URZ ;  /* 0x0000000604067290 */ /* 0x002fc8000ff1e1ff */
[----:B------:R-:W-:Y:S02]  /*0060*/  UIADD3.X UR7, UPT, UPT, ~UR5, UR7, URZ, UP0, !UPT ;  /* 0x0000000705077290 */ /* 0x000fe400087fe5ff */
[----:B------:R-:W-:-:S04]  /*0070*/  UISETP.GE.U32.AND UP0, UPT, UR6, 0x200, UPT ;  /* 0x000002000600788c */ /* 0x000fc8000bf06070 */
[----:B------:R-:W-:-:S09]  /*0080*/  UISETP.GE.AND.EX UP0, UPT, UR7, URZ, UPT, UP0 ;  /* 0x000000ff0700728c */ /* 0x000fd2000bf06300 */
[----:B--2---:R-:W-:Y:S05]  /*0090*/  BRA.U !UP0, `(.L_x_142) ;  /* 0x0000000108287547 */ /* 0x004fea000b800000 */
[----:B------:R-:W0:Y:S01]  /*00a0*/  S2R R0, SR_TID.X ;  /* 0x0000000000007919 */ /* 0x000e220000002100 */
[----:B------:R-:W1:Y:S01]  /*00b0*/  LDCU.64 UR6, c[0x0][0x388] ;  /* 0x00007100ff0677ac */ /* 0x000e620008000a00 */
[----:B------:R-:W2:Y:S01]  /*00c0*/  LDC R5, c[0x0][0x390] ;  /* 0x0000e400ff057b82 */ /* 0x000ea20000000800 */
[----:B0-----:R-:W-:-:S05]  /*00d0*/  IADD3 R0, P0, PT, R0, UR4, RZ ;  /* 0x0000000400007c10 */ /* 0x001fca000ff1e0ff */
[----:B------:R-:W-:Y:S01]  /*00e0*/  IMAD.X R3, RZ, RZ, UR5, P0 ;  /* 0x00000005ff037e24 */ /* 0x000fe200080e06ff */
[----:B-1----:R-:W-:-:S04]  /*00f0*/  LEA R2, P0, R0, UR6, 0x2 ;  /* 0x0000000600027c11 */ /* 0x002fc8000f8010ff */
[----:B------:R-:W-:-:S05]  /*0100*/  LEA.HI.X R3, R0, UR7, R3, 0x2, P0 ;  /* 0x0000000700037c11 */ /* 0x000fca00080f1403 */
[----:B--2---:R-:W-:Y:S04]  /*0110*/  STG.E desc[UR8][R2.64], R5 ;  /* 0x0000000502007986 */ /* 0x004fe8000c101908 */
[----:B------:R-:W-:Y:S01]  /*0120*/  STG.E desc[UR8][R2.64+0x400], R5 ;  /* 0x0004000502007986 */ /* 0x000fe2000c101908 */
[----:B------:R-:W-:Y:S05]  /*0130*/  EXIT ;  /* 0x000000000000794d */ /* 0x000fea0003800000 */
.L_x_142:
[----:B------:R-:W0:Y:S01]  /*0140*/  S2R R0, SR_TID.X ;  /* 0x0000000000007919 */ /* 0x000e220000002100 */
[----:B------:R-:W-:Y:S01]  /*0150*/  USHF.R.S32.HI UR7, URZ, 0x1f, UR6 ;  /* 0x0000001fff077899 */ /* 0x000fe20008011406 */
[----:B------:R-:W1:Y:S05]  /*0160*/  LDCU.64 UR10, c[0x0][0x388] ;  /* 0x00007100ff0a77ac */ /* 0x000e6a0008000a00 */
[----:B------:R-:W-:Y:S02]  /*0170*/  IMAD.U32 R2, RZ, RZ, UR7 ;  /* 0x00000007ff027e24 */ /* 0x000fe4000f8e00ff */
[----:B------:R-:W-:Y:S01]  /*0180*/  IMAD.U32 R4, RZ, RZ, UR7 ;  /* 0x00000007ff047e24 */ /* 0x000fe2000f8e00ff */
[----:B0-----:R-:W-:-:S04]  /*0190*/  ISETP.LT.U32.AND P0, PT, R0, UR6, PT ;  /* 0x0000000600007c0c */ /* 0x001fc8000bf01070 */
[----:B------:R-:W-:Y:S01]  /*01a0*/  ISETP.GT.AND.EX P0, PT, R2, RZ, PT, P0 ;  /* 0x000000ff0200720c */ /* 0x000fe20003f04300 */
[C---:B------:R-:W-:Y:S01]  /*01b0*/  VIADD R2, R0.reuse, 0x100 ;  /* 0x0000010000027836 */ /* 0x040fe20000000000 */
[----:B------:R-:W-:-:S04]  /*01c0*/  IADD3 R0, P2, PT, R0, UR4, RZ ;  /* 0x0000000400007c10 */ /* 0x000fc8000ff5e0ff */
[----:B------:R-:W-:Y:S01]  /*01d0*/  ISETP.LT.U32.AND P1, PT, R2, UR6, PT ;  /* 0x0000000602007c0c */ /* 0x000fe2000bf21070 */
[----:B------:R-:W-:Y:S01]  /*01e0*/  IMAD.X R3, RZ, RZ, UR5, P2 ;  /* 0x00000005ff037e24 */ /* 0x000fe200090e06ff */
[----:B-1----:R-:W-:Y:S02]  /*01f0*/  LEA R2, P2, R0, UR10, 0x2 ;  /* 0x0000000a00027c11 */ /* 0x002fe4000f8410ff */
[----:B------:R-:W-:Y:S02]  /*0200*/  ISETP.GT.AND.EX P1, PT, R4, RZ, PT, P1 ;  /* 0x000000ff0400720c */ /* 0x000fe40003f24310 */
[----:B------:R-:W-:Y:S01]  /*0210*/  LEA.HI.X R3, R0, UR11, R3, 0x2, P2 ;  /* 0x0000000b00037c11 */ /* 0x000fe200090f1403 */
[----:B------:R-:W0:Y:S04]  /*0220*/  @P0 LDC R5, c[0x0][0x390] ;  /* 0x0000e400ff050b82 */ /* 0x000e280000000800 */
[----:B0-----:R0:W-:Y:S06]  /*0230*/  @P0 STG.E desc[UR8][R2.64], R5 ;  /* 0x0000000502000986 */ /* 0x0011ec000c101908 */
[----:B------:R-:W-:Y:S05]  /*0240*/  @!P1 EXIT ;  /* 0x000000000000994d */ /* 0x000fea0003800000 */
[----:B0-----:R-:W0:Y:S02]  /*0250*/  LDC R5, c[0x0][0x390] ;  /* 0x0000e400ff057b82 */ /* 0x001e240000000800 */
[----:B0-----:R-:W-:Y:S01]  /*0260*/  STG.E desc[UR8][R2.64+0x400], R5 ;  /* 0x0004000502007986 */ /* 0x001fe2000c101908 */
[----:B------:R-:W-:Y:S05]  /*0270*/  EXIT ;  /* 0x000000000000794d */ /* 0x000fea0003800000 */
.L_x_143:
        /* <DEDUP_REMOVED lines=16> */
.L_x_158:


//--------------------- .text._ZN3cub18CUB_300001_SM_10006detail8for_each13static_kernelINS2_12policy_hub_t12policy_500_tEmN6thrust24THRUST_300001_SM_1000_NS8cuda_cub20__uninitialized_fill7functorINS7_10device_ptrIfEEfEEEEvT0_T1_ --------------------------
	.section	.text._ZN3cub18CUB_300001_SM_10006detail8for_each13static_kernelINS2_12policy_hub_t12policy_500_tEmN6thrust24THRUST_300001_SM_1000_NS8cuda_cub20__uninitialized_fill7functorINS7_10device_ptrIfEEfEEEEvT0_T1_,"ax",@progbits
	.align	128
        .global         _ZN3cub18CUB_300001_SM_10006detail8for_each13static_kernelINS2_12policy_hub_t12policy_500_tEmN6thrust24THRUST_300001_SM_1000_NS8cuda_cub20__uninitialized_fill7functorINS7_10device_ptrIfEEfEEEEvT0_T1_
        .type           _ZN3cub18CUB_300001_SM_10006detail8for_each13static_kernelINS2_12policy_hub_t12policy_500_tEmN6thrust24THRUST_300001_SM_1000_NS8cuda_cub20__uninitialized_fill7functorINS7_10device_ptrIfEEfEEEEvT0_T1_,@function
        .size           _ZN3cub18CUB_300001_SM_10006detail8for_each13static_kernelINS2_12policy_hub_t12policy_500_tEmN6thrust24THRUST_300001_SM_1000_NS8cuda_cub20__uninitialized_fill7functorINS7_10device_ptrIfEEfEEEEvT0_T1_,(.L_x_159 - _ZN3cub18CUB_300001_SM_10006detail8for_each13static_kernelINS2_12policy_hub_t12policy_500_tEmN6thrust24THRUST_300001_SM_1000_NS8cuda_cub20__uninitialized_fill7functorINS7_10device_ptrIfEEfEEEEvT0_T1_)
        .other          _ZN3cub18CUB_300001_SM_10006detail8for_each13static_kernelINS2_12policy_hub_t12policy_500_tEmN6thrust24THRUST_300001_SM_1000_NS8cuda_cub20__uninitialized_fill7functorINS7_10device_ptrIfEEfEEEEvT0_T1_,@"STO_CUDA_ENTRY STV_DEFAULT"
_ZN3cub18CUB_300001_SM_10006detail8for_each13static_kernelINS2_12policy_hub_t12policy_500_tEmN6thrust24THRUST_300001_SM_1000_NS8cuda_cub20__uninitialized_fill7functorINS7_10device_ptrIfEEfEEEEvT0_T1_:
.text._ZN3cub18CUB_300001_SM_10006detail8for_each13static_kernelINS2_12policy_hub_t12policy_500_tEmN6thrust24THRUST_300001_SM_1000_NS8cuda_cub20__uninitialized_fill7functorINS7_10device_ptrIfEEfEEEEvT0_T1_:
        /* <DEDUP_REMOVED lines=8> */
[----:B------:R-:W-:-:S09]  /*0080*/  UISETP.GE.U32.AND.EX UP0, UPT, UR7, URZ, UPT, UP0 ;  /* 0x000000ff0700728c */ /* 0x000fd2000bf06100 */
        /* <DEDUP_REMOVED lines=11> */
.L_x_144:
[----:B------:R-:W0:Y:S01]  /*0140*/  S2R R0, SR_TID.X ;  /* 0x0000000000007919 */ /* 0x000e220000002100 */
[----:B------:R-:W-:Y:S01]  /*0150*/  IMAD.U32 R2, RZ, RZ, UR7 ;  /* 0x00000007ff027e24 */ /* 0x000fe2000f8e00ff */
[----:B------:R-:W1:Y:S01]  /*0160*/  LDCU.64 UR10, c[0x0][0x388] ;  /* 0x00007100ff0a77ac */ /* 0x000e620008000a00 */
[----:B------:R-:W-:Y:S01]  /*0170*/  IMAD.U32 R4, RZ, RZ, UR7 ;  /* 0x00000007ff047e24 */ /* 0x000fe2000f8e00ff */
[----:B0-----:R-:W-:-:S04]  /*0180*/  ISETP.LT.U32.AND P0, PT, R0, UR6, PT ;  /* 0x0000000600007c0c */ /* 0x001fc8000bf01070 */
[----:B------:R-:W-:Y:S01]  /*0190*/  ISETP.GT.U32.AND.EX P0, PT, R2, RZ, PT, P0 ;  /* 0x000000ff0200720c */ /* 0x000fe20003f04100 */
[C---:B------:R-:W-:Y:S01]  /*01a0*/  VIADD R2, R0.reuse, 0x100 ;  /* 0x0000010000027836 */ /* 0x040fe20000000000 */
[----:B------:R-:W-:-:S04]  /*01b0*/  IADD3 R0, P2, PT, R0, UR4, RZ ;  /* 0x0000000400007c10 */ /* 0x000fc8000ff5e0ff */
[----:B------:R-:W-:Y:S01]  /*01c0*/  ISETP.LT.U32.AND P1, PT, R2, UR6, PT ;  /* 0x0000000602007c0c */ /* 0x000fe2000bf21070 */
[----:B------:R-:W-:Y:S01]  /*01d0*/  IMAD.X R3, RZ, RZ, UR5, P2 ;  /* 0x00000005ff037e24 */ /* 0x000fe200090e06ff */
[----:B-1----:R-:W-:Y:S02]  /*01e0*/  LEA R2, P2, R0, UR10, 0x2 ;  /* 0x0000000a00027c11 */ /* 0x002fe4000f8410ff */
[----:B------:R-:W-:Y:S02]  /*01f0*/  ISETP.GT.U32.AND.EX P1, PT, R4, RZ, PT, P1 ;  /* 0x000000ff0400720c */ /* 0x000fe40003f24110 */
[----:B------:R-:W-:Y:S01]  /*0200*/  LEA.HI.X R3, R0, UR11, R3, 0x2, P2 ;  /* 0x0000000b00037c11 */ /* 0x000fe200090f1403 */
[----:B------:R-:W0:Y:S04]  /*0210*/  @P0 LDC R5, c[0x0][0x390] ;  /* 0x0000e400ff050b82 */ /* 0x000e280000000800 */
[----:B0-----:R0:W-:Y:S06]  /*0220*/  @P0 STG.E desc[UR8][R2.64], R5 ;  /* 0x0000000502000986 */ /* 0x0011ec000c101908 */
[----:B------:R-:W-:Y:S05]  /*0230*/  @!P1 EXIT ;  /* 0x000000000000994d */ /* 0x000fea0003800000 */
[----:B0-----:R-:W0:Y:S02]  /*0240*/  LDC R5, c[0x0][0x390] ;  /* 0x0000e400ff057b82 */ /* 0x001e240000000800 */
[----:B0-----:R-:W-:Y:S01]  /*0250*/  STG.E desc[UR8][R2.64+0x400], R5 ;  /* 0x0004000502007986 */ /* 0x001fe2000c101908 */
[----:B------:R-:W-:Y:S05]  /*0260*/  EXIT ;  /* 0x000000000000794d */ /* 0x000fea0003800000 */
.L_x_145:
        /* <DEDUP_REMOVED lines=9> */
.L_x_159:


//--------------------- .text._ZN3cub18CUB_300001_SM_10006detail11EmptyKernelIvEEvv --------------------------
	.section	.text._ZN3cub18CUB_300001_SM_10006detail11EmptyKernelIvEEvv,"ax",@progbits
	.align	128
        .global         _ZN3cub18CUB_300001_SM_10006detail11EmptyKernelIvEEvv
        .type           _ZN3cub18CUB_300001_SM_10006detail11EmptyKernelIvEEvv,@function
        .size           _ZN3cub18CUB_300001_SM_10006detail11EmptyKernelIvEEvv,(.L_x_160 - _ZN3cub18CUB_300001_SM_10006detail11EmptyKernelIvEEvv)
        .other          _ZN3cub18CUB_300001_SM_10006detail11EmptyKernelIvEEvv,@"STO_CUDA_ENTRY STV_DEFAULT"
_ZN3cub18CUB_300001_SM_10006detail11EmptyKernelIvEEvv:
.text._ZN3cub18CUB_300001_SM_10006detail11EmptyKernelIvEEvv:
[----:B------:R-:W-:Y:S01]  /*0000*/  LDC R1, c[0x0][0x37c] ;  /* 0x0000df00ff017b82 */ /* 0x000fe20000000800 */
[----:B------:R-:W-:Y:S05]  /*0010*/  EXIT ;  /* 0x000000000000794d */ /* 0x000fea0003800000 */
.L_x_146:
        /* <DEDUP_REMOVED lines=14> */
.L_x_160:


//--------------------- .text._Z7mysaxpyjfPKfPf   --------------------------
	.section	.text._Z7mysaxpyjfPKfPf,"ax",@progbits
	.align	128
        .global         _Z7mysaxpyjfPKfPf
        .type           _Z7mysaxpyjfPKfPf,@function
        .size           _Z7mysaxpyjfPKfPf,(.L_x_161 - _Z7mysaxpyjfPKfPf)
        .other          _Z7mysaxpyjfPKfPf,@"STO_CUDA_ENTRY STV_DEFAULT"
_Z7mysaxpyjfPKfPf:
.text._Z7mysaxpyjfPKfPf:
[----:B------:R-:W-:Y:S01]  /*0000*/  LDC R1, c[0x0][0x37c] ;  /* 0x0000df00ff017b82 */ /* 0x000fe20000000800 */
[----:B------:R-:W0:Y:S01]  /*0010*/  S2R R7, SR_TID.X ;  /* 0x0000000000077919 */ /* 0x000e220000002100 */
[----:B------:R-:W0:Y:S01]  /*0020*/  LDCU UR4, c[0x0][0x360] ;  /* 0x00006c00ff0477ac */ /* 0x000e220008000800 */
[----:B------:R-:W0:Y:S01]  /*0030*/  S2R R0, SR_CTAID.X ;  /* 0x0000000000007919 */ /* 0x000e220000002500 */
[----:B------:R-:W1:Y:S01]  /*0040*/  LDCU UR5, c[0x0][0x380] ;  /* 0x00007000ff0577ac */ /* 0x000e620008000800 */
[----:B0-----:R-:W-:-:S05]  /*0050*/  IMAD R7, R0, UR4, R7 ;  /* 0x0000000400077c24 */ /* 0x001fca000f8e0207 */
[----:B-1----:R-:W-:-:S13]  /*0060*/  ISETP.GE.U32.AND P0, PT, R7, UR5, PT ;  /* 0x0000000507007c0c */ /* 0x002fda000bf06070 */
[----:B------:R-:W-:Y:S05]  /*0070*/  @P0 EXIT ;  /* 0x000000000000094d */ /* 0x000fea0003800000 */
[----:B------:R-:W0:Y:S01]  /*0080*/  LDC.64 R2, c[0x0][0x388] ;  /* 0x0000e200ff027b82 */ /* 0x000e220000000a00 */
[----:B------:R-:W1:Y:S01]  /*0090*/  LDCU.64 UR4, c[0x0][0x358] ;  /* 0x00006b00ff0477ac */ /* 0x000e620008000a00 */
[----:B------:R-:W2:Y:S06]  /*00a0*/  LDCU UR6, c[0x0][0x384] ;  /* 0x00007080ff0677ac */ /* 0x000eac0008000800 */
[----:B------:R-:W3:Y:S01]  /*00b0*/  LDC.64 R4, c[0x0][0x390] ;  /* 0x0000e400ff047b82 */ /* 0x000ee20000000a00 */
[----:B0-----:R-:W-:-:S06]  /*00c0*/  IMAD.WIDE R2, R7, 0x4, R2 ;  /* 0x0000000407027825 */ /* 0x001fcc00078e0202 */
[----:B-1----:R-:W2:Y:S01]  /*00d0*/  LDG.E R2, desc[UR4][R2.64] ;  /* 0x0000000402027981 */ /* 0x002ea2000c1e1900 */
[----:B---3--:R-:W-:-:S05]  /*00e0*/  IMAD.WIDE R4, R7, 0x4, R4 ;  /* 0x0000000407047825 */ /* 0x008fca00078e0204 */
[----:B------:R-:W2:Y:S02]  /*00f0*/  LDG.E R7, desc[UR4][R4.64] ;  /* 0x0000000404077981 */ /* 0x000ea4000c1e1900 */
[----:B--2---:R-:W-:-:S05]  /*0100*/  FFMA R7, R2, UR6, R7 ;  /* 0x0000000602077c23 */ /* 0x004fca0008000007 */
[----:B------:R-:W-:Y:S01]  /*0110*/  STG.E desc[UR4][R4.64], R7 ;  /* 0x0000000704007986 */ /* 0x000fe2000c101904 */
[----:B------:R-:W-:Y:S05]  /*0120*/  EXIT ;  /* 0x000000000000794d */ /* 0x000fea0003800000 */
.L_x_147:
        /* <DEDUP_REMOVED lines=13> */
.L_x_161:


//--------------------- .nv.shared._ZN3cub18CUB_300001_SM_10006detail9transform16transform_kernelINS2_10policy_hubILb0EN4cuda3std3__45tupleIJN6thrust24THRUST_300001_SM_1000_NS6detail15normal_iteratorINSA_10device_ptrIfEEEESF_EEEE10policy1000ElNS7_4plusIfEESF_JPfSL_EEEvT0_iT1_T2_DpNS2_10kernel_argIT3_EE --------------------------
	.section	.nv.shared._ZN3cub18CUB_300001_SM_10006detail9transform16transform_kernelINS2_10policy_hubILb0EN4cuda3std3__45tupleIJN6thrust24THRUST_300001_SM_1000_NS6detail15normal_iteratorINSA_10device_ptrIfEEEESF_EEEE10policy1000ElNS7_4plusIfEESF_JPfSL_EEEvT0_iT1_T2_DpNS2_10kernel_argIT3_EE,"aw",@nobits
	.sectionflags	@""
	.align	128
.nv.shared._ZN3cub18CUB_300001_SM_10006detail9transform16transform_kernelINS2_10policy_hubILb0EN4cuda3std3__45tupleIJN6thrust24THRUST_300001_SM_1000_NS6detail15normal_iteratorINSA_10device_ptrIfEEEESF_EEEE10policy1000ElNS7_4plusIfEESF_JPfSL_EEEvT0_iT1_T2_DpNS2_10kernel_argIT3_EE:
	.zero		1152


//--------------------- .nv.shared.reserved.0     --------------------------
	.section	.nv.shared.reserved.0,"aw",@nobits
	.weak		__nv_reservedSMEM_offset_0_alias
	.size		__nv_reservedSMEM_offset_0_alias, 0, 64
	.other		__nv_reservedSMEM_offset_0_alias,@"STO_CUDA_RESERVED_SHARED STV_DEFAULT"
__nv_reservedSMEM_offset_0_alias:
	.zero		0
	.zero		64


//--------------------- .nv.global                --------------------------
	.section	.nv.global,"aw",@nobits
.nv.global:
	.type		_ZN34_INTERNAL_d448e257_4_k_cu_54babb5d6thrust24THRUST_300001_SM_1000_NS3seqE,@object
	.size		_ZN34_INTERNAL_d448e257_4_k_cu_54babb5d6thrust24THRUST_300001_SM_1000_NS3seqE,(_ZN34_INTERNAL_d448e257_4_k_cu_54babb5d4cuda3std3__48in_placeE - _ZN34_INTERNAL_d448e257_4_k_cu_54babb5d6thrust24THRUST_300001_SM_1000_NS3seqE)
_ZN34_INTERNAL_d448e257_4_k_cu_54babb5d6thrust24THRUST_300001_SM_1000_NS3seqE:
	.zero		1
	.type		_ZN34_INTERNAL_d448e257_4_k_cu_54babb5d4cuda3std3__48in_placeE,@object
	.size		_ZN34_INTERNAL_d448e257_4_k_cu_54babb5d4cuda3std3__48in_placeE,(_ZN34_INTERNAL_d448e257_4_k_cu_54babb5d4cuda3std6ranges3__45__cpo4sizeE - _ZN34_INTERNAL_d448e257_4_k_cu_54babb5d4cuda3std3__48in_placeE)
_ZN34_INTERNAL_d448e257_4_k_cu_54babb5d4cuda3std3__48in_placeE:
	.zero		1
	.type		_ZN34_INTERNAL_d448e257_4_k_cu_54babb5d4cuda3std6ranges3__45__cpo4sizeE,@object
	.size		_ZN34_INTERNAL_d448e257_4_k_cu_54babb5d4cuda3std6ranges3__45__cpo4sizeE,(_ZN34_INTERNAL_d448e257_4_k_cu_54babb5d6thrust24THRUST_300001_SM_1000_NS12placeholders2_3E - _ZN34_INTERNAL_d448e257_4_k_cu_54babb5d4cuda3std6ranges3__45__cpo4sizeE)
_ZN34_INTERNAL_d448e257_4_k_cu_54babb5d4cuda3std6ranges3__45__cpo4sizeE:
	.zero		1
	.type		_ZN34_INTERNAL_d448e257_4_k_cu_54babb5d6thrust24THRUST_300001_SM_1000_NS12placeholders2_3E,@object
	.size		_ZN34_INTERNAL_d448e257_4_k_cu_54babb5d6thrust24THRUST_300001_SM_1000_NS12placeholders2_3E,(_ZN34_INTERNAL_d448e257_4_k_cu_54babb5d4cuda3std3__45__cpo6cbeginE - _ZN34_INTERNAL_d448e257_4_k_cu_54babb5d6thrust24THRUST_300001_SM_1000_NS12placeholders2_3E)
_ZN34_INTERNAL_d448e257_4_k_cu_54babb5d6thrust24THRUST_300001_SM_1000_NS12placeholders2_3E:
	.zero		1
	.type		_ZN34_INTERNAL_d448e257_4_k_cu_54babb5d4cuda3std3__45__cpo6cbeginE,@object
	.size		_ZN34_INTERNAL_d448e257_4_k_cu_54babb5d4cuda3std3__45__cpo6cbeginE,(_ZN34_INTERNAL_d448e257_4_k_cu_54babb5d4cuda3std6ranges3__45__cpo6cbeginE - _ZN34_INTERNAL_d448e257_4_k_cu_54babb5d4cuda3std3__45__cpo6cbeginE)
_ZN34_INTERNAL_d448e257_4_k_cu_54babb5d4cuda3std3__45__cpo6cbeginE:
	.zero		1
	.type		_ZN34_INTERNAL_d448e257_4_k_cu_54babb5d4cuda3std6ranges3__45__cpo6cbeginE,@object
	.size		_ZN34_INTERNAL_d448e257_4_k_cu_54babb5d4cuda3std6ranges3__45__cpo6cbeginE,(_ZN34_INTERNAL_d448e257_4_k_cu_54babb5d6thrust24THRUST_300001_SM_1000_NS12placeholders2_7E - _ZN34_INTERNAL_d448e257_4_k_cu_54babb5d4cuda3std6ranges3__45__cpo6cbeginE)
_ZN34_INTERNAL_d448e257_4_k_cu_54babb5d4cuda3std6ranges3__45__cpo6cbeginE:
	.zero		1
	.type		_ZN34_INTERNAL_d448e257_4_k_cu_54babb5d6thrust24THRUST_300001_SM_1000_NS12placeholders2_7E,@object
	.size		_ZN34_INTERNAL_d448e257_4_k_cu_54babb5d6thrust24THRUST_300001_SM_1000_NS12placeholders2_7E,(_ZN34_INTERNAL_d448e257_4_k_cu_54babb5d4cuda3std3__45__cpo7crbeginE - _ZN34_INTERNAL_d448e257_4_k_cu_54babb5d6thrust24THRUST_300001_SM_1000_NS12placeholders2_7E)
_ZN34_INTERNAL_d448e257_4_k_cu_54babb5d6thrust24THRUST_300001_SM_1000_NS12placeholders2_7E:
	.zero		1
	.type		_ZN34_INTERNAL_d448e257_4_k_cu_54babb5d4cuda3std3__45__cpo7crbeginE,@object
	.size		_ZN34_INTERNAL_d448e257_4_k_cu_54babb5d4cuda3std3__45__cpo7crbeginE,(_ZN34_INTERNAL_d448e257_4_k_cu_54babb5d4cuda3std6ranges3__45__cpo4nextE - _ZN34_INTERNAL_d448e257_4_k_cu_54babb5d4cuda3std3__45__cpo7crbeginE)
_ZN34_INTERNAL_d448e257_4_k_cu_54babb5d4cuda3std3__45__cpo7crbeginE:
	.zero		1
	.type		_ZN34_INTERNAL_d448e257_4_k_cu_54babb5d4cuda3std6ranges3__45__cpo4nextE,@object
	.size		_ZN34_INTERNAL_d448e257_4_k_cu_54babb5d4cuda3std6ranges3__45__cpo4nextE,(_ZN34_INTERNAL_d448e257_4_k_cu_54babb5d4cuda3std6ranges3__45__cpo4swapE - _ZN34_INTERNAL_d448e257_4_k_cu_54babb5d4cuda3std6ranges3__45__cpo4nextE)
_ZN34_INTERNAL_d448e257_4_k_cu_54babb5d4cuda3std6ranges3__45__cpo4nextE:
	.zero		1
	.type		_ZN34_INTERNAL_d448e257_4_k_cu_54babb5d4cuda3std6ranges3__45__cpo4swapE,@object
	.size		_ZN34_INTERNAL_d448e257_4_k_cu_54babb5d4cuda3std6ranges3__45__cpo4swapE,(_ZN34_INTERNAL_d448e257_4_k_cu_54babb5d6thrust24THRUST_300001_SM_1000_NS8cuda_cub10par_nosyncE - _ZN34_INTERNAL_d448e257_4_k_cu_54babb5d4cuda3std6ranges3__45__cpo4swapE)
_ZN34_INTERNAL_d448e257_4_k_cu_54babb5d4cuda3std6ranges3__45__cpo4swapE:
	.zero		1
	.type		_ZN34_INTERNAL_d448e257_4_k_cu_54babb5d6thrust24THRUST_300001_SM_1000_NS8cuda_cub10par_nosyncE,@object
	.size		_ZN34_INTERNAL_d448e257_4_k_cu_54babb5d6thrust24THRUST_300001_SM_1000_NS8cuda_cub10par_nosyncE,(_ZN34_INTERNAL_d448e257_4_k_cu_54babb5d6thrust24THRUST_300001_SM_1000_NS12placeholders2_9E - _ZN34_INTERNAL_d448e257_4_k_cu_54babb5d6thrust24THRUST_300001_SM_1000_NS8cuda_cub10par_nosyncE)
_ZN34_INTERNAL_d448e257_4_k_cu_54babb5d6thrust24THRUST_300001_SM_1000_NS8cuda_cub10par_nosyncE:
	.zero		1
	.type		_ZN34_INTERNAL_d448e257_4_k_cu_54babb5d6thrust24THRUST_300001_SM_1000_NS12placeholders2_9E,@object
	.size		_ZN34_INTERNAL_d448e257_4_k_cu_54babb5d6thrust24THRUST_300001_SM_1000_NS12placeholders2_9E,(_ZN34_INTERNAL_d448e257_4_k_cu_54babb5d4cuda3std3__436_GLOBAL__N__d448e257_4_k_cu_54babb5d6ignoreE - _ZN34_INTERNAL_d448e257_4_k_cu_54babb5d6thrust24THRUST_300001_SM_1000_NS12placeholders2_9E)
_ZN34_INTERNAL_d448e257_4_k_cu_54babb5d6thrust24THRUST_300001_SM_1000_NS12placeholders2_9E:
	.zero		1
	.type		_ZN34_INTERNAL_d448e257_4_k_cu_54babb5d4cuda3std3__436_GLOBAL__N__d448e257_4_k_cu_54babb5d6ignoreE,@object
	.size		_ZN34_INTERNAL_d448e257_4_k_cu_54babb5d4cuda3std3__436_GLOBAL__N__d448e257_4_k_cu_54babb5d6ignoreE,(_ZN34_INTERNAL_d448e257_4_k_cu_54babb5d4cuda3std6ranges3__45__cpo4dataE - _ZN34_INTERNAL_d448e257_4_k_cu_54babb5d4cuda3std3__436_GLOBAL__N__d448e257_4_k_cu_54babb5d6ignoreE)
_ZN34_INTERNAL_d448e257_4_k_cu_54babb5d4cuda3std3__436_GLOBAL__N__d448e257_4_k_cu_54babb5d6ignoreE:
	.zero		1
	.type		_ZN34_INTERNAL_d448e257_4_k_cu_54babb5d4cuda3std6ranges3__45__cpo4dataE,@object
	.size		_ZN34_INTERNAL_d448e257_4_k_cu_54babb5d4cuda3std6ranges3__45__cpo4dataE,(_ZN34_INTERNAL_d448e257_4_k_cu_54babb5d6thrust24THRUST_300001_SM_1000_NS12placeholders2_1E - _ZN34_INTERNAL_d448e257_4_k_cu_54babb5d4cuda3std6ranges3__45__cpo4dataE)
_ZN34_INTERNAL_d448e257_4_k_cu_54babb5d4cuda3std6ranges3__45__cpo4dataE:
	.zero		1
	.type		_ZN34_INTERNAL_d448e257_4_k_cu_54babb5d6thrust24THRUST_300001_SM_1000_NS12placeholders2_1E,@object
	.size		_ZN34_INTERNAL_d448e257_4_k_cu_54babb5d6thrust24THRUST_300001_SM_1000_NS12placeholders2_1E,(_ZN34_INTERNAL_d448e257_4_k_cu_54babb5d4cuda3std3__45__cpo5beginE - _ZN34_INTERNAL_d448e257_4_k_cu_54babb5d6thrust24THRUST_300001_SM_1000_NS12placeholders2_1E)
_ZN34_INTERNAL_d448e257_4_k_cu_54babb5d6thrust24THRUST_300001_SM_1000_NS12placeholders2_1E:
	.zero		1
	.type		_ZN34_INTERNAL_d448e257_4_k_cu_54babb5d4cuda3std3__45__cpo5beginE,@object
	.size		_ZN34_INTERNAL_d448e257_4_k_cu_54babb5d4cuda3std3__45__cpo5beginE,(_ZN34_INTERNAL_d448e257_4_k_cu_54babb5d4cuda3std6ranges3__45__cpo5beginE - _ZN34_INTERNAL_d448e257_4_k_cu_54babb5d4cuda3std3__45__cpo5beginE)
_ZN34_INTERNAL_d448e257_4_k_cu_54babb5d4cuda3std3__45__cpo5beginE:
	.zero		1
	.type		_ZN34_INTERNAL_d448e257_4_k_cu_54babb5d4cuda3std6ranges3__45__cpo5beginE,@object
	.size		_ZN34_INTERNAL_d448e257_4_k_cu_54babb5d4cuda3std6ranges3__45__cpo5beginE,(_ZN34_INTERNAL_d448e257_4_k_cu_54babb5d6thrust24THRUST_300001_SM_1000_NS12placeholders2_5E - _ZN34_INTERNAL_d448e257_4_k_cu_54babb5d4cuda3std6ranges3__45__cpo5beginE)
_ZN34_INTERNAL_d448e257_4_k_cu_54babb5d4cuda3std6ranges3__45__cpo5beginE:
	.zero		1
	.type		_ZN34_INTERNAL_d448e257_4_k_cu_54babb5d6thrust24THRUST_300001_SM_1000_NS12placeholders2_5E,@object
	.size		_ZN34_INTERNAL_d448e257_4_k_cu_54babb5d6thrust24THRUST_300001_SM_1000_NS12placeholders2_5E,(_ZN34_INTERNAL_d448e257_4_k_cu_54babb5d4cuda3std3__45__cpo6rbeginE - _ZN34_INTERNAL_d448e257_4_k_cu_54babb5d6thrust24THRUST_300001_SM_1000_NS12placeholders2_5E)
_ZN34_INTERNAL_d448e257_4_k_cu_54babb5d6thrust24THRUST_300001_SM_1000_NS12placeholders2_5E:
	.zero		1
	.type		_ZN34_INTERNAL_d448e257_4_k_cu_54babb5d4cuda3std3__45__cpo6rbeginE,@object
	.size		_ZN34_INTERNAL_d448e257_4_k_cu_54babb5d4cuda3std3__45__cpo6rbeginE,(_ZN34_INTERNAL_d448e257_4_k_cu_54babb5d4cuda3std6ranges3__45__cpo7advanceE - _ZN34_INTERNAL_d448e257_4_k_cu_54babb5d4cuda3std3__45__cpo6rbeginE)
_ZN34_INTERNAL_d448e257_4_k_cu_54babb5d4cuda3std3__45__cpo6rbeginE:
	.zero		1
	.type		_ZN34_INTERNAL_d448e257_4_k_cu_54babb5d4cuda3std6ranges3__45__cpo7advanceE,@object
	.size		_ZN34_INTERNAL_d448e257_4_k_cu_54babb5d4cuda3std6ranges3__45__cpo7advanceE,(_ZN34_INTERNAL_d448e257_4_k_cu_54babb5d4cuda3std3__47nulloptE - _ZN34_INTERNAL_d448e257_4_k_cu_54babb5d4cuda3std6ranges3__45__cpo7advanceE)
_ZN34_INTERNAL_d448e257_4_k_cu_54babb5d4cuda3std6ranges3__45__cpo7advanceE:
	.zero		1
	.type		_ZN34_INTERNAL_d448e257_4_k_cu_54babb5d4cuda3std3__47nulloptE,@object
	.size		_ZN34_INTERNAL_d448e257_4_k_cu_54babb5d4cuda3std3__47nulloptE,(_ZN34_INTERNAL_d448e257_4_k_cu_54babb5d4cuda3std6ranges3__45__cpo8distanceE - _ZN34_INTERNAL_d448e257_4_k_cu_54babb5d4cuda3std3__47nulloptE)
_ZN34_INTERNAL_d448e257_4_k_cu_54babb5d4cuda3std3__47nulloptE:
	.zero		1
	.type		_ZN34_INTERNAL_d448e257_4_k_cu_54babb5d4cuda3std6ranges3__45__cpo8distanceE,@object
	.size		_ZN34_INTERNAL_d448e257_4_k_cu_54babb5d4cuda3std6ranges3__45__cpo8distanceE,(_ZN34_INTERNAL_d448e257_4_k_cu_54babb5d6thrust24THRUST_300001_SM_1000_NS12placeholders3_10E - _ZN34_INTERNAL_d448e257_4_k_cu_54babb5d4cuda3std6ranges3__45__cpo8distanceE)
_ZN34_INTERNAL_d448e257_4_k_cu_54babb5d4cuda3std6ranges3__45__cpo8distanceE:
	.zero		1
	.type		_ZN34_INTERNAL_d448e257_4_k_cu_54babb5d6thrust24THRUST_300001_SM_1000_NS12placeholders3_10E,@object
	.size		_ZN34_INTERNAL_d448e257_4_k_cu_54babb5d6thrust24THRUST_300001_SM_1000_NS12placeholders3_10E,(_ZN34_INTERNAL_d448e257_4_k_cu_54babb5d4cuda3std3__419piecewise_constructE - _ZN34_INTERNAL_d448e257_4_k_cu_54babb5d6thrust24THRUST_300001_SM_1000_NS12placeholders3_10E)
_ZN34_INTERNAL_d448e257_4_k_cu_54babb5d6thrust24THRUST_300001_SM_1000_NS12placeholders3_10E:
	.zero		1
	.type		_ZN34_INTERNAL_d448e257_4_k_cu_54babb5d4cuda3std3__419piecewise_constructE,@object
	.size		_ZN34_INTERNAL_d448e257_4_k_cu_54babb5d4cuda3std3__419piecewise_constructE,(_ZN34_INTERNAL_d448e257_4_k_cu_54babb5d4cuda3std6ranges3__45__cpo5cdataE - _ZN34_INTERNAL_d448e257_4_k_cu_54babb5d4cuda3std3__419piecewise_constructE)
_ZN34_INTERNAL_d448e257_4_k_cu_54babb5d4cuda3std3__419piecewise_constructE:
	.zero		1
	.type		_ZN34_INTERNAL_d448e257_4_k_cu_54babb5d4cuda3std6ranges3__45__cpo5cdataE,@object
	.size		_ZN34_INTERNAL_d448e257_4_k_cu_54babb5d4cuda3std6ranges3__45__cpo5cdataE,(_ZN34_INTERNAL_d448e257_4_k_cu_54babb5d6thrust24THRUST_300001_SM_1000_NS12placeholders2_2E - _ZN34_INTERNAL_d448e257_4_k_cu_54babb5d4cuda3std6ranges3__45__cpo5cdataE)
_ZN34_INTERNAL_d448e257_4_k_cu_54babb5d4cuda3std6ranges3__45__cpo5cdataE:
	.zero		1
	.type		_ZN34_INTERNAL_d448e257_4_k_cu_54babb5d6thrust24THRUST_300001_SM_1000_NS12placeholders2_2E,@object
	.size		_ZN34_INTERNAL_d448e257_4_k_cu_54babb5d6thrust24THRUST_300001_SM_1000_NS12placeholders2_2E,(_ZN34_INTERNAL_d448e257_4_k_cu_54babb5d4cuda3std3__45__cpo3endE - _ZN34_INTERNAL_d448e257_4_k_cu_54babb5d6thrust24THRUST_300001_SM_1000_NS12placeholders2_2E)
_ZN34_INTERNAL_d448e257_4_k_cu_54babb5d6thrust24THRUST_300001_SM_1000_NS12placeholders2_2E:
	.zero		1
	.type		_ZN34_INTERNAL_d448e257_4_k_cu_54babb5d4cuda3std3__45__cpo3endE,@object
	.size		_ZN34_INTERNAL_d448e257_4_k_cu_54babb5d4cuda3std3__45__cpo3endE,(_ZN34_INTERNAL_d448e257_4_k_cu_54babb5d4cuda3std6ranges3__45__cpo3endE - _ZN34_INTERNAL_d448e257_4_k_cu_54babb5d4cuda3std3__45__cpo3endE)
_ZN34_INTERNAL_d448e257_4_k_cu_54babb5d4cuda3std3__45__cpo3endE:
	.zero		1
	.type		_ZN34_INTERNAL_d448e257_4_k_cu_54babb5d4cuda3std6ranges3__45__cpo3endE,@object
	.size		_ZN34_INTERNAL_d448e257_4_k_cu_54babb5d4cuda3std6ranges3__45__cpo3endE,(_ZN34_INTERNAL_d448e257_4_k_cu_54babb5d6thrust24THRUST_300001_SM_1000_NS12placeholders2_6E - _ZN34_INTERNAL_d448e257_4_k_cu_54babb5d4cuda3std6ranges3__45__cpo3endE)
_ZN34_INTERNAL_d448e257_4_k_cu_54babb5d4cuda3std6ranges3__45__cpo3endE:
	.zero		1
	.type		_ZN34_INTERNAL_d448e257_4_k_cu_54babb5d6thrust24THRUST_300001_SM_1000_NS12placeholders2_6E,@object
	.size		_ZN34_INTERNAL_d448e257_4_k_cu_54babb5d6thrust24THRUST_300001_SM_1000_NS12placeholders2_6E,(_ZN34_INTERNAL_d448e257_4_k_cu_54babb5d4cuda3std3__45__cpo4rendE - _ZN34_INTERNAL_d448e257_4_k_cu_54babb5d6thrust24THRUST_300001_SM_1000_NS12placeholders2_6E)
_ZN34_INTERNAL_d448e257_4_k_cu_54babb5d6thrust24THRUST_300001_SM_1000_NS12placeholders2_6E:
	.zero		1
	.type		_ZN34_INTERNAL_d448e257_4_k_cu_54babb5d4cuda3std3__45__cpo4rendE,@object
	.size		_ZN34_INTERNAL_d448e257_4_k_cu_54babb5d4cuda3std3__45__cpo4rendE,(_ZN34_INTERNAL_d448e257_4_k_cu_54babb5d4cuda3std6ranges3__45__cpo9iter_swapE - _ZN34_INTERNAL_d448e257_4_k_cu_54babb5d4cuda3std3__45__cpo4rendE)
_ZN34_INTERNAL_d448e257_4_k_cu_54babb5d4cuda3std3__45__cpo4rendE:
	.zero		1
	.type		_ZN34_INTERNAL_d448e257_4_k_cu_54babb5d4cuda3std6ranges3__45__cpo9iter_swapE,@object
	.size		_ZN34_INTERNAL_d448e257_4_k_cu_54babb5d4cuda3std6ranges3__45__cpo9iter_swapE,(_ZN34_INTERNAL_d448e257_4_k_cu_54babb5d4cuda3std3__48unexpectE - _ZN34_INTERNAL_d448e257_4_k_cu_54babb5d4cuda3std6ranges3__45__cpo9iter_swapE)
_ZN34_INTERNAL_d448e257_4_k_cu_54babb5d4cuda3std6ranges3__45__cpo9iter_swapE:
	.zero		1
	.type		_ZN34_INTERNAL_d448e257_4_k_cu_54babb5d4cuda3std3__48unexpectE,@object
	.size		_ZN34_INTERNAL_d448e257_4_k_cu_54babb5d4cuda3std3__48unexpectE,(_ZN34_INTERNAL_d448e257_4_k_cu_54babb5d6thrust24THRUST_300001_SM_1000_NS8cuda_cub3parE - _ZN34_INTERNAL_d448e257_4_k_cu_54babb5d4cuda3std3__48unexpectE)
_ZN34_INTERNAL_d448e257_4_k_cu_54babb5d4cuda3std3__48unexpectE:
	.zero		1
	.type		_ZN34_INTERNAL_d448e257_4_k_cu_54babb5d6thrust24THRUST_300001_SM_1000_NS8cuda_cub3parE,@object
	.size		_ZN34_INTERNAL_d448e257_4_k_cu_54babb5d6thrust24THRUST_300001_SM_1000_NS8cuda_cub3parE,(_ZN34_INTERNAL_d448e257_4_k_cu_54babb5d6thrust24THRUST_300001_SM_1000_NS12placeholders2_4E - _ZN34_INTERNAL_d448e257_4_k_cu_54babb5d6thrust24THRUST_300001_SM_1000_NS8cuda_cub3parE)
_ZN34_INTERNAL_d448e257_4_k_cu_54babb5d6thrust24THRUST_300001_SM_1000_NS8cuda_cub3parE:
	.zero		1
	.type		_ZN34_INTERNAL_d448e257_4_k_cu_54babb5d6thrust24THRUST_300001_SM_1000_NS12placeholders2_4E,@object
	.size		_ZN34_INTERNAL_d448e257_4_k_cu_54babb5d6thrust24THRUST_300001_SM_1000_NS12placeholders2_4E,(_ZN34_INTERNAL_d448e257_4_k_cu_54babb5d4cuda3std3__45__cpo4cendE - _ZN34_INTERNAL_d448e257_4_k_cu_54babb5d6thrust24THRUST_300001_SM_1000_NS12placeholders2_4E)
_ZN34_INTERNAL_d448e257_4_k_cu_54babb5d6thrust24THRUST_300001_SM_1000_NS12placeholders2_4E:
	.zero		1
	.type		_ZN34_INTERNAL_d448e257_4_k_cu_54babb5d4cuda3std3__45__cpo4cendE,@object
	.size		_ZN34_INTERNAL_d448e257_4_k_cu_54babb5d4cuda3std3__45__cpo4cendE,(_ZN34_INTERNAL_d448e257_4_k_cu_54babb5d4cuda3std6ranges3__45__cpo4cendE - _ZN34_INTERNAL_d448e257_4_k_cu_54babb5d4cuda3std3__45__cpo4cendE)
_ZN34_INTERNAL_d448e257_4_k_cu_54babb5d4cuda3std3__45__cpo4cendE:
	.zero		1
	.type		_ZN34_INTERNAL_d448e257_4_k_cu_54babb5d4cuda3std6ranges3__45__cpo4cendE,@object
	.size		_ZN34_INTERNAL_d448e257_4_k_cu_54babb5d4cuda3std6ranges3__45__cpo4cendE,(_ZN34_INTERNAL_d448e257_4_k_cu_54babb5d4cuda3std3__420unreachable_sentinelE - _ZN34_INTERNAL_d448e257_4_k_cu_54babb5d4cuda3std6ranges3__45__cpo4cendE)
_ZN34_INTERNAL_d448e257_4_k_cu_54babb5d4cuda3std6ranges3__45__cpo4cendE:
	.zero		1
	.type		_ZN34_INTERNAL_d448e257_4_k_cu_54babb5d4cuda3std3__420unreachable_sentinelE,@object
	.size		_ZN34_INTERNAL_d448e257_4_k_cu_54babb5d4cuda3std3__420unreachable_sentinelE,(_ZN34_INTERNAL_d448e257_4_k_cu_54babb5d4cuda3std6ranges3__45__cpo5ssizeE - _ZN34_INTERNAL_d448e257_4_k_cu_54babb5d4cuda3std3__420unreachable_sentinelE)
_ZN34_INTERNAL_d448e257_4_k_cu_54babb5d4cuda3std3__420unreachable_sentinelE:
	.zero		1
	.type		_ZN34_INTERNAL_d448e257_4_k_cu_54babb5d4cuda3std6ranges3__45__cpo5ssizeE,@object
	.size		_ZN34_INTERNAL_d448e257_4_k_cu_54babb5d4cuda3std6ranges3__45__cpo5ssizeE,(_ZN34_INTERNAL_d448e257_4_k_cu_54babb5d6thrust24THRUST_300001_SM_1000_NS12placeholders2_8E - _ZN34_INTERNAL_d448e257_4_k_cu_54babb5d4cuda3std6ranges3__45__cpo5ssizeE)
_ZN34_INTERNAL_d448e257_4_k_cu_54babb5d4cuda3std6ranges3__45__cpo5ssizeE:
	.zero		1
	.type		_ZN34_INTERNAL_d448e257_4_k_cu_54babb5d6thrust24THRUST_300001_SM_1000_NS12placeholders2_8E,@object
	.size		_ZN34_INTERNAL_d448e257_4_k_cu_54babb5d6thrust24THRUST_300001_SM_1000_NS12placeholders2_8E,(_ZN34_INTERNAL_d448e257_4_k_cu_54babb5d4cuda3std3__45__cpo5crendE - _ZN34_INTERNAL_d448e257_4_k_cu_54babb5d6thrust24THRUST_300001_SM_1000_NS12placeholders2_8E)
_ZN34_INTERNAL_d448e257_4_k_cu_54babb5d6thrust24THRUST_300001_SM_1000_NS12placeholders2_8E:
	.zero		1
	.type		_ZN34_INTERNAL_d448e257_4_k_cu_54babb5d4cuda3std3__45__cpo5crendE,@object
	.size		_ZN34_INTERNAL_d448e257_4_k_cu_54babb5d4cuda3std3__45__cpo5crendE,(_ZN34_INTERNAL_d448e257_4_k_cu_54babb5d4cuda3std6ranges3__45__cpo4prevE - _ZN34_INTERNAL_d448e257_4_k_cu_54babb5d4cuda3std3__45__cpo5crendE)
_ZN34_INTERNAL_d448e257_4_k_cu_54babb5d4cuda3std3__45__cpo5crendE:
	.zero		1
	.type		_ZN34_INTERNAL_d448e257_4_k_cu_54babb5d4cuda3std6ranges3__45__cpo4prevE,@object
	.size		_ZN34_INTERNAL_d448e257_4_k_cu_54babb5d4cuda3std6ranges3__45__cpo4prevE,(_ZN34_INTERNAL_d448e257_4_k_cu_54babb5d4cuda3std6ranges3__45__cpo9iter_moveE - _ZN34_INTERNAL_d448e257_4_k_cu_54babb5d4cuda3std6ranges3__45__cpo4prevE)
_ZN34_INTERNAL_d448e257_4_k_cu_54babb5d4cuda3std6ranges3__45__cpo4prevE:
	.zero		1
	.type		_ZN34_INTERNAL_d448e257_4_k_cu_54babb5d4cuda3std6ranges3__45__cpo9iter_moveE,@object
	.size		_ZN34_INTERNAL_d448e257_4_k_cu_54babb5d4cuda3std6ranges3__45__cpo9iter_moveE,(_ZN34_INTERNAL_d448e257_4_k_cu_54babb5d6thrust24THRUST_300001_SM_1000_NS6system6detail10sequential3seqE - _ZN34_INTERNAL_d448e257_4_k_cu_54babb5d4cuda3std6ranges3__45__cpo9iter_moveE)
_ZN34_INTERNAL_d448e257_4_k_cu_54babb5d4cuda3std6ranges3__45__cpo9iter_moveE:
	.zero		1
	.type		_ZN34_INTERNAL_d448e257_4_k_cu_54babb5d6thrust24THRUST_300001_SM_1000_NS6system6detail10sequential3seqE,@object
	.size		_ZN34_INTERNAL_d448e257_4_k_cu_54babb5d6thrust24THRUST_300001_SM_1000_NS6system6detail10sequential3seqE,(.L_31 - _ZN34_INTERNAL_d448e257_4_k_cu_54babb5d6thrust24THRUST_300001_SM_1000_NS6system6detail10sequential3seqE)
_ZN34_INTERNAL_d448e257_4_k_cu_54babb5d6thrust24THRUST_300001_SM_1000_NS6system6detail10sequential3seqE:
	.zero		1
.L_31:


//--------------------- .nv.shared._ZN3cub18CUB_300001_SM_10006detail9transform16transform_kernelINS2_10policy_hubILb0EN4cuda3std3__45tupleIJN6thrust24THRUST_300001_SM_1000_NS6detail15normal_iteratorINSA_10device_ptrIfEEEESF_EEEE10policy1000EiNS7_4plusIfEESF_JPfSL_EEEvT0_iT1_T2_DpNS2_10kernel_argIT3_EE --------------------------
	.section	.nv.shared._ZN3cub18CUB_300001_SM_10006detail9transform16transform_kernelINS2_10policy_hubILb0EN4cuda3std3__45tupleIJN6thrust24THRUST_300001_SM_1000_NS6detail15normal_iteratorINSA_10device_ptrIfEEEESF_EEEE10policy1000EiNS7_4plusIfEESF_JPfSL_EEEvT0_iT1_T2_DpNS2_10kernel_argIT3_EE,"aw",@nobits
	.sectionflags	@""
	.align	128
.nv.shared._ZN3cub18CUB_300001_SM_10006detail9transform16transform_kernelINS2_10policy_hubILb0EN4cuda3std3__45tupleIJN6thrust24THRUST_300001_SM_1000_NS6detail15normal_iteratorINSA_10device_ptrIfEEEESF_EEEE10policy1000EiNS7_4plusIfEESF_JPfSL_EEEvT0_iT1_T2_DpNS2_10kernel_argIT3_EE:
	.zero		1152


//--------------------- .nv.shared._ZN3cub18CUB_300001_SM_10006detail9transform16transform_kernelINS2_10policy_hubILb0EN4cuda3std3__45tupleIJN6thrust24THRUST_300001_SM_1000_NS6detail15normal_iteratorINSA_10device_ptrIfEEEESF_EEEE10policy1000ElNS7_10multipliesIfEESF_JPfSL_EEEvT0_iT1_T2_DpNS2_10kernel_argIT3_EE --------------------------
	.section	.nv.shared._ZN3cub18CUB_300001_SM_10006detail9transform16transform_kernelINS2_10policy_hubILb0EN4cuda3std3__45tupleIJN6thrust24THRUST_300001_SM_1000_NS6detail15normal_iteratorINSA_10device_ptrIfEEEESF_EEEE10policy1000ElNS7_10multipliesIfEESF_JPfSL_EEEvT0_iT1_T2_DpNS2_10kernel_argIT3_EE,"aw",@nobits
	.sectionflags	@""
	.align	128
.nv.shared._ZN3cub18CUB_300001_SM_10006detail9transform16transform_kernelINS2_10policy_hubILb0EN4cuda3std3__45tupleIJN6thrust24THRUST_300001_SM_1000_NS6detail15normal_iteratorINSA_10device_ptrIfEEEESF_EEEE10policy1000ElNS7_10multipliesIfEESF_JPfSL_EEEvT0_iT1_T2_DpNS2_10kernel_argIT3_EE:
	.zero		1152


//--------------------- .nv.shared._ZN3cub18CUB_300001_SM_10006detail9transform16transform_kernelINS2_10policy_hubILb0EN4cuda3std3__45tupleIJN6thrust24THRUST_300001_SM_1000_NS6detail15normal_iteratorINSA_10device_ptrIfEEEESF_EEEE10policy1000EiNS7_10multipliesIfEESF_JPfSL_EEEvT0_iT1_T2_DpNS2_10kernel_argIT3_EE --------------------------
	.section	.nv.shared._ZN3cub18CUB_300001_SM_10006detail9transform16transform_kernelINS2_10policy_hubILb0EN4cuda3std3__45tupleIJN6thrust24THRUST_300001_SM_1000_NS6detail15normal_iteratorINSA_10device_ptrIfEEEESF_EEEE10policy1000EiNS7_10multipliesIfEESF_JPfSL_EEEvT0_iT1_T2_DpNS2_10kernel_argIT3_EE,"aw",@nobits
	.sectionflags	@""
	.align	128
.nv.shared._ZN3cub18CUB_300001_SM_10006detail9transform16transform_kernelINS2_10policy_hubILb0EN4cuda3std3__45tupleIJN6thrust24THRUST_300001_SM_1000_NS6detail15normal_iteratorINSA_10device_ptrIfEEEESF_EEEE10policy1000EiNS7_10multipliesIfEESF_JPfSL_EEEvT0_iT1_T2_DpNS2_10kernel_argIT3_EE:
	.zero		1152


//--------------------- .nv.shared._ZN3cub18CUB_300001_SM_10006detail9transform16transform_kernelINS2_10policy_hubILb1EN4cuda3std3__45tupleIJN6thrust24THRUST_300001_SM_1000_NS6detail15normal_iteratorINSA_10device_ptrIfEEEESF_EEEE10policy1000El13saxpy_functorSF_JPfSK_EEEvT0_iT1_T2_DpNS2_10kernel_argIT3_EE --------------------------
	.section	.nv.shared._ZN3cub18CUB_300001_SM_10006detail9transform16transform_kernelINS2_10policy_hubILb1EN4cuda3std3__45tupleIJN6thrust24THRUST_300001_SM_1000_NS6detail15normal_iteratorINSA_10device_ptrIfEEEESF_EEEE10policy1000El13saxpy_functorSF_JPfSK_EEEvT0_iT1_T2_DpNS2_10kernel_argIT3_EE,"aw",@nobits
	.sectionflags	@""
	.align	128
	.zero		1024


//--------------------- .nv.shared._ZN3cub18CUB_300001_SM_10006detail9transform16transform_kernelINS2_10policy_hubILb1EN4cuda3std3__45tupleIJN6thrust24THRUST_300001_SM_1000_NS6detail15normal_iteratorINSA_10device_ptrIfEEEESF_EEEE10policy1000Ei13saxpy_functorSF_JPfSK_EEEvT0_iT1_T2_DpNS2_10kernel_argIT3_EE --------------------------
	.section	.nv.shared._ZN3cub18CUB_300001_SM_10006detail9transform16transform_kernelINS2_10policy_hubILb1EN4cuda3std3__45tupleIJN6thrust24THRUST_300001_SM_1000_NS6detail15normal_iteratorINSA_10device_ptrIfEEEESF_EEEE10policy1000Ei13saxpy_functorSF_JPfSK_EEEvT0_iT1_T2_DpNS2_10kernel_argIT3_EE,"aw",@nobits
	.sectionflags	@""
	.align	128
	.zero		1024


//--------------------- .nv.shared._ZN3cub18CUB_300001_SM_10006detail8for_each13static_kernelINS2_12policy_hub_t12policy_500_tElN6thrust24THRUST_300001_SM_1000_NS8cuda_cub6__fill7functorINS7_6detail15normal_iteratorINS7_10device_ptrIfEEEEfEEEEvT0_T1_ --------------------------
	.section	.nv.shared._ZN3cub18CUB_300001_SM_10006detail8for_each13static_kernelINS2_12policy_hub_t12policy_500_tElN6thrust24THRUST_300001_SM_1000_NS8cuda_cub6__fill7functorINS7_6detail15normal_iteratorINS7_10device_ptrIfEEEEfEEEEvT0_T1_,"aw",@nobits
	.sectionflags	@""
	.align	128
	.zero		1024


//--------------------- .nv.shared._ZN3cub18CUB_300001_SM_10006detail8for_each13static_kernelINS2_12policy_hub_t12policy_500_tEmN6thrust24THRUST_300001_SM_1000_NS8cuda_cub20__uninitialized_fill7functorINS7_10device_ptrIfEEfEEEEvT0_T1_ --------------------------
	.section	.nv.shared._ZN3cub18CUB_300001_SM_10006detail8for_each13static_kernelINS2_12policy_hub_t12policy_500_tEmN6thrust24THRUST_300001_SM_1000_NS8cuda_cub20__uninitialized_fill7functorINS7_10device_ptrIfEEfEEEEvT0_T1_,"aw",@nobits
	.sectionflags	@""
	.align	128
	.zero		1024


//--------------------- .nv.shared._ZN3cub18CUB_300001_SM_10006detail11EmptyKernelIvEEvv --------------------------
	.section	.nv.shared._ZN3cub18CUB_300001_SM_10006detail11EmptyKernelIvEEvv,"aw",@nobits
	.sectionflags	@""
	.align	128
	.zero		1024


//--------------------- .nv.shared._Z7mysaxpyjfPKfPf --------------------------
	.section	.nv.shared._Z7mysaxpyjfPKfPf,"aw",@nobits
	.sectionflags	@""
	.align	128
	.zero		1024


//--------------------- .nv.constant0._ZN3cub18CUB_300001_SM_10006detail9transform16transform_kernelINS2_10policy_hubILb0EN4cuda3std3__45tupleIJN6thrust24THRUST_300001_SM_1000_NS6detail15normal_iteratorINSA_10device_ptrIfEEEESF_EEEE10policy1000ElNS7_4plusIfEESF_JPfSL_EEEvT0_iT1_T2_DpNS2_10kernel_argIT3_EE --------------------------
	.section	.nv.constant0._ZN3cub18CUB_300001_SM_10006detail9transform16transform_kernelINS2_10policy_hubILb0EN4cuda3std3__45tupleIJN6thrust24THRUST_300001_SM_1000_NS6detail15normal_iteratorINSA_10device_ptrIfEEEESF_EEEE10policy1000ElNS7_4plusIfEESF_JPfSL_EEEvT0_iT1_T2_DpNS2_10kernel_argIT3_EE,"a",@progbits
	.sectionflags	@""
	.align	4
.nv.constant0._ZN3cub18CUB_300001_SM_10006detail9transform16transform_kernelINS2_10policy_hubILb0EN4cuda3std3__45tupleIJN6thrust24THRUST_300001_SM_1000_NS6detail15normal_iteratorINSA_10device_ptrIfEEEESF_EEEE10policy1000ElNS7_4plusIfEESF_JPfSL_EEEvT0_iT1_T2_DpNS2_10kernel_argIT3_EE:
	.zero		952


//--------------------- .nv.constant0._ZN3cub18CUB_300001_SM_10006detail9transform16transform_kernelINS2_10policy_hubILb0EN4cuda3std3__45tupleIJN6thrust24THRUST_300001_SM_1000_NS6detail15normal_iteratorINSA_10device_ptrIfEEEESF_EEEE10policy1000EiNS7_4plusIfEESF_JPfSL_EEEvT0_iT1_T2_DpNS2_10kernel_argIT3_EE --------------------------
	.section	.nv.constant0._ZN3cub18CUB_300001_SM_10006detail9transform16transform_kernelINS2_10policy_hubILb0EN4cuda3std3__45tupleIJN6thrust24THRUST_300001_SM_1000_NS6detail15normal_iteratorINSA_10device_ptrIfEEEESF_EEEE10policy1000EiNS7_4plusIfEESF_JPfSL_EEEvT0_iT1_T2_DpNS2_10kernel_argIT3_EE,"a",@progbits
	.sectionflags	@""
	.align	4
.nv.constant0._ZN3cub18CUB_300001_SM_10006detail9transform16transform_kernelINS2_10policy_hubILb0EN4cuda3std3__45tupleIJN6thrust24THRUST_300001_SM_1000_NS6detail15normal_iteratorINSA_10device_ptrIfEEEESF_EEEE10policy1000EiNS7_4plusIfEESF_JPfSL_EEEvT0_iT1_T2_DpNS2_10kernel_argIT3_EE:
	.zero		952


//--------------------- .nv.constant0._ZN3cub18CUB_300001_SM_10006detail9transform16transform_kernelINS2_10policy_hubILb0EN4cuda3std3__45tupleIJN6thrust24THRUST_300001_SM_1000_NS6detail15normal_iteratorINSA_10device_ptrIfEEEESF_EEEE10policy1000ElNS7_10multipliesIfEESF_JPfSL_EEEvT0_iT1_T2_DpNS2_10kernel_argIT3_EE --------------------------
	.section	.nv.constant0._ZN3cub18CUB_300001_SM_10006detail9transform16transform_kernelINS2_10policy_hubILb0EN4cuda3std3__45tupleIJN6thrust24THRUST_300001_SM_1000_NS6detail15normal_iteratorINSA_10device_ptrIfEEEESF_EEEE10policy1000ElNS7_10multipliesIfEESF_JPfSL_EEEvT0_iT1_T2_DpNS2_10kernel_argIT3_EE,"a",@progbits
	.sectionflags	@""
	.align	4
.nv.constant0._ZN3cub18CUB_300001_SM_10006detail9transform16transform_kernelINS2_10policy_hubILb0EN4cuda3std3__45tupleIJN6thrust24THRUST_300001_SM_1000_NS6detail15normal_iteratorINSA_10device_ptrIfEEEESF_EEEE10policy1000ElNS7_10multipliesIfEESF_JPfSL_EEEvT0_iT1_T2_DpNS2_10kernel_argIT3_EE:
	.zero		952


//--------------------- .nv.constant0._ZN3cub18CUB_300001_SM_10006detail9transform16transform_kernelINS2_10policy_hubILb0EN4cuda3std3__45tupleIJN6thrust24THRUST_300001_SM_1000_NS6detail15normal_iteratorINSA_10device_ptrIfEEEESF_EEEE10policy1000EiNS7_10multipliesIfEESF_JPfSL_EEEvT0_iT1_T2_DpNS2_10kernel_argIT3_EE --------------------------
	.section	.nv.constant0._ZN3cub18CUB_300001_SM_10006detail9transform16transform_kernelINS2_10policy_hubILb0EN4cuda3std3__45tupleIJN6thrust24THRUST_300001_SM_1000_NS6detail15normal_iteratorINSA_10device_ptrIfEEEESF_EEEE10policy1000EiNS7_10multipliesIfEESF_JPfSL_EEEvT0_iT1_T2_DpNS2_10kernel_argIT3_EE,"a",@progbits
	.sectionflags	@""
	.align	4
.nv.constant0._ZN3cub18CUB_300001_SM_10006detail9transform16transform_kernelINS2_10policy_hubILb0EN4cuda3std3__45tupleIJN6thrust24THRUST_300001_SM_1000_NS6detail15normal_iteratorINSA_10device_ptrIfEEEESF_EEEE10policy1000EiNS7_10multipliesIfEESF_JPfSL_EEEvT0_iT1_T2_DpNS2_10kernel_argIT3_EE:
	.zero		952


//--------------------- .nv.constant0._ZN3cub18CUB_300001_SM_10006detail9transform16transform_kernelINS2_10policy_hubILb1EN4cuda3std3__45tupleIJN6thrust24THRUST_300001_SM_1000_NS6detail15normal_iteratorINSA_10device_ptrIfEEEESF_EEEE10policy1000El13saxpy_functorSF_JPfSK_EEEvT0_iT1_T2_DpNS2_10kernel_argIT3_EE --------------------------
	.section	.nv.constant0._ZN3cub18CUB_300001_SM_10006detail9transform16transform_kernelINS2_10policy_hubILb1EN4cuda3std3__45tupleIJN6thrust24THRUST_300001_SM_1000_NS6detail15normal_iteratorINSA_10device_ptrIfEEEESF_EEEE10policy1000El13saxpy_functorSF_JPfSK_EEEvT0_iT1_T2_DpNS2_10kernel_argIT3_EE,"a",@progbits
	.sectionflags	@""
	.align	4
.nv.constant0._ZN3cub18CUB_300001_SM_10006detail9transform16transform_kernelINS2_10policy_hubILb1EN4cuda3std3__45tupleIJN6thrust24THRUST_300001_SM_1000_NS6detail15normal_iteratorINSA_10device_ptrIfEEEESF_EEEE10policy1000El13saxpy_functorSF_JPfSK_EEEvT0_iT1_T2_DpNS2_10kernel_argIT3_EE:
	.zero		952


//--------------------- .nv.constant0._ZN3cub18CUB_300001_SM_10006detail9transform16transform_kernelINS2_10policy_hubILb1EN4cuda3std3__45tupleIJN6thrust24THRUST_300001_SM_1000_NS6detail15normal_iteratorINSA_10device_ptrIfEEEESF_EEEE10policy1000Ei13saxpy_functorSF_JPfSK_EEEvT0_iT1_T2_DpNS2_10kernel_argIT3_EE --------------------------
	.section	.nv.constant0._ZN3cub18CUB_300001_SM_10006detail9transform16transform_kernelINS2_10policy_hubILb1EN4cuda3std3__45tupleIJN6thrust24THRUST_300001_SM_1000_NS6detail15normal_iteratorINSA_10device_ptrIfEEEESF_EEEE10policy1000Ei13saxpy_functorSF_JPfSK_EEEvT0_iT1_T2_DpNS2_10kernel_argIT3_EE,"a",@progbits
	.sectionflags	@""
	.align	4
.nv.constant0._ZN3cub18CUB_300001_SM_10006detail9transform16transform_kernelINS2_10policy_hubILb1EN4cuda3std3__45tupleIJN6thrust24THRUST_300001_SM_1000_NS6detail15normal_iteratorINSA_10device_ptrIfEEEESF_EEEE10policy1000Ei13saxpy_functorSF_JPfSK_EEEvT0_iT1_T2_DpNS2_10kernel_argIT3_EE:
	.zero		952


//--------------------- .nv.constant0._ZN3cub18CUB_300001_SM_10006detail8for_each13static_kernelINS2_12policy_hub_t12policy_500_tElN6thrust24THRUST_300001_SM_1000_NS8cuda_cub6__fill7functorINS7_6detail15normal_iteratorINS7_10device_ptrIfEEEEfEEEEvT0_T1_ --------------------------
	.section	.nv.constant0._ZN3cub18CUB_300001_SM_10006detail8for_each13static_kernelINS2_12policy_hub_t12policy_500_tElN6thrust24THRUST_300001_SM_1000_NS8cuda_cub6__fill7functorINS7_6detail15normal_iteratorINS7_10device_ptrIfEEEEfEEEEvT0_T1_,"a",@progbits
	.sectionflags	@""
	.align	4
.nv.constant0._ZN3cub18CUB_300001_SM_10006detail8for_each13static_kernelINS2_12policy_hub_t12policy_500_tElN6thrust24THRUST_300001_SM_1000_NS8cuda_cub6__fill7functorINS7_6detail15normal_iteratorINS7_10device_ptrIfEEEEfEEEEvT0_T1_:
	.zero		920


//--------------------- .nv.constant0._ZN3cub18CUB_300001_SM_10006detail8for_each13static_kernelINS2_12policy_hub_t12policy_500_tEmN6thrust24THRUST_300001_SM_1000_NS8cuda_cub20__uninitialized_fill7functorINS7_10device_ptrIfEEfEEEEvT0_T1_ --------------------------
	.section	.nv.constant0._ZN3cub18CUB_300001_SM_10006detail8for_each13static_kernelINS2_12policy_hub_t12policy_500_tEmN6thrust24THRUST_300001_SM_1000_NS8cuda_cub20__uninitialized_fill7functorINS7_10device_ptrIfEEfEEEEvT0_T1_,"a",@progbits
	.sectionflags	@""
	.align	4
.nv.constant0._ZN3cub18CUB_300001_SM_10006detail8for_each13static_kernelINS2_12policy_hub_t12policy_500_tEmN6thrust24THRUST_300001_SM_1000_NS8cuda_cub20__uninitialized_fill7functorINS7_10device_ptrIfEEfEEEEvT0_T1_:
	.zero		920


//--------------------- .nv.constant0._ZN3cub18CUB_300001_SM_10006detail11EmptyKernelIvEEvv --------------------------
	.section	.nv.constant0._ZN3cub18CUB_300001_SM_10006detail11EmptyKernelIvEEvv,"a",@progbits
	.sectionflags	@""
	.align	4
.nv.constant0._ZN3cub18CUB_300001_SM_10006detail11EmptyKernelIvEEvv:
	.zero		896


//--------------------- .nv.constant0._Z7mysaxpyjfPKfPf --------------------------
	.section	.nv.constant0._Z7mysaxpyjfPKfPf,"a",@progbits
	.sectionflags	@""
	.align	4
.nv.constant0._Z7mysaxpyjfPKfPf:
	.zero		920


//--------------------- SYMBOLS --------------------------

	.type		.nv.reservedSmem.offset0,@object
	.size		.nv.reservedSmem.offset0,0x4
	.type		.nv.reservedSmem.cap,@object
	.size		.nv.reservedSmem.cap,0x4
